	.target	sm_100a

	.elftype	@"ET_EXEC"


//--------------------- .note.nv.tkinfo           --------------------------
	.section	.note.nv.tkinfo,"",@"SHT_NOTE"
	.sectionflags	@"SHF_NOTE_NV_TKINFO"
	.tkinfo
        /*0018*/ 	.word	0x00000002
        /*0030*/ 	.string	""
        /*0030*/ 	.string	"ptxas"
        /*0030*/ 	.string	"Cuda compilation tools, release 13.0, V13.0.88"
        /*0030*/ 	.string	"Build cuda_13.0.r13.0/compiler.36424714_0"
        /*0030*/ 	.string	"-arch sm_100a -m 64 "



//--------------------- .note.nv.cuinfo           --------------------------
	.section	.note.nv.cuinfo,"",@"SHT_NOTE"
	.sectionflags	@"SHF_NOTE_NV_CUINFO"
        /*0018*/ 	.short	0x0002
        /*001a*/ 	.short	0x0064
        /*001c*/ 	.short	0x0082
	.zero		2


//--------------------- .nv.info                  --------------------------
	.section	.nv.info,"",@"SHT_CUDA_INFO"
	.align	4


	//----- nvinfo : EIATTR_REGCOUNT
	.align		4
        /*0000*/ 	.byte	0x04, 0x2f
        /*0002*/ 	.short	(.L_19 - .L_18)
	.align		4
.L_18:
        /*0004*/ 	.word	index@(_ZN7cutlass13device_kernelINS_4conv6kernel13ConvUniversalINS1_16ConvProblemShapeILNS1_8OperatorE0ELi2EEENS1_10collective14CollectiveConvINS1_47MainloopSm100TmaUmmaWarpSpecializedImplicitGemmILS5_0ELi4ELi2ELi1ELi2EN4cute5tupleIJNSA_1CILi2EEENSC_ILi1EEESE_EEEEENSB_IJNSC_ILi256EEENSC_ILi128EEENSB_IJNSC_ILi64EEEEEEEEENS_10tfloat32_tESM_NSA_8TiledMMAINSA_8MMA_AtomIJNSA_23SM100_MMA_TF32_2x1SM_SSISM_SM_fLi256ELi128ELNSA_4UMMA5MajorE0ELSR_0ELNSQ_7ScaleInE0ELSS_0EEEEEENSA_6LayoutINSB_IJSE_SE_SE_EEENSB_IJNSC_ILi0EEESX_SX_EEEEENSB_IJNSA_10UnderscoreES10_S10_EEEEENS7_6detail27Sm100ImplicitGemmTileTraitsINSA_25SM100_TMA_2SM_LOAD_IM2COLENSA_14ComposedLayoutINSA_7SwizzleILi3ELi4ELi3EEENSA_18smem_ptr_flag_bitsILi32EEENSV_INSB_IJNSC_ILi8EEENSC_ILi32EEEEEENSB_IJS1C_SE_EEEEEEEvEENS14_INSA_18SM100_TMA_2SM_LOADES1G_vEEEENS_8epilogue10collective18CollectiveEpilogueINS1L_23Sm100TmaWarpSpecializedILi4ELi2ELi16ELb1ELb0EEEJNSB_IJSI_SI_SK_EEENSB_IJNSV_ISI_SE_EENSV_INSC_ILi16EEESE_EEEEESM_NSB_IJNSB_IJlllEEESE_SX_EEESM_S1W_NS1L_6fusion15FusionCallbacksIS1P_NS1X_17LinearCombinationISM_fSM_fLNS_15FloatRoundStyleE2EEES1Q_S1U_JEEENSA_5SM1004TMEM4LOAD26SM100_TMEM_LOAD_32dp32b16xENSA_20SM90_TMA_LOAD_IM2COLENS16_INS17_ILi2ELi4ELi3EEES1A_NSV_INSB_IJS1B_S1S_EEENSB_IJS1S_SE_EEEEEEENSA_39AutoVectorizingCopyWithAssumedAlignmentILi128EEENSA_21SM90_TMA_STORE_IM2COLES2C_S2E_S2E_EEEvvEEEEvNT_6ParamsE)
        /*0008*/ 	.word	0x0000006f


	//----- nvinfo : EIATTR_FRAME_SIZE
	.align		4
.L_19:
        /*000c*/ 	.byte	0x04, 0x11
        /*000e*/ 	.short	(.L_21 - .L_20)
	.align		4
.L_20:
        /*0010*/ 	.word	index@($__internal_2_$__cuda_sm10x_tcgen05_guardrail_trap_unallocated_columns_being_dealloced)
        /*0014*/ 	.word	0x00000008


	//----- nvinfo : EIATTR_FRAME_SIZE
	.align		4
.L_21:
        /*0018*/ 	.byte	0x04, 0x11
        /*001a*/ 	.short	(.L_23 - .L_22)
	.align		4
.L_22:
        /*001c*/ 	.word	index@($__internal_1_$__cuda_sm10x_tcgen05_guardrail_trap_phase_invalid_during_alloc)
        /*0020*/ 	.word	0x00000008


	//----- nvinfo : EIATTR_FRAME_SIZE
	.align		4
.L_23:
        /*0024*/ 	.byte	0x04, 0x11
        /*0026*/ 	.short	(.L_25 - .L_24)
	.align		4
.L_24:
        /*0028*/ 	.word	index@($__internal_0_$__cuda_sm10x_tcgen05_guardrail_trap_col_being_dealloced_not_returned_by_alloc)
        /*002c*/ 	.word	0x00000008


	//----- nvinfo : EIATTR_FRAME_SIZE
	.align		4
.L_25:
        /*0030*/ 	.byte	0x04, 0x11
        /*0032*/ 	.short	(.L_27 - .L_26)
	.align		4
.L_26:
        /*0034*/ 	.word	index@(_ZN7cutlass13device_kernelINS_4conv6kernel13ConvUniversalINS1_16ConvProblemShapeILNS1_8OperatorE0ELi2EEENS1_10collective14CollectiveConvINS1_47MainloopSm100TmaUmmaWarpSpecializedImplicitGemmILS5_0ELi4ELi2ELi1ELi2EN4cute5tupleIJNSA_1CILi2EEENSC_ILi1EEESE_EEEEENSB_IJNSC_ILi256EEENSC_ILi128EEENSB_IJNSC_ILi64EEEEEEEEENS_10tfloat32_tESM_NSA_8TiledMMAINSA_8MMA_AtomIJNSA_23SM100_MMA_TF32_2x1SM_SSISM_SM_fLi256ELi128ELNSA_4UMMA5MajorE0ELSR_0ELNSQ_7ScaleInE0ELSS_0EEEEEENSA_6LayoutINSB_IJSE_SE_SE_EEENSB_IJNSC_ILi0EEESX_SX_EEEEENSB_IJNSA_10UnderscoreES10_S10_EEEEENS7_6detail27Sm100ImplicitGemmTileTraitsINSA_25SM100_TMA_2SM_LOAD_IM2COLENSA_14ComposedLayoutINSA_7SwizzleILi3ELi4ELi3EEENSA_18smem_ptr_flag_bitsILi32EEENSV_INSB_IJNSC_ILi8EEENSC_ILi32EEEEEENSB_IJS1C_SE_EEEEEEEvEENS14_INSA_18SM100_TMA_2SM_LOADES1G_vEEEENS_8epilogue10collective18CollectiveEpilogueINS1L_23Sm100TmaWarpSpecializedILi4ELi2ELi16ELb1ELb0EEEJNSB_IJSI_SI_SK_EEENSB_IJNSV_ISI_SE_EENSV_INSC_ILi16EEESE_EEEEESM_NSB_IJNSB_IJlllEEESE_SX_EEESM_S1W_NS1L_6fusion15FusionCallbacksIS1P_NS1X_17LinearCombinationISM_fSM_fLNS_15FloatRoundStyleE2EEES1Q_S1U_JEEENSA_5SM1004TMEM4LOAD26SM100_TMEM_LOAD_32dp32b16xENSA_20SM90_TMA_LOAD_IM2COLENS16_INS17_ILi2ELi4ELi3EEES1A_NSV_INSB_IJS1B_S1S_EEENSB_IJS1S_SE_EEEEEEENSA_39AutoVectorizingCopyWithAssumedAlignmentILi128EEENSA_21SM90_TMA_STORE_IM2COLES2C_S2E_S2E_EEEvvEEEEvNT_6ParamsE)
        /*0038*/ 	.word	0x00000008


	//----- nvinfo : EIATTR_MIN_STACK_SIZE
	.align		4
.L_27:
        /*003c*/ 	.byte	0x04, 0x12
        /*003e*/ 	.short	(.L_29 - .L_28)
	.align		4
.L_28:
        /*0040*/ 	.word	index@(_ZN7cutlass13device_kernelINS_4conv6kernel13ConvUniversalINS1_16ConvProblemShapeILNS1_8OperatorE0ELi2EEENS1_10collective14CollectiveConvINS1_47MainloopSm100TmaUmmaWarpSpecializedImplicitGemmILS5_0ELi4ELi2ELi1ELi2EN4cute5tupleIJNSA_1CILi2EEENSC_ILi1EEESE_EEEEENSB_IJNSC_ILi256EEENSC_ILi128EEENSB_IJNSC_ILi64EEEEEEEEENS_10tfloat32_tESM_NSA_8TiledMMAINSA_8MMA_AtomIJNSA_23SM100_MMA_TF32_2x1SM_SSISM_SM_fLi256ELi128ELNSA_4UMMA5MajorE0ELSR_0ELNSQ_7ScaleInE0ELSS_0EEEEEENSA_6LayoutINSB_IJSE_SE_SE_EEENSB_IJNSC_ILi0EEESX_SX_EEEEENSB_IJNSA_10UnderscoreES10_S10_EEEEENS7_6detail27Sm100ImplicitGemmTileTraitsINSA_25SM100_TMA_2SM_LOAD_IM2COLENSA_14ComposedLayoutINSA_7SwizzleILi3ELi4ELi3EEENSA_18smem_ptr_flag_bitsILi32EEENSV_INSB_IJNSC_ILi8EEENSC_ILi32EEEEEENSB_IJS1C_SE_EEEEEEEvEENS14_INSA_18SM100_TMA_2SM_LOADES1G_vEEEENS_8epilogue10collective18CollectiveEpilogueINS1L_23Sm100TmaWarpSpecializedILi4ELi2ELi16ELb1ELb0EEEJNSB_IJSI_SI_SK_EEENSB_IJNSV_ISI_SE_EENSV_INSC_ILi16EEESE_EEEEESM_NSB_IJNSB_IJlllEEESE_SX_EEESM_S1W_NS1L_6fusion15FusionCallbacksIS1P_NS1X_17LinearCombinationISM_fSM_fLNS_15FloatRoundStyleE2EEES1Q_S1U_JEEENSA_5SM1004TMEM4LOAD26SM100_TMEM_LOAD_32dp32b16xENSA_20SM90_TMA_LOAD_IM2COLENS16_INS17_ILi2ELi4ELi3EEES1A_NSV_INSB_IJS1B_S1S_EEENSB_IJS1S_SE_EEEEEEENSA_39AutoVectorizingCopyWithAssumedAlignmentILi128EEENSA_21SM90_TMA_STORE_IM2COLES2C_S2E_S2E_EEEvvEEEEvNT_6ParamsE)
        /*0044*/ 	.word	0x00000008
.L_29:


//--------------------- .nv.compat                --------------------------
	.section	.nv.compat,"",@"SHT_CUDA_COMPAT_INFO"
	.align	4
        /*0000*/ 	.byte	0x02, 0x09, 0x01, 0x00, 0x02, 0x02, 0x02, 0x00, 0x02, 0x05, 0x05, 0x00, 0x03, 0x07, 0x01, 0x01
        /*0010*/ 	.byte	0x02, 0x03, 0x01, 0x00, 0x02, 0x06, 0x01, 0x00, 0x04, 0x0b, 0x08, 0x00, 0x09, 0x00, 0x00, 0x00
        /*0020*/ 	.byte	0x00, 0x00, 0x00, 0x00


//--------------------- .nv.info._ZN7cutlass13device_kernelINS_4conv6kernel13ConvUniversalINS1_16ConvProblemShapeILNS1_8OperatorE0ELi2EEENS1_10collective14CollectiveConvINS1_47MainloopSm100TmaUmmaWarpSpecializedImplicitGemmILS5_0ELi4ELi2ELi1ELi2EN4cute5tupleIJNSA_1CILi2EEENSC_ILi1EEESE_EEEEENSB_IJNSC_ILi256EEENSC_ILi128EEENSB_IJNSC_ILi64EEEEEEEEENS_10tfloat32_tESM_NSA_8TiledMMAINSA_8MMA_AtomIJNSA_23SM100_MMA_TF32_2x1SM_SSISM_SM_fLi256ELi128ELNSA_4UMMA5MajorE0ELSR_0ELNSQ_7ScaleInE0ELSS_0EEEEEENSA_6LayoutINSB_IJSE_SE_SE_EEENSB_IJNSC_ILi0EEESX_SX_EEEEENSB_IJNSA_10UnderscoreES10_S10_EEEEENS7_6detail27Sm100ImplicitGemmTileTraitsINSA_25SM100_TMA_2SM_LOAD_IM2COLENSA_14ComposedLayoutINSA_7SwizzleILi3ELi4ELi3EEENSA_18smem_ptr_flag_bitsILi32EEENSV_INSB_IJNSC_ILi8EEENSC_ILi32EEEEEENSB_IJS1C_SE_EEEEEEEvEENS14_INSA_18SM100_TMA_2SM_LOADES1G_vEEEENS_8epilogue10collective18CollectiveEpilogueINS1L_23Sm100TmaWarpSpecializedILi4ELi2ELi16ELb1ELb0EEEJNSB_IJSI_SI_SK_EEENSB_IJNSV_ISI_SE_EENSV_INSC_ILi16EEESE_EEEEESM_NSB_IJNSB_IJlllEEESE_SX_EEESM_S1W_NS1L_6fusion15FusionCallbacksIS1P_NS1X_17LinearCombinationISM_fSM_fLNS_15FloatRoundStyleE2EEES1Q_S1U_JEEENSA_5SM1004TMEM4LOAD26SM100_TMEM_LOAD_32dp32b16xENSA_20SM90_TMA_LOAD_IM2COLENS16_INS17_ILi2ELi4ELi3EEES1A_NSV_INSB_IJS1B_S1S_EEENSB_IJS1S_SE_EEEEEEENSA_39AutoVectorizingCopyWithAssumedAlignmentILi128EEENSA_21SM90_TMA_STORE_IM2COLES2C_S2E_S2E_EEEvvEEEEvNT_6ParamsE --------------------------
	.section	.nv.info._ZN7cutlass13device_kernelINS_4conv6kernel13ConvUniversalINS1_16ConvProblemShapeILNS1_8OperatorE0ELi2EEENS1_10collective14CollectiveConvINS1_47MainloopSm100TmaUmmaWarpSpecializedImplicitGemmILS5_0ELi4ELi2ELi1ELi2EN4cute5tupleIJNSA_1CILi2EEENSC_ILi1EEESE_EEEEENSB_IJNSC_ILi256EEENSC_ILi128EEENSB_IJNSC_ILi64EEEEEEEEENS_10tfloat32_tESM_NSA_8TiledMMAINSA_8MMA_AtomIJNSA_23SM100_MMA_TF32_2x1SM_SSISM_SM_fLi256ELi128ELNSA_4UMMA5MajorE0ELSR_0ELNSQ_7ScaleInE0ELSS_0EEEEEENSA_6LayoutINSB_IJSE_SE_SE_EEENSB_IJNSC_ILi0EEESX_SX_EEEEENSB_IJNSA_10UnderscoreES10_S10_EEEEENS7_6detail27Sm100ImplicitGemmTileTraitsINSA_25SM100_TMA_2SM_LOAD_IM2COLENSA_14ComposedLayoutINSA_7SwizzleILi3ELi4ELi3EEENSA_18smem_ptr_flag_bitsILi32EEENSV_INSB_IJNSC_ILi8EEENSC_ILi32EEEEEENSB_IJS1C_SE_EEEEEEEvEENS14_INSA_18SM100_TMA_2SM_LOADES1G_vEEEENS_8epilogue10collective18CollectiveEpilogueINS1L_23Sm100TmaWarpSpecializedILi4ELi2ELi16ELb1ELb0EEEJNSB_IJSI_SI_SK_EEENSB_IJNSV_ISI_SE_EENSV_INSC_ILi16EEESE_EEEEESM_NSB_IJNSB_IJlllEEESE_SX_EEESM_S1W_NS1L_6fusion15FusionCallbacksIS1P_NS1X_17LinearCombinationISM_fSM_fLNS_15FloatRoundStyleE2EEES1Q_S1U_JEEENSA_5SM1004TMEM4LOAD26SM100_TMEM_LOAD_32dp32b16xENSA_20SM90_TMA_LOAD_IM2COLENS16_INS17_ILi2ELi4ELi3EEES1A_NSV_INSB_IJS1B_S1S_EEENSB_IJS1S_SE_EEEEEEENSA_39AutoVectorizingCopyWithAssumedAlignmentILi128EEENSA_21SM90_TMA_STORE_IM2COLES2C_S2E_S2E_EEEvvEEEEvNT_6ParamsE,"",@"SHT_CUDA_INFO"
	.sectionflags	@""
	.align	4


	//----- nvinfo : EIATTR_CUDA_API_VERSION
	.align		4
        /*0000*/ 	.byte	0x04, 0x37
        /*0002*/ 	.short	(.L_31 - .L_30)
.L_30:
        /*0004*/ 	.word	0x00000082


	//----- nvinfo : EIATTR_KPARAM_INFO
	.align		4
.L_31:
        /*0008*/ 	.byte	0x04, 0x17
        /*000a*/ 	.short	(.L_33 - .L_32)
.L_32:
        /*000c*/ 	.word	0x00000000
        /*0010*/ 	.short	0x0000
        /*0012*/ 	.short	0x0000
        /*0014*/ 	.byte	0x00, 0xf0, 0x01, 0x20


	//----- nvinfo : EIATTR_AT_ENTRY_FRAGMENTS
	.align		4
.L_33:
        /*0018*/ 	.byte	0x04, 0x4f
        /*001a*/ 	.short	(.L_35 - .L_34)


	//   ....[0]....
.L_34:
        /*001c*/ 	.word	0x00000007


	//----- nvinfo : EIATTR_RESERVED_SMEM_USED
	.align		4
.L_35:
        /*0020*/ 	.byte	0x01, 0x41
	.zero		2


	//----- nvinfo : EIATTR_SPARSE_MMA_MASK
	.align		4
        /*0024*/ 	.byte	0x03, 0x50
        /*0026*/ 	.short	0x0000


	//----- nvinfo : EIATTR_TCGEN05_2CTA_USED
	.align		4
        /*0028*/ 	.byte	0x01, 0x52
	.zero		2


	//----- nvinfo : EIATTR_MAXREG_COUNT
	.align		4
        /*002c*/ 	.byte	0x03, 0x1b
        /*002e*/ 	.short	0x00ff


	//----- nvinfo : EIATTR_NUM_BARRIERS
	.align		4
        /*0030*/ 	.byte	0x02, 0x4c
        /*0032*/ 	.byte	0x07
	.zero		1


	//----- nvinfo : EIATTR_EXTERNS
	.align		4
        /*0034*/ 	.byte	0x04, 0x0f
        /*0036*/ 	.short	(.L_37 - .L_36)


	//   ....[0]....
	.align		4
.L_36:
        /*0038*/ 	.word	index@(__assertfail)


	//----- nvinfo : EIATTR_MERCURY_ISA_VERSION
	.align		4
.L_37:
        /*003c*/ 	.byte	0x03, 0x5f
        /*003e*/ 	.short	0x0101


	//----- nvinfo : EIATTR_INT_WARP_WIDE_INSTR_OFFSETS
	.align		4
        /*0040*/ 	.byte	0x04, 0x31
        /*0042*/ 	.short	(.L_39 - .L_38)


	//   ....[0]....
.L_38:
        /*0044*/ 	.word	0x00000bd0


	//   ....[1]....
        /*0048*/ 	.word	0x00000c70


	//   ....[2]....
        /*004c*/ 	.word	0x00009320


	//   ....[3]....
        /*0050*/ 	.word	0x00009340


	//   ....[4]....
        /*0054*/ 	.word	0x00009370


	//   ....[5]....
        /*0058*/ 	.word	0x00009e20


	//   ....[6]....
        /*005c*/ 	.word	0x00009e40


	//   ....[7]....
        /*0060*/ 	.word	0x00009f60


	//   ....[8]....
        /*0064*/ 	.word	0x00009f80


	//   ....[9]....
        /*0068*/ 	.word	0x0000a0e0


	//   ....[10]....
        /*006c*/ 	.word	0x0000a100


	//   ....[11]....
        /*0070*/ 	.word	0x0000a260


	//   ....[12]....
        /*0074*/ 	.word	0x0000a280


	//   ....[13]....
        /*0078*/ 	.word	0x0000a3f0


	//   ....[14]....
        /*007c*/ 	.word	0x0000a410


	//   ....[15]....
        /*0080*/ 	.word	0x0000a580


	//   ....[16]....
        /*0084*/ 	.word	0x0000a5a0


	//   ....[17]....
        /*0088*/ 	.word	0x0000a720


	//   ....[18]....
        /*008c*/ 	.word	0x0000a740


	//   ....[19]....
        /*0090*/ 	.word	0x0000a9a0


	//   ....[20]....
        /*0094*/ 	.word	0x0000a9b0


	//----- nvinfo : EIATTR_COOP_GROUP_MASK_REGIDS
	.align		4
.L_39:
        /*0098*/ 	.byte	0x04, 0x29
        /*009a*/ 	.short	(.L_41 - .L_40)


	//   ....[0]....
.L_40:
        /*009c*/ 	.word	0xffffffff


	//   ....[1]....
        /*00a0*/ 	.word	0xffffffff


	//   ....[2]....
        /*00a4*/ 	.word	0xffffffff


	//   ....[3]....
        /*00a8*/ 	.word	0xffffffff


	//   ....[4]....
        /*00ac*/ 	.word	0xffffffff


	//   ....[5]....
        /*00b0*/ 	.word	0xffffffff


	//   ....[6]....
        /*00b4*/ 	.word	0xffffffff


	//   ....[7]....
        /*00b8*/ 	.word	0xffffffff


	//   ....[8]....
        /*00bc*/ 	.word	0xffffffff


	//   ....[9]....
        /*00c0*/ 	.word	0xffffffff


	//   ....[10]....
        /*00c4*/ 	.word	0xffffffff


	//   ....[11]....
        /*00c8*/ 	.word	0xffffffff


	//   ....[12]....
        /*00cc*/ 	.word	0xffffffff


	//----- nvinfo : EIATTR_COOP_GROUP_INSTR_OFFSETS
	.align		4
.L_41:
        /*00d0*/ 	.byte	0x04, 0x28
        /*00d2*/ 	.short	(.L_43 - .L_42)


	//   ....[0]....
.L_42:
        /*00d4*/ 	.word	0x000000e0


	//   ....[1]....
        /*00d8*/ 	.word	0x00000520


	//   ....[2]....
        /*00dc*/ 	.word	0x000006b0


	//   ....[3]....
        /*00e0*/ 	.word	0x00000840


	//   ....[4]....
        /*00e4*/ 	.word	0x00000930


	//   ....[5]....
        /*00e8*/ 	.word	0x00000a70


	//   ....[6]....
        /*00ec*/ 	.word	0x00000cf0


	//   ....[7]....
        /*00f0*/ 	.word	0x00007520


	//   ....[8]....
        /*00f4*/ 	.word	0x00007ff0


	//   ....[9]....
        /*00f8*/ 	.word	0x000084c0


	//   ....[10]....
        /*00fc*/ 	.word	0x000084f0


	//   ....[11]....
        /*0100*/ 	.word	0x00009240


	//   ....[12]....
        /*0104*/ 	.word	0x00009440


	//----- nvinfo : EIATTR_VRC_CTA_INIT_COUNT
	.align		4
.L_43:
        /*0108*/ 	.byte	0x02, 0x4a
        /*010a*/ 	.byte	0x80
	.zero		1


	//----- nvinfo : EIATTR_SYSCALL_OFFSETS
	.align		4
        /*010c*/ 	.byte	0x04, 0x46
        /*010e*/ 	.short	(.L_45 - .L_44)


	//   ....[0]....
.L_44:
        /*0110*/ 	.word	0x0000b550


	//   ....[1]....
        /*0114*/ 	.word	0x0000b640


	//   ....[2]....
        /*0118*/ 	.word	0x0000be70


	//   ....[3]....
        /*011c*/ 	.word	0x0000c810


	//   ....[4]....
        /*0120*/ 	.word	0x0000d170


	//   ....[5]....
        /*0124*/ 	.word	0x0000db10


	//   ....[6]....
        /*0128*/ 	.word	0x0000e4b0


	//   ....[7]....
        /*012c*/ 	.word	0x0000ee80


	//   ....[8]....
        /*0130*/ 	.word	0x0000f820


	//   ....[9]....
        /*0134*/ 	.word	0x00010170


	//----- nvinfo : EIATTR_MBARRIER_INSTR_OFFSETS
	.align		4
.L_45:
        /*0138*/ 	.byte	0x04, 0x39
        /*013a*/ 	.short	(.L_47 - .L_46)


	//   ....[0]....
.L_46:
        /*013c*/ 	.word	0x00000620
        /*0140*/ 	.word	0x000000ff
        /*0144*/ 	.word	0x00000000
        /*0148*/ 	.short	0x0100
        /*014a*/ 	.byte	0x04
	.zero		1


	//   ....[1]....
        /*014c*/ 	.word	0x00000630
        /*0150*/ 	.word	0x000000ff
        /*0154*/ 	.word	0x00000020
        /*0158*/ 	.short	0x0100
        /*015a*/ 	.byte	0x04
	.zero		1


	//   ....[2]....
        /*015c*/ 	.word	0x00000640
        /*0160*/ 	.word	0x000000ff
        /*0164*/ 	.word	0x00000008
        /*0168*/ 	.short	0x0100
        /*016a*/ 	.byte	0x04
	.zero		1


	//   ....[3]....
        /*016c*/ 	.word	0x00000650
        /*0170*/ 	.word	0x000000ff
        /*0174*/ 	.word	0x00000028
        /*0178*/ 	.short	0x0100
        /*017a*/ 	.byte	0x04
	.zero		1


	//   ....[4]....
        /*017c*/ 	.word	0x00000660
        /*0180*/ 	.word	0x000000ff
        /*0184*/ 	.word	0x00000010
        /*0188*/ 	.short	0x0100
        /*018a*/ 	.byte	0x04
	.zero		1


	//   ....[5]....
        /*018c*/ 	.word	0x00000670
        /*0190*/ 	.word	0x000000ff
        /*0194*/ 	.word	0x00000030
        /*0198*/ 	.short	0x0100
        /*019a*/ 	.byte	0x04
	.zero		1


	//   ....[6]....
        /*019c*/ 	.word	0x00000680
        /*01a0*/ 	.word	0x000000ff
        /*01a4*/ 	.word	0x00000018
        /*01a8*/ 	.short	0x0100
        /*01aa*/ 	.byte	0x04
	.zero		1


	//   ....[7]....
        /*01ac*/ 	.word	0x00000690
        /*01b0*/ 	.word	0x000000ff
        /*01b4*/ 	.word	0x00000038
        /*01b8*/ 	.short	0x0100
        /*01ba*/ 	.byte	0x04
	.zero		1


	//   ....[8]....
        /*01bc*/ 	.word	0x000007b0
        /*01c0*/ 	.word	0x000000ff
        /*01c4*/ 	.word	0x00000040
        /*01c8*/ 	.short	0x0100
        /*01ca*/ 	.byte	0x04
	.zero		1


	//   ....[9]....
        /*01cc*/ 	.word	0x000007c0
        /*01d0*/ 	.word	0x000000ff
        /*01d4*/ 	.word	0x00000060
        /*01d8*/ 	.short	0x0100
        /*01da*/ 	.byte	0x04
	.zero		1


	//   ....[10]....
        /*01dc*/ 	.word	0x000007d0
        /*01e0*/ 	.word	0x000000ff
        /*01e4*/ 	.word	0x00000048
        /*01e8*/ 	.short	0x0100
        /*01ea*/ 	.byte	0x04
	.zero		1


	//   ....[11]....
        /*01ec*/ 	.word	0x000007e0
        /*01f0*/ 	.word	0x000000ff
        /*01f4*/ 	.word	0x00000068
        /*01f8*/ 	.short	0x0100
        /*01fa*/ 	.byte	0x04
	.zero		1


	//   ....[12]....
        /*01fc*/ 	.word	0x000007f0
        /*0200*/ 	.word	0x000000ff
        /*0204*/ 	.word	0x00000050
        /*0208*/ 	.short	0x0100
        /*020a*/ 	.byte	0x04
	.zero		1


	//   ....[13]....
        /*020c*/ 	.word	0x00000800
        /*0210*/ 	.word	0x000000ff
        /*0214*/ 	.word	0x00000070
        /*0218*/ 	.short	0x0100
        /*021a*/ 	.byte	0x04
	.zero		1


	//   ....[14]....
        /*021c*/ 	.word	0x00000810
        /*0220*/ 	.word	0x000000ff
        /*0224*/ 	.word	0x00000058
        /*0228*/ 	.short	0x0100
        /*022a*/ 	.byte	0x04
	.zero		1


	//   ....[15]....
        /*022c*/ 	.word	0x00000820
        /*0230*/ 	.word	0x000000ff
        /*0234*/ 	.word	0x00000078
        /*0238*/ 	.short	0x0100
        /*023a*/ 	.byte	0x04
	.zero		1


	//   ....[16]....
        /*023c*/ 	.word	0x00000900
        /*0240*/ 	.word	0x000000ff
        /*0244*/ 	.word	0x00000080
        /*0248*/ 	.short	0x0100
        /*024a*/ 	.byte	0x04
	.zero		1


	//   ....[17]....
        /*024c*/ 	.word	0x00000910
        /*0250*/ 	.word	0x000000ff
        /*0254*/ 	.word	0x00000088
        /*0258*/ 	.short	0x0100
        /*025a*/ 	.byte	0x04
	.zero		1


	//   ....[18]....
        /*025c*/ 	.word	0x00000a40
        /*0260*/ 	.word	0x000000ff
        /*0264*/ 	.word	0x00000090
        /*0268*/ 	.short	0x0100
        /*026a*/ 	.byte	0x06
	.zero		1


	//   ....[19]....
        /*026c*/ 	.word	0x00000a50
        /*0270*/ 	.word	0x000000ff
        /*0274*/ 	.word	0x00000098
        /*0278*/ 	.short	0x0100
        /*027a*/ 	.byte	0x06
	.zero		1


	//   ....[20]....
        /*027c*/ 	.word	0x00000b80
        /*0280*/ 	.word	0x000000ff
        /*0284*/ 	.word	0x000000a0
        /*0288*/ 	.short	0x0100
        /*028a*/ 	.byte	0x04
	.zero		1


	//   ....[21]....
        /*028c*/ 	.word	0x00000b90
        /*0290*/ 	.word	0x000000ff
        /*0294*/ 	.word	0x000000b0
        /*0298*/ 	.short	0x0100
        /*029a*/ 	.byte	0x04
	.zero		1


	//   ....[22]....
        /*029c*/ 	.word	0x00000ba0
        /*02a0*/ 	.word	0x000000ff
        /*02a4*/ 	.word	0x000000a8
        /*02a8*/ 	.short	0x0100
        /*02aa*/ 	.byte	0x04
	.zero		1


	//   ....[23]....
        /*02ac*/ 	.word	0x00000bb0
        /*02b0*/ 	.word	0x000000ff
        /*02b4*/ 	.word	0x000000b8
        /*02b8*/ 	.short	0x0100
        /*02ba*/ 	.byte	0x04
	.zero		1


	//   ....[24]....
        /*02bc*/ 	.word	0x00000ca0
        /*02c0*/ 	.word	0x000000ff
        /*02c4*/ 	.word	0x000000c0
        /*02c8*/ 	.short	0x0100
        /*02ca*/ 	.byte	0x06
	.zero		1


	//   ....[25]....
        /*02cc*/ 	.word	0x00001720
        /*02d0*/ 	.word	0x0000000e
        /*02d4*/ 	.word	0x00000020
        /*02d8*/ 	.short	0x010a
        /*02da*/ 	.byte	0xff
	.zero		1


	//   ....[26]....
        /*02dc*/ 	.word	0x00002cf0
        /*02e0*/ 	.word	0x0000000b
        /*02e4*/ 	.word	0x00000020
        /*02e8*/ 	.short	0x010a
        /*02ea*/ 	.byte	0xff
	.zero		1


	//   ....[27]....
        /*02ec*/ 	.word	0x00002f40
        /*02f0*/ 	.word	0x0000004b
        /*02f4*/ 	.word	0x00000020
        /*02f8*/ 	.short	0x010a
        /*02fa*/ 	.byte	0xff
	.zero		1


	//   ....[28]....
        /*02fc*/ 	.word	0x00004610
        /*0300*/ 	.word	0x00000000
        /*0304*/ 	.word	0x00000088
        /*0308*/ 	.short	0x0101
        /*030a*/ 	.byte	0xff
	.zero		1


	//   ....[29]....
        /*030c*/ 	.word	0x00004640
        /*0310*/ 	.word	0x0000000e
        /*0314*/ 	.word	0x00000020
        /*0318*/ 	.short	0x010a
        /*031a*/ 	.byte	0xff
	.zero		1


	//   ....[30]....
        /*031c*/ 	.word	0x00005bf0
        /*0320*/ 	.word	0x0000000b
        /*0324*/ 	.word	0x00000020
        /*0328*/ 	.short	0x010a
        /*032a*/ 	.byte	0xff
	.zero		1


	//   ....[31]....
        /*032c*/ 	.word	0x00005e40
        /*0330*/ 	.word	0x0000004a
        /*0334*/ 	.word	0x00000020
        /*0338*/ 	.short	0x010a
        /*033a*/ 	.byte	0xff
	.zero		1


	//   ....[32]....
        /*033c*/ 	.word	0x00007530
        /*0340*/ 	.word	0x00000000
        /*0344*/ 	.word	0x00000090
        /*0348*/ 	.short	0x010a
        /*034a*/ 	.byte	0xff
	.zero		1


	//   ....[33]....
        /*034c*/ 	.word	0x000075f0
        /*0350*/ 	.word	0x0000000b
        /*0354*/ 	.word	0x00000000
        /*0358*/ 	.short	0x0101
        /*035a*/ 	.byte	0xff
	.zero		1


	//   ....[34]....
        /*035c*/ 	.word	0x00007b00
        /*0360*/ 	.word	0x00000003
        /*0364*/ 	.word	0x00000000
        /*0368*/ 	.short	0x010a
        /*036a*/ 	.byte	0xff
	.zero		1


	//   ....[35]....
        /*036c*/ 	.word	0x00007b70
        /*0370*/ 	.word	0x00000004
        /*0374*/ 	.word	0x00000000
        /*0378*/ 	.short	0x010a
        /*037a*/ 	.byte	0xff
	.zero		1


	//   ....[36]....
        /*037c*/ 	.word	0x00007c00
        /*0380*/ 	.word	0x00000000
        /*0384*/ 	.word	0x00000000
        /*0388*/ 	.short	0x010a
        /*038a*/ 	.byte	0xff
	.zero		1


	//   ....[37]....
        /*038c*/ 	.word	0x00007c90
        /*0390*/ 	.word	0x00000007
        /*0394*/ 	.word	0x00000000
        /*0398*/ 	.short	0x010a
        /*039a*/ 	.byte	0xff
	.zero		1


	//   ....[38]....
        /*039c*/ 	.word	0x00007dc0
        /*03a0*/ 	.word	0x000000ff
        /*03a4*/ 	.word	0x00000098
        /*03a8*/ 	.short	0x010a
        /*03aa*/ 	.byte	0x04
	.zero		1


	//   ....[39]....
        /*03ac*/ 	.word	0x00007e60
        /*03b0*/ 	.word	0x000000ff
        /*03b4*/ 	.word	0x00000090
        /*03b8*/ 	.short	0x010a
        /*03ba*/ 	.byte	0x04
	.zero		1


	//   ....[40]....
        /*03bc*/ 	.word	0x00007f00
        /*03c0*/ 	.word	0x000000ff
        /*03c4*/ 	.word	0x00000000
        /*03c8*/ 	.short	0x0101
        /*03ca*/ 	.byte	0x05
	.zero		1


	//   ....[41]....
        /*03cc*/ 	.word	0x00007f40
        /*03d0*/ 	.word	0x000000ff
        /*03d4*/ 	.word	0x00000098
        /*03d8*/ 	.short	0x0106
        /*03da*/ 	.byte	0x04
	.zero		1


	//   ....[42]....
        /*03dc*/ 	.word	0x00007f80
        /*03e0*/ 	.word	0x00000000
        /*03e4*/ 	.word	0x00000098
        /*03e8*/ 	.short	0x010a
        /*03ea*/ 	.byte	0xff
	.zero		1


	//   ....[43]....
        /*03ec*/ 	.word	0x000081c0
        /*03f0*/ 	.word	0x000000ff
        /*03f4*/ 	.word	0x00000008
        /*03f8*/ 	.short	0x010a
        /*03fa*/ 	.byte	0x05
	.zero		1


	//   ....[44]....
        /*03fc*/ 	.word	0x000081e0
        /*0400*/ 	.word	0x000000ff
        /*0404*/ 	.word	0x00000008
        /*0408*/ 	.short	0x010a
        /*040a*/ 	.byte	0x05
	.zero		1


	//   ....[45]....
        /*040c*/ 	.word	0x00008370
        /*0410*/ 	.word	0x000000ff
        /*0414*/ 	.word	0x00000008
        /*0418*/ 	.short	0x010a
        /*041a*/ 	.byte	0x05
	.zero		1


	//   ....[46]....
        /*041c*/ 	.word	0x00008390
        /*0420*/ 	.word	0x000000ff
        /*0424*/ 	.word	0x00000008
        /*0428*/ 	.short	0x010a
        /*042a*/ 	.byte	0x05
	.zero		1


	//   ....[47]....
        /*042c*/ 	.word	0x00008450
        /*0430*/ 	.word	0x000000ff
        /*0434*/ 	.word	0x00000000
        /*0438*/ 	.short	0x0101
        /*043a*/ 	.byte	0x04
	.zero		1


	//   ....[48]....
        /*043c*/ 	.word	0x00008860
        /*0440*/ 	.word	0x000000ff
        /*0444*/ 	.word	0x00000090
        /*0448*/ 	.short	0x010a
        /*044a*/ 	.byte	0x16
	.zero		1


	//   ....[49]....
        /*044c*/ 	.word	0x00008900
        /*0450*/ 	.word	0x000000ff
        /*0454*/ 	.word	0x00000000
        /*0458*/ 	.short	0x0101
        /*045a*/ 	.byte	0x25
	.zero		1


	//   ....[50]....
        /*045c*/ 	.word	0x00008940
        /*0460*/ 	.word	0x000000ff
        /*0464*/ 	.word	0x000000b0
        /*0468*/ 	.short	0x010a
        /*046a*/ 	.byte	0x1b
	.zero		1


	//   ....[51]....
        /*046c*/ 	.word	0x000089e0
        /*0470*/ 	.word	0x000000ff
        /*0474*/ 	.word	0x00000000
        /*0478*/ 	.short	0x010a
        /*047a*/ 	.byte	0x04
	.zero		1


	//   ....[52]....
        /*047c*/ 	.word	0x00008a30
        /*0480*/ 	.word	0x000000ff
        /*0484*/ 	.word	0x00000000
        /*0488*/ 	.short	0x010a
        /*048a*/ 	.byte	0x14
	.zero		1


	//   ....[53]....
        /*048c*/ 	.word	0x00008ba0
        /*0490*/ 	.word	0x000000ff
        /*0494*/ 	.word	0x00000000
        /*0498*/ 	.short	0x010a
        /*049a*/ 	.byte	0x05
	.zero		1


	//   ....[54]....
        /*049c*/ 	.word	0x00009030
        /*04a0*/ 	.word	0x000000ff
        /*04a4*/ 	.word	0x00000000
        /*04a8*/ 	.short	0x010a
        /*04aa*/ 	.byte	0x04
	.zero		1


	//   ....[55]....
        /*04ac*/ 	.word	0x000090d0
        /*04b0*/ 	.word	0x00000000
        /*04b4*/ 	.word	0x00000000
        /*04b8*/ 	.short	0x010a
        /*04ba*/ 	.byte	0xff
	.zero		1


	//   ....[56]....
        /*04bc*/ 	.word	0x00009110
        /*04c0*/ 	.word	0x00000000
        /*04c4*/ 	.word	0x00000000
        /*04c8*/ 	.short	0x010a
        /*04ca*/ 	.byte	0xff
	.zero		1


	//   ....[57]....
        /*04cc*/ 	.word	0x00009180
        /*04d0*/ 	.word	0x000000ff
        /*04d4*/ 	.word	0x00000000
        /*04d8*/ 	.short	0x0101
        /*04da*/ 	.byte	0x04
	.zero		1


	//   ....[58]....
        /*04dc*/ 	.word	0x000091c0
        /*04e0*/ 	.word	0x000000ff
        /*04e4*/ 	.word	0x000000c0
        /*04e8*/ 	.short	0x010a
        /*04ea*/ 	.byte	0x16
	.zero		1


	//   ....[59]....
        /*04ec*/ 	.word	0x00009230
        /*04f0*/ 	.word	0x000000ff
        /*04f4*/ 	.word	0x00000000
        /*04f8*/ 	.short	0x0101
        /*04fa*/ 	.byte	0x04
	.zero		1


	//   ....[60]....
        /*04fc*/ 	.word	0x000096f0
        /*0500*/ 	.word	0x000000ff
        /*0504*/ 	.word	0x00000090
        /*0508*/ 	.short	0x010a
        /*050a*/ 	.byte	0x04
	.zero		1


	//   ....[61]....
        /*050c*/ 	.word	0x00009790
        /*0510*/ 	.word	0x000000ff
        /*0514*/ 	.word	0x00000000
        /*0518*/ 	.short	0x0101
        /*051a*/ 	.byte	0x2e
	.zero		1


	//   ....[62]....
        /*051c*/ 	.word	0x00009ab0
        /*0520*/ 	.word	0x000000ff
        /*0524*/ 	.word	0x00000088
        /*0528*/ 	.short	0x010a
        /*052a*/ 	.byte	0x04
	.zero		1


	//   ....[63]....
        /*052c*/ 	.word	0x00009ca0
        /*0530*/ 	.word	0x000000ff
        /*0534*/ 	.word	0x00000060
        /*0538*/ 	.short	0x010a
        /*053a*/ 	.byte	0x04
	.zero		1


	//   ....[64]....
        /*053c*/ 	.word	0x00009f00
        /*0540*/ 	.word	0x000000ff
        /*0544*/ 	.word	0x00000040
        /*0548*/ 	.short	0x010b
        /*054a*/ 	.byte	0x04
	.zero		1


	//   ....[65]....
        /*054c*/ 	.word	0x00009f10
        /*0550*/ 	.word	0x000000ff
        /*0554*/ 	.word	0x00000000
        /*0558*/ 	.short	0x0101
        /*055a*/ 	.byte	0x17
	.zero		1


	//   ....[66]....
        /*055c*/ 	.word	0x00009f30
        /*0560*/ 	.word	0x000000ff
        /*0564*/ 	.word	0x00000068
        /*0568*/ 	.short	0x010a
        /*056a*/ 	.byte	0x04
	.zero		1


	//   ....[67]....
        /*056c*/ 	.word	0x0000a080
        /*0570*/ 	.word	0x000000ff
        /*0574*/ 	.word	0x00000048
        /*0578*/ 	.short	0x010b
        /*057a*/ 	.byte	0x04
	.zero		1


	//   ....[68]....
        /*057c*/ 	.word	0x0000a090
        /*0580*/ 	.word	0x000000ff
        /*0584*/ 	.word	0x00000000
        /*0588*/ 	.short	0x0101
        /*058a*/ 	.byte	0x16
	.zero		1


	//   ....[69]....
        /*058c*/ 	.word	0x0000a0b0
        /*0590*/ 	.word	0x000000ff
        /*0594*/ 	.word	0x00000070
        /*0598*/ 	.short	0x010a
        /*059a*/ 	.byte	0x04
	.zero		1


	//   ....[70]....
        /*059c*/ 	.word	0x0000a200
        /*05a0*/ 	.word	0x000000ff
        /*05a4*/ 	.word	0x00000050
        /*05a8*/ 	.short	0x010b
        /*05aa*/ 	.byte	0x04
	.zero		1


	//   ....[71]....
        /*05ac*/ 	.word	0x0000a210
        /*05b0*/ 	.word	0x000000ff
        /*05b4*/ 	.word	0x00000000
        /*05b8*/ 	.short	0x0101
        /*05ba*/ 	.byte	0x0f
	.zero		1


	//   ....[72]....
        /*05bc*/ 	.word	0x0000a230
        /*05c0*/ 	.word	0x000000ff
        /*05c4*/ 	.word	0x00000078
        /*05c8*/ 	.short	0x010a
        /*05ca*/ 	.byte	0x04
	.zero		1


	//   ....[73]....
        /*05cc*/ 	.word	0x0000a390
        /*05d0*/ 	.word	0x000000ff
        /*05d4*/ 	.word	0x00000058
        /*05d8*/ 	.short	0x010b
        /*05da*/ 	.byte	0x04
	.zero		1


	//   ....[74]....
        /*05dc*/ 	.word	0x0000a3a0
        /*05e0*/ 	.word	0x000000ff
        /*05e4*/ 	.word	0x00000000
        /*05e8*/ 	.short	0x0101
        /*05ea*/ 	.byte	0x0e
	.zero		1


	//   ....[75]....
        /*05ec*/ 	.word	0x0000a3c0
        /*05f0*/ 	.word	0x000000ff
        /*05f4*/ 	.word	0x00000060
        /*05f8*/ 	.short	0x010a
        /*05fa*/ 	.byte	0x04
	.zero		1


	//   ....[76]....
        /*05fc*/ 	.word	0x0000a520
        /*0600*/ 	.word	0x000000ff
        /*0604*/ 	.word	0x00000040
        /*0608*/ 	.short	0x010b
        /*060a*/ 	.byte	0x04
	.zero		1


	//   ....[77]....
        /*060c*/ 	.word	0x0000a530
        /*0610*/ 	.word	0x000000ff
        /*0614*/ 	.word	0x00000000
        /*0618*/ 	.short	0x0101
        /*061a*/ 	.byte	0x17
	.zero		1


	//   ....[78]....
        /*061c*/ 	.word	0x0000a550
        /*0620*/ 	.word	0x000000ff
        /*0624*/ 	.word	0x00000068
        /*0628*/ 	.short	0x010a
        /*062a*/ 	.byte	0x04
	.zero		1


	//   ....[79]....
        /*062c*/ 	.word	0x0000a6c0
        /*0630*/ 	.word	0x000000ff
        /*0634*/ 	.word	0x00000048
        /*0638*/ 	.short	0x010b
        /*063a*/ 	.byte	0x04
	.zero		1


	//   ....[80]....
        /*063c*/ 	.word	0x0000a6d0
        /*0640*/ 	.word	0x000000ff
        /*0644*/ 	.word	0x00000000
        /*0648*/ 	.short	0x0101
        /*064a*/ 	.byte	0x16
	.zero		1


	//   ....[81]....
        /*064c*/ 	.word	0x0000a6e0
        /*0650*/ 	.word	0x000000ff
        /*0654*/ 	.word	0x00000070
        /*0658*/ 	.short	0x010a
        /*065a*/ 	.byte	0x04
	.zero		1


	//   ....[82]....
        /*065c*/ 	.word	0x0000a890
        /*0660*/ 	.word	0x000000ff
        /*0664*/ 	.word	0x00000050
        /*0668*/ 	.short	0x010b
        /*066a*/ 	.byte	0x04
	.zero		1


	//   ....[83]....
        /*066c*/ 	.word	0x0000a910
        /*0670*/ 	.word	0x000000ff
        /*0674*/ 	.word	0x00000000
        /*0678*/ 	.short	0x0101
        /*067a*/ 	.byte	0x0f
	.zero		1


	//   ....[84]....
        /*067c*/ 	.word	0x0000a940
        /*0680*/ 	.word	0x000000ff
        /*0684*/ 	.word	0x00000078
        /*0688*/ 	.short	0x010a
        /*068a*/ 	.byte	0x04
	.zero		1


	//   ....[85]....
        /*068c*/ 	.word	0x0000ab00
        /*0690*/ 	.word	0x000000ff
        /*0694*/ 	.word	0x00000058
        /*0698*/ 	.short	0x010b
        /*069a*/ 	.byte	0x04
	.zero		1


	//   ....[86]....
        /*069c*/ 	.word	0x0000ab20
        /*06a0*/ 	.word	0x000000ff
        /*06a4*/ 	.word	0x00000000
        /*06a8*/ 	.short	0x0101
        /*06aa*/ 	.byte	0x0e
	.zero		1


	//   ....[87]....
        /*06ac*/ 	.word	0x0000ab40
        /*06b0*/ 	.word	0x000000ff
        /*06b4*/ 	.word	0x00000060
        /*06b8*/ 	.short	0x010a
        /*06ba*/ 	.byte	0x04
	.zero		1


	//   ....[88]....
        /*06bc*/ 	.word	0x0000ab60
        /*06c0*/ 	.word	0x000000ff
        /*06c4*/ 	.word	0x00000068
        /*06c8*/ 	.short	0x010a
        /*06ca*/ 	.byte	0x04
	.zero		1


	//   ....[89]....
        /*06cc*/ 	.word	0x0000ab80
        /*06d0*/ 	.word	0x000000ff
        /*06d4*/ 	.word	0x00000070
        /*06d8*/ 	.short	0x010a
        /*06da*/ 	.byte	0x04
	.zero		1


	//   ....[90]....
        /*06dc*/ 	.word	0x0000abd0
        /*06e0*/ 	.word	0x00000002
        /*06e4*/ 	.word	0x00000078
        /*06e8*/ 	.short	0x010a
        /*06ea*/ 	.byte	0xff
	.zero		1


	//   ....[91]....
        /*06ec*/ 	.word	0x0000af10
        /*06f0*/ 	.word	0x000000ff
        /*06f4*/ 	.word	0x00000090
        /*06f8*/ 	.short	0x010a
        /*06fa*/ 	.byte	0x25
	.zero		1


	//   ....[92]....
        /*06fc*/ 	.word	0x0000b030
        /*0700*/ 	.word	0x000000ff
        /*0704*/ 	.word	0x00000000
        /*0708*/ 	.short	0x0101
        /*070a*/ 	.byte	0x04
	.zero		1


	//   ....[93]....
        /*070c*/ 	.word	0x0000bac0
        /*0710*/ 	.word	0x000000ff
        /*0714*/ 	.word	0x00000040
        /*0718*/ 	.short	0x010a
        /*071a*/ 	.byte	0x25
	.zero		1


	//   ....[94]....
        /*071c*/ 	.word	0x0000bb70
        /*0720*/ 	.word	0x00000063
        /*0724*/ 	.word	0x000000a0
        /*0728*/ 	.short	0x010a
        /*072a*/ 	.byte	0xff
	.zero		1


	//   ....[95]....
        /*072c*/ 	.word	0x0000bc60
        /*0730*/ 	.word	0x000000ff
        /*0734*/ 	.word	0x00000040
        /*0738*/ 	.short	0x010a
        /*073a*/ 	.byte	0x25
	.zero		1


	//   ....[96]....
        /*073c*/ 	.word	0x0000bd50
        /*0740*/ 	.word	0x00000063
        /*0744*/ 	.word	0x000000a0
        /*0748*/ 	.short	0x010a
        /*074a*/ 	.byte	0xff
	.zero		1


	//   ....[97]....
        /*074c*/ 	.word	0x0000c540
        /*0750*/ 	.word	0x00000000
        /*0754*/ 	.word	0x00000000
        /*0758*/ 	.short	0x0101
        /*075a*/ 	.byte	0xff
	.zero		1


	//   ....[98]....
        /*075c*/ 	.word	0x0000c550
        /*0760*/ 	.word	0x00000003
        /*0764*/ 	.word	0x00000040
        /*0768*/ 	.short	0x010a
        /*076a*/ 	.byte	0xff
	.zero		1


	//   ....[99]....
        /*076c*/ 	.word	0x0000c630
        /*0770*/ 	.word	0x00000003
        /*0774*/ 	.word	0x00000040
        /*0778*/ 	.short	0x010a
        /*077a*/ 	.byte	0xff
	.zero		1


	//   ....[100]....
        /*077c*/ 	.word	0x0000cea0
        /*0780*/ 	.word	0x00000068
        /*0784*/ 	.word	0x00000000
        /*0788*/ 	.short	0x0101
        /*078a*/ 	.byte	0xff
	.zero		1


	//   ....[101]....
        /*078c*/ 	.word	0x0000cec0
        /*0790*/ 	.word	0x00000032
        /*0794*/ 	.word	0x00000040
        /*0798*/ 	.short	0x010a
        /*079a*/ 	.byte	0xff
	.zero		1


	//   ....[102]....
        /*079c*/ 	.word	0x0000cf90
        /*07a0*/ 	.word	0x00000032
        /*07a4*/ 	.word	0x00000040
        /*07a8*/ 	.short	0x010a
        /*07aa*/ 	.byte	0xff
	.zero		1


	//   ....[103]....
        /*07ac*/ 	.word	0x0000d7f0
        /*07b0*/ 	.word	0x00000068
        /*07b4*/ 	.word	0x00000000
        /*07b8*/ 	.short	0x0101
        /*07ba*/ 	.byte	0xff
	.zero		1


	//   ....[104]....
        /*07bc*/ 	.word	0x0000d810
        /*07c0*/ 	.word	0x00000069
        /*07c4*/ 	.word	0x00000040
        /*07c8*/ 	.short	0x010a
        /*07ca*/ 	.byte	0xff
	.zero		1


	//   ....[105]....
        /*07cc*/ 	.word	0x0000d8f0
        /*07d0*/ 	.word	0x00000069
        /*07d4*/ 	.word	0x00000040
        /*07d8*/ 	.short	0x010a
        /*07da*/ 	.byte	0xff
	.zero		1


	//   ....[106]....
        /*07dc*/ 	.word	0x0000e190
        /*07e0*/ 	.word	0x0000006c
        /*07e4*/ 	.word	0x00000000
        /*07e8*/ 	.short	0x0101
        /*07ea*/ 	.byte	0xff
	.zero		1


	//   ....[107]....
        /*07ec*/ 	.word	0x0000e1b0
        /*07f0*/ 	.word	0x0000006a
        /*07f4*/ 	.word	0x00000040
        /*07f8*/ 	.short	0x010a
        /*07fa*/ 	.byte	0xff
	.zero		1


	//   ....[108]....
        /*07fc*/ 	.word	0x0000e280
        /*0800*/ 	.word	0x0000006a
        /*0804*/ 	.word	0x00000040
        /*0808*/ 	.short	0x010a
        /*080a*/ 	.byte	0xff
	.zero		1


	//   ....[109]....
        /*080c*/ 	.word	0x0000eb60
        /*0810*/ 	.word	0x0000006c
        /*0814*/ 	.word	0x00000000
        /*0818*/ 	.short	0x0101
        /*081a*/ 	.byte	0xff
	.zero		1


	//   ....[110]....
        /*081c*/ 	.word	0x0000eb80
        /*0820*/ 	.word	0x0000006a
        /*0824*/ 	.word	0x00000040
        /*0828*/ 	.short	0x010a
        /*082a*/ 	.byte	0xff
	.zero		1


	//   ....[111]....
        /*082c*/ 	.word	0x0000ec50
        /*0830*/ 	.word	0x0000006a
        /*0834*/ 	.word	0x00000040
        /*0838*/ 	.short	0x010a
        /*083a*/ 	.byte	0xff
	.zero		1


	//   ....[112]....
        /*083c*/ 	.word	0x0000f500
        /*0840*/ 	.word	0x0000006c
        /*0844*/ 	.word	0x00000000
        /*0848*/ 	.short	0x0101
        /*084a*/ 	.byte	0xff
	.zero		1


	//   ....[113]....
        /*084c*/ 	.word	0x0000f520
        /*0850*/ 	.word	0x0000006a
        /*0854*/ 	.word	0x00000040
        /*0858*/ 	.short	0x010a
        /*085a*/ 	.byte	0xff
	.zero		1


	//   ....[114]....
        /*085c*/ 	.word	0x0000f5f0
        /*0860*/ 	.word	0x0000006a
        /*0864*/ 	.word	0x00000040
        /*0868*/ 	.short	0x010a
        /*086a*/ 	.byte	0xff
	.zero		1


	//   ....[115]....
        /*086c*/ 	.word	0x0000fea0
        /*0870*/ 	.word	0x0000006a
        /*0874*/ 	.word	0x00000000
        /*0878*/ 	.short	0x0101
        /*087a*/ 	.byte	0xff
	.zero		1


	//   ....[116]....
        /*087c*/ 	.word	0x0000fec0
        /*0880*/ 	.word	0x00000069
        /*0884*/ 	.word	0x00000040
        /*0888*/ 	.short	0x010a
        /*088a*/ 	.byte	0xff
	.zero		1


	//   ....[117]....
        /*088c*/ 	.word	0x0000ff90
        /*0890*/ 	.word	0x00000069
        /*0894*/ 	.word	0x00000040
        /*0898*/ 	.short	0x010a
        /*089a*/ 	.byte	0xff
	.zero		1


	//   ....[118]....
        /*089c*/ 	.word	0x000102a0
        /*08a0*/ 	.word	0x00000063
        /*08a4*/ 	.word	0x00000000
        /*08a8*/ 	.short	0x0101
        /*08aa*/ 	.byte	0xff
	.zero		1


	//   ....[119]....
        /*08ac*/ 	.word	0x00010840
        /*08b0*/ 	.word	0x00000002
        /*08b4*/ 	.word	0x00000000
        /*08b8*/ 	.short	0x0101
        /*08ba*/ 	.byte	0xff
	.zero		1


	//   ....[120]....
        /*08bc*/ 	.word	0x00010a80
        /*08c0*/ 	.word	0x000000ff
        /*08c4*/ 	.word	0x00000000
        /*08c8*/ 	.short	0x0101
        /*08ca*/ 	.byte	0x04
	.zero		1


	//   ....[121]....
        /*08cc*/ 	.word	0x00010aa0
        /*08d0*/ 	.word	0x0000000b
        /*08d4*/ 	.word	0x00000020
        /*08d8*/ 	.short	0x010a
        /*08da*/ 	.byte	0xff
	.zero		1


	//   ....[122]....
        /*08dc*/ 	.word	0x00010af0
        /*08e0*/ 	.word	0x0000000b
        /*08e4*/ 	.word	0x00000020
        /*08e8*/ 	.short	0x010a
        /*08ea*/ 	.byte	0xff
	.zero		1


	//   ....[123]....
        /*08ec*/ 	.word	0x00010b40
        /*08f0*/ 	.word	0x00000000
        /*08f4*/ 	.word	0x00000090
        /*08f8*/ 	.short	0x010a
        /*08fa*/ 	.byte	0xff
	.zero		1


	//   ....[124]....
        /*08fc*/ 	.word	0x00010b90
        /*0900*/ 	.word	0x00000003
        /*0904*/ 	.word	0x00000000
        /*0908*/ 	.short	0x010a
        /*090a*/ 	.byte	0xff
	.zero		1


	//   ....[125]....
        /*090c*/ 	.word	0x00010be0
        /*0910*/ 	.word	0x00000004
        /*0914*/ 	.word	0x00000000
        /*0918*/ 	.short	0x010a
        /*091a*/ 	.byte	0xff
	.zero		1


	//   ....[126]....
        /*091c*/ 	.word	0x00010c30
        /*0920*/ 	.word	0x00000000
        /*0924*/ 	.word	0x00000000
        /*0928*/ 	.short	0x010a
        /*092a*/ 	.byte	0xff
	.zero		1


	//   ....[127]....
        /*092c*/ 	.word	0x00010c90
        /*0930*/ 	.word	0x00000004
        /*0934*/ 	.word	0x00000098
        /*0938*/ 	.short	0x010a
        /*093a*/ 	.byte	0xff
	.zero		1


	//   ....[128]....
        /*093c*/ 	.word	0x00010cf0
        /*0940*/ 	.word	0x00000004
        /*0944*/ 	.word	0x00000090
        /*0948*/ 	.short	0x010a
        /*094a*/ 	.byte	0xff
	.zero		1


	//   ....[129]....
        /*094c*/ 	.word	0x00010d50
        /*0950*/ 	.word	0x00000004
        /*0954*/ 	.word	0x00000008
        /*0958*/ 	.short	0x010a
        /*095a*/ 	.byte	0xff
	.zero		1


	//   ....[130]....
        /*095c*/ 	.word	0x00010e30
        /*0960*/ 	.word	0x00000002
        /*0964*/ 	.word	0x00000008
        /*0968*/ 	.short	0x010a
        /*096a*/ 	.byte	0xff
	.zero		1


	//   ....[131]....
        /*096c*/ 	.word	0x00010e90
        /*0970*/ 	.word	0x00000005
        /*0974*/ 	.word	0x00000090
        /*0978*/ 	.short	0x010a
        /*097a*/ 	.byte	0xff
	.zero		1


	//   ....[132]....
        /*097c*/ 	.word	0x00010ef0
        /*0980*/ 	.word	0x00000005
        /*0984*/ 	.word	0x000000b0
        /*0988*/ 	.short	0x010a
        /*098a*/ 	.byte	0xff
	.zero		1


	//   ....[133]....
        /*098c*/ 	.word	0x00010f50
        /*0990*/ 	.word	0x00000005
        /*0994*/ 	.word	0x00000000
        /*0998*/ 	.short	0x010a
        /*099a*/ 	.byte	0xff
	.zero		1


	//   ....[134]....
        /*099c*/ 	.word	0x00010fb0
        /*09a0*/ 	.word	0x00000000
        /*09a4*/ 	.word	0x00000000
        /*09a8*/ 	.short	0x010a
        /*09aa*/ 	.byte	0xff
	.zero		1


	//   ....[135]....
        /*09ac*/ 	.word	0x00011010
        /*09b0*/ 	.word	0x00000000
        /*09b4*/ 	.word	0x000000c0
        /*09b8*/ 	.short	0x010a
        /*09ba*/ 	.byte	0xff
	.zero		1


	//   ....[136]....
        /*09bc*/ 	.word	0x00011070
        /*09c0*/ 	.word	0x00000000
        /*09c4*/ 	.word	0x00000090
        /*09c8*/ 	.short	0x010a
        /*09ca*/ 	.byte	0xff
	.zero		1


	//   ....[137]....
        /*09cc*/ 	.word	0x000110d0
        /*09d0*/ 	.word	0x00000000
        /*09d4*/ 	.word	0x00000088
        /*09d8*/ 	.short	0x010a
        /*09da*/ 	.byte	0xff
	.zero		1


	//   ....[138]....
        /*09dc*/ 	.word	0x00011130
        /*09e0*/ 	.word	0x00000003
        /*09e4*/ 	.word	0x00000060
        /*09e8*/ 	.short	0x010a
        /*09ea*/ 	.byte	0xff
	.zero		1


	//   ....[139]....
        /*09ec*/ 	.word	0x00011190
        /*09f0*/ 	.word	0x00000003
        /*09f4*/ 	.word	0x00000068
        /*09f8*/ 	.short	0x010a
        /*09fa*/ 	.byte	0xff
	.zero		1


	//   ....[140]....
        /*09fc*/ 	.word	0x000111f0
        /*0a00*/ 	.word	0x00000003
        /*0a04*/ 	.word	0x00000070
        /*0a08*/ 	.short	0x010a
        /*0a0a*/ 	.byte	0xff
	.zero		1


	//   ....[141]....
        /*0a0c*/ 	.word	0x00011250
        /*0a10*/ 	.word	0x00000003
        /*0a14*/ 	.word	0x00000078
        /*0a18*/ 	.short	0x010a
        /*0a1a*/ 	.byte	0xff
	.zero		1


	//   ....[142]....
        /*0a1c*/ 	.word	0x000112b0
        /*0a20*/ 	.word	0x00000003
        /*0a24*/ 	.word	0x00000060
        /*0a28*/ 	.short	0x010a
        /*0a2a*/ 	.byte	0xff
	.zero		1


	//   ....[143]....
        /*0a2c*/ 	.word	0x00011310
        /*0a30*/ 	.word	0x00000003
        /*0a34*/ 	.word	0x00000068
        /*0a38*/ 	.short	0x010a
        /*0a3a*/ 	.byte	0xff
	.zero		1


	//   ....[144]....
        /*0a3c*/ 	.word	0x00011370
        /*0a40*/ 	.word	0x00000003
        /*0a44*/ 	.word	0x00000070
        /*0a48*/ 	.short	0x010a
        /*0a4a*/ 	.byte	0xff
	.zero		1


	//   ....[145]....
        /*0a4c*/ 	.word	0x000113d0
        /*0a50*/ 	.word	0x00000003
        /*0a54*/ 	.word	0x00000078
        /*0a58*/ 	.short	0x010a
        /*0a5a*/ 	.byte	0xff
	.zero		1


	//   ....[146]....
        /*0a5c*/ 	.word	0x00011430
        /*0a60*/ 	.word	0x00000003
        /*0a64*/ 	.word	0x00000060
        /*0a68*/ 	.short	0x010a
        /*0a6a*/ 	.byte	0xff
	.zero		1


	//   ....[147]....
        /*0a6c*/ 	.word	0x00011490
        /*0a70*/ 	.word	0x00000003
        /*0a74*/ 	.word	0x00000068
        /*0a78*/ 	.short	0x010a
        /*0a7a*/ 	.byte	0xff
	.zero		1


	//   ....[148]....
        /*0a7c*/ 	.word	0x000114f0
        /*0a80*/ 	.word	0x00000003
        /*0a84*/ 	.word	0x00000070
        /*0a88*/ 	.short	0x010a
        /*0a8a*/ 	.byte	0xff
	.zero		1


	//   ....[149]....
        /*0a8c*/ 	.word	0x00011550
        /*0a90*/ 	.word	0x00000000
        /*0a94*/ 	.word	0x00000090
        /*0a98*/ 	.short	0x010a
        /*0a9a*/ 	.byte	0xff
	.zero		1


	//   ....[150]....
        /*0a9c*/ 	.word	0x000115b0
        /*0aa0*/ 	.word	0x00000002
        /*0aa4*/ 	.word	0x00000040
        /*0aa8*/ 	.short	0x010a
        /*0aaa*/ 	.byte	0xff
	.zero		1


	//   ....[151]....
        /*0aac*/ 	.word	0x00011600
        /*0ab0*/ 	.word	0x00000063
        /*0ab4*/ 	.word	0x000000a0
        /*0ab8*/ 	.short	0x010a
        /*0aba*/ 	.byte	0xff
	.zero		1


	//   ....[152]....
        /*0abc*/ 	.word	0x00011650
        /*0ac0*/ 	.word	0x00000003
        /*0ac4*/ 	.word	0x00000040
        /*0ac8*/ 	.short	0x010a
        /*0aca*/ 	.byte	0xff
	.zero		1


	//   ....[153]....
        /*0acc*/ 	.word	0x000116a0
        /*0ad0*/ 	.word	0x00000032
        /*0ad4*/ 	.word	0x00000040
        /*0ad8*/ 	.short	0x010a
        /*0ada*/ 	.byte	0xff
	.zero		1


	//   ....[154]....
        /*0adc*/ 	.word	0x000116f0
        /*0ae0*/ 	.word	0x00000069
        /*0ae4*/ 	.word	0x00000040
        /*0ae8*/ 	.short	0x010a
        /*0aea*/ 	.byte	0xff
	.zero		1


	//   ....[155]....
        /*0aec*/ 	.word	0x00011740
        /*0af0*/ 	.word	0x0000006a
        /*0af4*/ 	.word	0x00000040
        /*0af8*/ 	.short	0x010a
        /*0afa*/ 	.byte	0xff
	.zero		1


	//   ....[156]....
        /*0afc*/ 	.word	0x00011790
        /*0b00*/ 	.word	0x0000006a
        /*0b04*/ 	.word	0x00000040
        /*0b08*/ 	.short	0x010a
        /*0b0a*/ 	.byte	0xff
	.zero		1


	//   ....[157]....
        /*0b0c*/ 	.word	0x000117e0
        /*0b10*/ 	.word	0x0000006a
        /*0b14*/ 	.word	0x00000040
        /*0b18*/ 	.short	0x010a
        /*0b1a*/ 	.byte	0xff
	.zero		1


	//   ....[158]....
        /*0b1c*/ 	.word	0x00011830
        /*0b20*/ 	.word	0x00000069
        /*0b24*/ 	.word	0x00000040
        /*0b28*/ 	.short	0x010a
        /*0b2a*/ 	.byte	0xff
	.zero		1


	//----- nvinfo : EIATTR_NUM_MBARRIERS
	.align		4
.L_47:
        /*0b2c*/ 	.byte	0x03, 0x38
        /*0b2e*/ 	.short	0x0019


	//----- nvinfo : EIATTR_EXIT_INSTR_OFFSETS
	.align		4
        /*0b30*/ 	.byte	0x04, 0x1c
        /*0b32*/ 	.short	(.L_49 - .L_48)


	//   ....[0]....
.L_48:
        /*0b34*/ 	.word	0x00007cc0


	//   ....[1]....
        /*0b38*/ 	.word	0x00007f50


	//   ....[2]....
        /*0b3c*/ 	.word	0x00007fb0


	//   ....[3]....
        /*0b40*/ 	.word	0x00009450


	//   ....[4]....
        /*0b44*/ 	.word	0x0000ac00


	//   ....[5]....
        /*0b48*/ 	.word	0x0000ac40


	//   ....[6]....
        /*0b4c*/ 	.word	0x00010970


	//   ....[7]....
        /*0b50*/ 	.word	0x000109f0


	//   ....[8]....
        /*0b54*/ 	.word	0x00010a20


	//   ....[9]....
        /*0b58*/ 	.word	0x00010a90


	//----- nvinfo : EIATTR_MAX_THREADS
	.align		4
.L_49:
        /*0b5c*/ 	.byte	0x04, 0x05
        /*0b5e*/ 	.short	(.L_51 - .L_50)
.L_50:
        /*0b60*/ 	.word	0x00000100
        /*0b64*/ 	.word	0x00000001
        /*0b68*/ 	.word	0x00000001


	//----- nvinfo : EIATTR_CRS_STACK_SIZE
	.align		4
.L_51:
        /*0b6c*/ 	.byte	0x04, 0x1e
        /*0b6e*/ 	.short	(.L_53 - .L_52)
.L_52:
        /*0b70*/ 	.word	0x00000000


	//----- nvinfo : EIATTR_CBANK_PARAM_SIZE
	.align		4
.L_53:
        /*0b74*/ 	.byte	0x03, 0x19
        /*0b76*/ 	.short	0x0800


	//----- nvinfo : EIATTR_PARAM_CBANK
	.align		4
        /*0b78*/ 	.byte	0x04, 0x0a
        /*0b7a*/ 	.short	(.L_55 - .L_54)
	.align		4
.L_54:
        /*0b7c*/ 	.word	index@(.nv.constant0._ZN7cutlass13device_kernelINS_4conv6kernel13ConvUniversalINS1_16ConvProblemShapeILNS1_8OperatorE0ELi2EEENS1_10collective14CollectiveConvINS1_47MainloopSm100TmaUmmaWarpSpecializedImplicitGemmILS5_0ELi4ELi2ELi1ELi2EN4cute5tupleIJNSA_1CILi2EEENSC_ILi1EEESE_EEEEENSB_IJNSC_ILi256EEENSC_ILi128EEENSB_IJNSC_ILi64EEEEEEEEENS_10tfloat32_tESM_NSA_8TiledMMAINSA_8MMA_AtomIJNSA_23SM100_MMA_TF32_2x1SM_SSISM_SM_fLi256ELi128ELNSA_4UMMA5MajorE0ELSR_0ELNSQ_7ScaleInE0ELSS_0EEEEEENSA_6LayoutINSB_IJSE_SE_SE_EEENSB_IJNSC_ILi0EEESX_SX_EEEEENSB_IJNSA_10UnderscoreES10_S10_EEEEENS7_6detail27Sm100ImplicitGemmTileTraitsINSA_25SM100_TMA_2SM_LOAD_IM2COLENSA_14ComposedLayoutINSA_7SwizzleILi3ELi4ELi3EEENSA_18smem_ptr_flag_bitsILi32EEENSV_INSB_IJNSC_ILi8EEENSC_ILi32EEEEEENSB_IJS1C_SE_EEEEEEEvEENS14_INSA_18SM100_TMA_2SM_LOADES1G_vEEEENS_8epilogue10collective18CollectiveEpilogueINS1L_23Sm100TmaWarpSpecializedILi4ELi2ELi16ELb1ELb0EEEJNSB_IJSI_SI_SK_EEENSB_IJNSV_ISI_SE_EENSV_INSC_ILi16EEESE_EEEEESM_NSB_IJNSB_IJlllEEESE_SX_EEESM_S1W_NS1L_6fusion15FusionCallbacksIS1P_NS1X_17LinearCombinationISM_fSM_fLNS_15FloatRoundStyleE2EEES1Q_S1U_JEEENSA_5SM1004TMEM4LOAD26SM100_TMEM_LOAD_32dp32b16xENSA_20SM90_TMA_LOAD_IM2COLENS16_INS17_ILi2ELi4ELi3EEES1A_NSV_INSB_IJS1B_S1S_EEENSB_IJS1S_SE_EEEEEEENSA_39AutoVectorizingCopyWithAssumedAlignmentILi128EEENSA_21SM90_TMA_STORE_IM2COLES2C_S2E_S2E_EEEvvEEEEvNT_6ParamsE)
        /*0b80*/ 	.short	0x0380
        /*0b82*/ 	.short	0x0800


	//----- nvinfo : EIATTR_SW_WAR
	.align		4
.L_55:
        /*0b84*/ 	.byte	0x04, 0x36
        /*0b86*/ 	.short	(.L_57 - .L_56)
.L_56:
        /*0b88*/ 	.word	0x00000008
.L_57:


//--------------------- .nv.callgraph             --------------------------
	.section	.nv.callgraph,"",@"SHT_CUDA_CALLGRAPH"
	.align	4
	.sectionentsize	8
	.align		4
        /*0000*/ 	.word	0x00000000
	.align		4
        /*0004*/ 	.word	0xffffffff
	.align		4
        /*0008*/ 	.word	index@(_ZN7cutlass13device_kernelINS_4conv6kernel13ConvUniversalINS1_16ConvProblemShapeILNS1_8OperatorE0ELi2EEENS1_10collective14CollectiveConvINS1_47MainloopSm100TmaUmmaWarpSpecializedImplicitGemmILS5_0ELi4ELi2ELi1ELi2EN4cute5tupleIJNSA_1CILi2EEENSC_ILi1EEESE_EEEEENSB_IJNSC_ILi256EEENSC_ILi128EEENSB_IJNSC_ILi64EEEEEEEEENS_10tfloat32_tESM_NSA_8TiledMMAINSA_8MMA_AtomIJNSA_23SM100_MMA_TF32_2x1SM_SSISM_SM_fLi256ELi128ELNSA_4UMMA5MajorE0ELSR_0ELNSQ_7ScaleInE0ELSS_0EEEEEENSA_6LayoutINSB_IJSE_SE_SE_EEENSB_IJNSC_ILi0EEESX_SX_EEEEENSB_IJNSA_10UnderscoreES10_S10_EEEEENS7_6detail27Sm100ImplicitGemmTileTraitsINSA_25SM100_TMA_2SM_LOAD_IM2COLENSA_14ComposedLayoutINSA_7SwizzleILi3ELi4ELi3EEENSA_18smem_ptr_flag_bitsILi32EEENSV_INSB_IJNSC_ILi8EEENSC_ILi32EEEEEENSB_IJS1C_SE_EEEEEEEvEENS14_INSA_18SM100_TMA_2SM_LOADES1G_vEEEENS_8epilogue10collective18CollectiveEpilogueINS1L_23Sm100TmaWarpSpecializedILi4ELi2ELi16ELb1ELb0EEEJNSB_IJSI_SI_SK_EEENSB_IJNSV_ISI_SE_EENSV_INSC_ILi16EEESE_EEEEESM_NSB_IJNSB_IJlllEEESE_SX_EEESM_S1W_NS1L_6fusion15FusionCallbacksIS1P_NS1X_17LinearCombinationISM_fSM_fLNS_15FloatRoundStyleE2EEES1Q_S1U_JEEENSA_5SM1004TMEM4LOAD26SM100_TMEM_LOAD_32dp32b16xENSA_20SM90_TMA_LOAD_IM2COLENS16_INS17_ILi2ELi4ELi3EEES1A_NSV_INSB_IJS1B_S1S_EEENSB_IJS1S_SE_EEEEEEENSA_39AutoVectorizingCopyWithAssumedAlignmentILi128EEENSA_21SM90_TMA_STORE_IM2COLES2C_S2E_S2E_EEEvvEEEEvNT_6ParamsE)
	.align		4
        /*000c*/ 	.word	index@(__assertfail)
	.align		4
        /*0010*/ 	.word	0x00000000
	.align		4
        /*0014*/ 	.word	0xfffffffe
	.align		4
        /*0018*/ 	.word	0x00000000
	.align		4
        /*001c*/ 	.word	0xfffffffd
	.align		4
        /*0020*/ 	.word	0x00000000
	.align		4
        /*0024*/ 	.word	0xfffffffc


//--------------------- .nv.constant4             --------------------------
	.section	.nv.constant4,"a",@progbits
	.align	8
	.align		8
.nv.constant4:
        /*0000*/ 	.dword	__assertfail
	.align		8
        /*0008*/ 	.dword	__unnamed_1
	.align		8
        /*0010*/ 	.dword	__unnamed_2
	.align		8
        /*0018*/ 	.dword	_ZN39_INTERNAL_9df43fa5_4_k_cu_bd627c47_34454cuda3std3__45__cpo5beginE
	.align		8
        /*0020*/ 	.dword	_ZN39_INTERNAL_9df43fa5_4_k_cu_bd627c47_34454cuda3std3__45__cpo3endE
	.align		8
        /*0028*/ 	.dword	_ZN39_INTERNAL_9df43fa5_4_k_cu_bd627c47_34454cuda3std3__45__cpo6cbeginE
	.align		8
        /*0030*/ 	.dword	_ZN39_INTERNAL_9df43fa5_4_k_cu_bd627c47_34454cuda3std3__45__cpo4cendE
	.align		8
        /*0038*/ 	.dword	_ZN39_INTERNAL_9df43fa5_4_k_cu_bd627c47_34454cuda3std3__441_GLOBAL__N__9df43fa5_4_k_cu_bd627c47_34456ignoreE
	.align		8
        /*0040*/ 	.dword	_ZN39_INTERNAL_9df43fa5_4_k_cu_bd627c47_34454cuda3std3__419piecewise_constructE
	.align		8
        /*0048*/ 	.dword	_ZN39_INTERNAL_9df43fa5_4_k_cu_bd627c47_34454cuda3std3__48in_placeE
	.align		8
        /*0050*/ 	.dword	_ZN39_INTERNAL_9df43fa5_4_k_cu_bd627c47_34454cuda3std6ranges3__45__cpo4swapE
	.align		8
        /*0058*/ 	.dword	_ZN39_INTERNAL_9df43fa5_4_k_cu_bd627c47_34454cuda3std6ranges3__45__cpo9iter_moveE
	.align		8
        /*0060*/ 	.dword	_ZN39_INTERNAL_9df43fa5_4_k_cu_bd627c47_34454cute7productE
	.align		8
        /*0068*/ 	.dword	_ZN39_INTERNAL_9df43fa5_4_k_cu_bd627c47_34454cute1_E
	.align		8
        /*0070*/ 	.dword	$str$27
	.align		8
        /*0078*/ 	.dword	$str$28
	.align		8
        /*0080*/ 	.dword	$str$29
	.align		8
        /*0088*/ 	.dword	$str$30


//--------------------- .text._ZN7cutlass13device_kernelINS_4conv6kernel13ConvUniversalINS1_16ConvProblemShapeILNS1_8OperatorE0ELi2EEENS1_10collective14CollectiveConvINS1_47MainloopSm100TmaUmmaWarpSpecializedImplicitGemmILS5_0ELi4ELi2ELi1ELi2EN4cute5tupleIJNSA_1CILi2EEENSC_ILi1EEESE_EEEEENSB_IJNSC_ILi256EEENSC_ILi128EEENSB_IJNSC_ILi64EEEEEEEEENS_10tfloat32_tESM_NSA_8TiledMMAINSA_8MMA_AtomIJNSA_23SM100_MMA_TF32_2x1SM_SSISM_SM_fLi256ELi128ELNSA_4UMMA5MajorE0ELSR_0ELNSQ_7ScaleInE0ELSS_0EEEEEENSA_6LayoutINSB_IJSE_SE_SE_EEENSB_IJNSC_ILi0EEESX_SX_EEEEENSB_IJNSA_10UnderscoreES10_S10_EEEEENS7_6detail27Sm100ImplicitGemmTileTraitsINSA_25SM100_TMA_2SM_LOAD_IM2COLENSA_14ComposedLayoutINSA_7SwizzleILi3ELi4ELi3EEENSA_18smem_ptr_flag_bitsILi32EEENSV_INSB_IJNSC_ILi8EEENSC_ILi32EEEEEENSB_IJS1C_SE_EEEEEEEvEENS14_INSA_18SM100_TMA_2SM_LOADES1G_vEEEENS_8epilogue10collective18CollectiveEpilogueINS1L_23Sm100TmaWarpSpecializedILi4ELi2ELi16ELb1ELb0EEEJNSB_IJSI_SI_SK_EEENSB_IJNSV_ISI_SE_EENSV_INSC_ILi16EEESE_EEEEESM_NSB_IJNSB_IJlllEEESE_SX_EEESM_S1W_NS1L_6fusion15FusionCallbacksIS1P_NS1X_17LinearCombinationISM_fSM_fLNS_15FloatRoundStyleE2EEES1Q_S1U_JEEENSA_5SM1004TMEM4LOAD26SM100_TMEM_LOAD_32dp32b16xENSA_20SM90_TMA_LOAD_IM2COLENS16_INS17_ILi2ELi4ELi3EEES1A_NSV_INSB_IJS1B_S1S_EEENSB_IJS1S_SE_EEEEEEENSA_39AutoVectorizingCopyWithAssumedAlignmentILi128EEENSA_21SM90_TMA_STORE_IM2COLES2C_S2E_S2E_EEEvvEEEEvNT_6ParamsE --------------------------
	.section	.text._ZN7cutlass13device_kernelINS_4conv6kernel13ConvUniversalINS1_16ConvProblemShapeILNS1_8OperatorE0ELi2EEENS1_10collective14CollectiveConvINS1_47MainloopSm100TmaUmmaWarpSpecializedImplicitGemmILS5_0ELi4ELi2ELi1ELi2EN4cute5tupleIJNSA_1CILi2EEENSC_ILi1EEESE_EEEEENSB_IJNSC_ILi256EEENSC_ILi128EEENSB_IJNSC_ILi64EEEEEEEEENS_10tfloat32_tESM_NSA_8TiledMMAINSA_8MMA_AtomIJNSA_23SM100_MMA_TF32_2x1SM_SSISM_SM_fLi256ELi128ELNSA_4UMMA5MajorE0ELSR_0ELNSQ_7ScaleInE0ELSS_0EEEEEENSA_6LayoutINSB_IJSE_SE_SE_EEENSB_IJNSC_ILi0EEESX_SX_EEEEENSB_IJNSA_10UnderscoreES10_S10_EEEEENS7_6detail27Sm100ImplicitGemmTileTraitsINSA_25SM100_TMA_2SM_LOAD_IM2COLENSA_14ComposedLayoutINSA_7SwizzleILi3ELi4ELi3EEENSA_18smem_ptr_flag_bitsILi32EEENSV_INSB_IJNSC_ILi8EEENSC_ILi32EEEEEENSB_IJS1C_SE_EEEEEEEvEENS14_INSA_18SM100_TMA_2SM_LOADES1G_vEEEENS_8epilogue10collective18CollectiveEpilogueINS1L_23Sm100TmaWarpSpecializedILi4ELi2ELi16ELb1ELb0EEEJNSB_IJSI_SI_SK_EEENSB_IJNSV_ISI_SE_EENSV_INSC_ILi16EEESE_EEEEESM_NSB_IJNSB_IJlllEEESE_SX_EEESM_S1W_NS1L_6fusion15FusionCallbacksIS1P_NS1X_17LinearCombinationISM_fSM_fLNS_15FloatRoundStyleE2EEES1Q_S1U_JEEENSA_5SM1004TMEM4LOAD26SM100_TMEM_LOAD_32dp32b16xENSA_20SM90_TMA_LOAD_IM2COLENS16_INS17_ILi2ELi4ELi3EEES1A_NSV_INSB_IJS1B_S1S_EEENSB_IJS1S_SE_EEEEEEENSA_39AutoVectorizingCopyWithAssumedAlignmentILi128EEENSA_21SM90_TMA_STORE_IM2COLES2C_S2E_S2E_EEEvvEEEEvNT_6ParamsE,"ax",@progbits
	.align	128
.text._ZN7cutlass13device_kernelINS_4conv6kernel13ConvUniversalINS1_16ConvProblemShapeILNS1_8OperatorE0ELi2EEENS1_10collective14CollectiveConvINS1_47MainloopSm100TmaUmmaWarpSpecializedImplicitGemmILS5_0ELi4ELi2ELi1ELi2EN4cute5tupleIJNSA_1CILi2EEENSC_ILi1EEESE_EEEEENSB_IJNSC_ILi256EEENSC_ILi128EEENSB_IJNSC_ILi64EEEEEEEEENS_10tfloat32_tESM_NSA_8TiledMMAINSA_8MMA_AtomIJNSA_23SM100_MMA_TF32_2x1SM_SSISM_SM_fLi256ELi128ELNSA_4UMMA5MajorE0ELSR_0ELNSQ_7ScaleInE0ELSS_0EEEEEENSA_6LayoutINSB_IJSE_SE_SE_EEENSB_IJNSC_ILi0EEESX_SX_EEEEENSB_IJNSA_10UnderscoreES10_S10_EEEEENS7_6detail27Sm100ImplicitGemmTileTraitsINSA_25SM100_TMA_2SM_LOAD_IM2COLENSA_14ComposedLayoutINSA_7SwizzleILi3ELi4ELi3EEENSA_18smem_ptr_flag_bitsILi32EEENSV_INSB_IJNSC_ILi8EEENSC_ILi32EEEEEENSB_IJS1C_SE_EEEEEEEvEENS14_INSA_18SM100_TMA_2SM_LOADES1G_vEEEENS_8epilogue10collective18CollectiveEpilogueINS1L_23Sm100TmaWarpSpecializedILi4ELi2ELi16ELb1ELb0EEEJNSB_IJSI_SI_SK_EEENSB_IJNSV_ISI_SE_EENSV_INSC_ILi16EEESE_EEEEESM_NSB_IJNSB_IJlllEEESE_SX_EEESM_S1W_NS1L_6fusion15FusionCallbacksIS1P_NS1X_17LinearCombinationISM_fSM_fLNS_15FloatRoundStyleE2EEES1Q_S1U_JEEENSA_5SM1004TMEM4LOAD26SM100_TMEM_LOAD_32dp32b16xENSA_20SM90_TMA_LOAD_IM2COLENS16_INS17_ILi2ELi4ELi3EEES1A_NSV_INSB_IJS1B_S1S_EEENSB_IJS1S_SE_EEEEEEENSA_39AutoVectorizingCopyWithAssumedAlignmentILi128EEENSA_21SM90_TMA_STORE_IM2COLES2C_S2E_S2E_EEEvvEEEEvNT_6ParamsE:
        .type           _ZN7cutlass13device_kernelINS_4conv6kernel13ConvUniversalINS1_16ConvProblemShapeILNS1_8OperatorE0ELi2EEENS1_10collective14CollectiveConvINS1_47MainloopSm100TmaUmmaWarpSpecializedImplicitGemmILS5_0ELi4ELi2ELi1ELi2EN4cute5tupleIJNSA_1CILi2EEENSC_ILi1EEESE_EEEEENSB_IJNSC_ILi256EEENSC_ILi128EEENSB_IJNSC_ILi64EEEEEEEEENS_10tfloat32_tESM_NSA_8TiledMMAINSA_8MMA_AtomIJNSA_23SM100_MMA_TF32_2x1SM_SSISM_SM_fLi256ELi128ELNSA_4UMMA5MajorE0ELSR_0ELNSQ_7ScaleInE0ELSS_0EEEEEENSA_6LayoutINSB_IJSE_SE_SE_EEENSB_IJNSC_ILi0EEESX_SX_EEEEENSB_IJNSA_10UnderscoreES10_S10_EEEEENS7_6detail27Sm100ImplicitGemmTileTraitsINSA_25SM100_TMA_2SM_LOAD_IM2COLENSA_14ComposedLayoutINSA_7SwizzleILi3ELi4ELi3EEENSA_18smem_ptr_flag_bitsILi32EEENSV_INSB_IJNSC_ILi8EEENSC_ILi32EEEEEENSB_IJS1C_SE_EEEEEEEvEENS14_INSA_18SM100_TMA_2SM_LOADES1G_vEEEENS_8epilogue10collective18CollectiveEpilogueINS1L_23Sm100TmaWarpSpecializedILi4ELi2ELi16ELb1ELb0EEEJNSB_IJSI_SI_SK_EEENSB_IJNSV_ISI_SE_EENSV_INSC_ILi16EEESE_EEEEESM_NSB_IJNSB_IJlllEEESE_SX_EEESM_S1W_NS1L_6fusion15FusionCallbacksIS1P_NS1X_17LinearCombinationISM_fSM_fLNS_15FloatRoundStyleE2EEES1Q_S1U_JEEENSA_5SM1004TMEM4LOAD26SM100_TMEM_LOAD_32dp32b16xENSA_20SM90_TMA_LOAD_IM2COLENS16_INS17_ILi2ELi4ELi3EEES1A_NSV_INSB_IJS1B_S1S_EEENSB_IJS1S_SE_EEEEEEENSA_39AutoVectorizingCopyWithAssumedAlignmentILi128EEENSA_21SM90_TMA_STORE_IM2COLES2C_S2E_S2E_EEEvvEEEEvNT_6ParamsE,@function
        .size           _ZN7cutlass13device_kernelINS_4conv6kernel13ConvUniversalINS1_16ConvProblemShapeILNS1_8OperatorE0ELi2EEENS1_10collective14CollectiveConvINS1_47MainloopSm100TmaUmmaWarpSpecializedImplicitGemmILS5_0ELi4ELi2ELi1ELi2EN4cute5tupleIJNSA_1CILi2EEENSC_ILi1EEESE_EEEEENSB_IJNSC_ILi256EEENSC_ILi128EEENSB_IJNSC_ILi64EEEEEEEEENS_10tfloat32_tESM_NSA_8TiledMMAINSA_8MMA_AtomIJNSA_23SM100_MMA_TF32_2x1SM_SSISM_SM_fLi256ELi128ELNSA_4UMMA5MajorE0ELSR_0ELNSQ_7ScaleInE0ELSS_0EEEEEENSA_6LayoutINSB_IJSE_SE_SE_EEENSB_IJNSC_ILi0EEESX_SX_EEEEENSB_IJNSA_10UnderscoreES10_S10_EEEEENS7_6detail27Sm100ImplicitGemmTileTraitsINSA_25SM100_TMA_2SM_LOAD_IM2COLENSA_14ComposedLayoutINSA_7SwizzleILi3ELi4ELi3EEENSA_18smem_ptr_flag_bitsILi32EEENSV_INSB_IJNSC_ILi8EEENSC_ILi32EEEEEENSB_IJS1C_SE_EEEEEEEvEENS14_INSA_18SM100_TMA_2SM_LOADES1G_vEEEENS_8epilogue10collective18CollectiveEpilogueINS1L_23Sm100TmaWarpSpecializedILi4ELi2ELi16ELb1ELb0EEEJNSB_IJSI_SI_SK_EEENSB_IJNSV_ISI_SE_EENSV_INSC_ILi16EEESE_EEEEESM_NSB_IJNSB_IJlllEEESE_SX_EEESM_S1W_NS1L_6fusion15FusionCallbacksIS1P_NS1X_17LinearCombinationISM_fSM_fLNS_15FloatRoundStyleE2EEES1Q_S1U_JEEENSA_5SM1004TMEM4LOAD26SM100_TMEM_LOAD_32dp32b16xENSA_20SM90_TMA_LOAD_IM2COLENS16_INS17_ILi2ELi4ELi3EEES1A_NSV_INSB_IJS1B_S1S_EEENSB_IJS1S_SE_EEEEEEENSA_39AutoVectorizingCopyWithAssumedAlignmentILi128EEENSA_21SM90_TMA_STORE_IM2COLES2C_S2E_S2E_EEEvvEEEEvNT_6ParamsE,(.L_x_225 - _ZN7cutlass13device_kernelINS_4conv6kernel13ConvUniversalINS1_16ConvProblemShapeILNS1_8OperatorE0ELi2EEENS1_10collective14CollectiveConvINS1_47MainloopSm100TmaUmmaWarpSpecializedImplicitGemmILS5_0ELi4ELi2ELi1ELi2EN4cute5tupleIJNSA_1CILi2EEENSC_ILi1EEESE_EEEEENSB_IJNSC_ILi256EEENSC_ILi128EEENSB_IJNSC_ILi64EEEEEEEEENS_10tfloat32_tESM_NSA_8TiledMMAINSA_8MMA_AtomIJNSA_23SM100_MMA_TF32_2x1SM_SSISM_SM_fLi256ELi128ELNSA_4UMMA5MajorE0ELSR_0ELNSQ_7ScaleInE0ELSS_0EEEEEENSA_6LayoutINSB_IJSE_SE_SE_EEENSB_IJNSC_ILi0EEESX_SX_EEEEENSB_IJNSA_10UnderscoreES10_S10_EEEEENS7_6detail27Sm100ImplicitGemmTileTraitsINSA_25SM100_TMA_2SM_LOAD_IM2COLENSA_14ComposedLayoutINSA_7SwizzleILi3ELi4ELi3EEENSA_18smem_ptr_flag_bitsILi32EEENSV_INSB_IJNSC_ILi8EEENSC_ILi32EEEEEENSB_IJS1C_SE_EEEEEEEvEENS14_INSA_18SM100_TMA_2SM_LOADES1G_vEEEENS_8epilogue10collective18CollectiveEpilogueINS1L_23Sm100TmaWarpSpecializedILi4ELi2ELi16ELb1ELb0EEEJNSB_IJSI_SI_SK_EEENSB_IJNSV_ISI_SE_EENSV_INSC_ILi16EEESE_EEEEESM_NSB_IJNSB_IJlllEEESE_SX_EEESM_S1W_NS1L_6fusion15FusionCallbacksIS1P_NS1X_17LinearCombinationISM_fSM_fLNS_15FloatRoundStyleE2EEES1Q_S1U_JEEENSA_5SM1004TMEM4LOAD26SM100_TMEM_LOAD_32dp32b16xENSA_20SM90_TMA_LOAD_IM2COLENS16_INS17_ILi2ELi4ELi3EEES1A_NSV_INSB_IJS1B_S1S_EEENSB_IJS1S_SE_EEEEEEENSA_39AutoVectorizingCopyWithAssumedAlignmentILi128EEENSA_21SM90_TMA_STORE_IM2COLES2C_S2E_S2E_EEEvvEEEEvNT_6ParamsE)
        .other          _ZN7cutlass13device_kernelINS_4conv6kernel13ConvUniversalINS1_16ConvProblemShapeILNS1_8OperatorE0ELi2EEENS1_10collective14CollectiveConvINS1_47MainloopSm100TmaUmmaWarpSpecializedImplicitGemmILS5_0ELi4ELi2ELi1ELi2EN4cute5tupleIJNSA_1CILi2EEENSC_ILi1EEESE_EEEEENSB_IJNSC_ILi256EEENSC_ILi128EEENSB_IJNSC_ILi64EEEEEEEEENS_10tfloat32_tESM_NSA_8TiledMMAINSA_8MMA_AtomIJNSA_23SM100_MMA_TF32_2x1SM_SSISM_SM_fLi256ELi128ELNSA_4UMMA5MajorE0ELSR_0ELNSQ_7ScaleInE0ELSS_0EEEEEENSA_6LayoutINSB_IJSE_SE_SE_EEENSB_IJNSC_ILi0EEESX_SX_EEEEENSB_IJNSA_10UnderscoreES10_S10_EEEEENS7_6detail27Sm100ImplicitGemmTileTraitsINSA_25SM100_TMA_2SM_LOAD_IM2COLENSA_14ComposedLayoutINSA_7SwizzleILi3ELi4ELi3EEENSA_18smem_ptr_flag_bitsILi32EEENSV_INSB_IJNSC_ILi8EEENSC_ILi32EEEEEENSB_IJS1C_SE_EEEEEEEvEENS14_INSA_18SM100_TMA_2SM_LOADES1G_vEEEENS_8epilogue10collective18CollectiveEpilogueINS1L_23Sm100TmaWarpSpecializedILi4ELi2ELi16ELb1ELb0EEEJNSB_IJSI_SI_SK_EEENSB_IJNSV_ISI_SE_EENSV_INSC_ILi16EEESE_EEEEESM_NSB_IJNSB_IJlllEEESE_SX_EEESM_S1W_NS1L_6fusion15FusionCallbacksIS1P_NS1X_17LinearCombinationISM_fSM_fLNS_15FloatRoundStyleE2EEES1Q_S1U_JEEENSA_5SM1004TMEM4LOAD26SM100_TMEM_LOAD_32dp32b16xENSA_20SM90_TMA_LOAD_IM2COLENS16_INS17_ILi2ELi4ELi3EEES1A_NSV_INSB_IJS1B_S1S_EEENSB_IJS1S_SE_EEEEEEENSA_39AutoVectorizingCopyWithAssumedAlignmentILi128EEENSA_21SM90_TMA_STORE_IM2COLES2C_S2E_S2E_EEEvvEEEEvNT_6ParamsE,@"STO_CUDA_ENTRY STV_DEFAULT"
_ZN7cutlass13device_kernelINS_4conv6kernel13ConvUniversalINS1_16ConvProblemShapeILNS1_8OperatorE0ELi2EEENS1_10collective14CollectiveConvINS1_47MainloopSm100TmaUmmaWarpSpecializedImplicitGemmILS5_0ELi4ELi2ELi1ELi2EN4cute5tupleIJNSA_1CILi2EEENSC_ILi1EEESE_EEEEENSB_IJNSC_ILi256EEENSC_ILi128EEENSB_IJNSC_ILi64EEEEEEEEENS_10tfloat32_tESM_NSA_8TiledMMAINSA_8MMA_AtomIJNSA_23SM100_MMA_TF32_2x1SM_SSISM_SM_fLi256ELi128ELNSA_4UMMA5MajorE0ELSR_0ELNSQ_7ScaleInE0ELSS_0EEEEEENSA_6LayoutINSB_IJSE_SE_SE_EEENSB_IJNSC_ILi0EEESX_SX_EEEEENSB_IJNSA_10UnderscoreES10_S10_EEEEENS7_6detail27Sm100ImplicitGemmTileTraitsINSA_25SM100_TMA_2SM_LOAD_IM2COLENSA_14ComposedLayoutINSA_7SwizzleILi3ELi4ELi3EEENSA_18smem_ptr_flag_bitsILi32EEENSV_INSB_IJNSC_ILi8EEENSC_ILi32EEEEEENSB_IJS1C_SE_EEEEEEEvEENS14_INSA_18SM100_TMA_2SM_LOADES1G_vEEEENS_8epilogue10collective18CollectiveEpilogueINS1L_23Sm100TmaWarpSpecializedILi4ELi2ELi16ELb1ELb0EEEJNSB_IJSI_SI_SK_EEENSB_IJNSV_ISI_SE_EENSV_INSC_ILi16EEESE_EEEEESM_NSB_IJNSB_IJlllEEESE_SX_EEESM_S1W_NS1L_6fusion15FusionCallbacksIS1P_NS1X_17LinearCombinationISM_fSM_fLNS_15FloatRoundStyleE2EEES1Q_S1U_JEEENSA_5SM1004TMEM4LOAD26SM100_TMEM_LOAD_32dp32b16xENSA_20SM90_TMA_LOAD_IM2COLENS16_INS17_ILi2ELi4ELi3EEES1A_NSV_INSB_IJS1B_S1S_EEENSB_IJS1S_SE_EEEEEEENSA_39AutoVectorizingCopyWithAssumedAlignmentILi128EEENSA_21SM90_TMA_STORE_IM2COLES2C_S2E_S2E_EEEvvEEEEvNT_6ParamsE:
[----:B------:R-:W1:Y:S01]  /*0000*/  LDC R1, c[0x0][0x37c] ;  /* 0x0000df00ff017b82 */ /* 0x000e620000000800 */
[----:B------:R-:W2:Y:S01]  /*0010*/  S2R R87, SR_TID.X ;  /* 0x0000000000577919 */ /* 0x000ea20000002100 */
[----:B------:R-:W3:Y:S06]  /*0020*/  LDCU.64 UR8, c[0x0][0x890] ;  /* 0x00011200ff0877ac */ /* 0x000eec0008000a00 */
[----:B------:R-:W4:Y:S01]  /*0030*/  S2UR UR58, SR_CgaCtaId ;  /* 0x00000000003a79c3 */ /* 0x000f220000008800 */
[----:B-1----:R-:W-:Y:S01]  /*0040*/  VIADD R1, R1, 0xfffffff8 ;  /* 0xfffffff801017836 */ /* 0x002fe20000000000 */
[----:B------:R-:W-:-:S02]  /*0050*/  PRMT R79, RZ, 0x7610, R79 ;  /* 0x00007610ff4f7816 */ /* 0x000fc4000000004f */
[----:B------:R-:W-:Y:S01]  /*0060*/  ELECT P3, URZ, PT ;  /* 0x0000000000ff782f */ /* 0x000fe20003860000 */
[----:B------:R-:W1:Y:S01]  /*0070*/  LDCU.64 UR56, c[0x0][0x358] ;  /* 0x00006b00ff3877ac */ /* 0x000e620008000a00 */
[----:B------:R-:W-:Y:S01]  /*0080*/  R2UR UR36, R1 ;  /* 0x00000000012472ca */ /* 0x000fe200000e0000 */
[----:B---3--:R-:W-:-:S04]  /*0090*/  UISETP.NE.U32.AND UP0, UPT, UR8, URZ, UPT ;  /* 0x000000ff0800728c */ /* 0x008fc8000bf05070 */
[----:B------:R-:W-:Y:S02]  /*00a0*/  UISETP.NE.AND.EX UP0, UPT, UR9, URZ, UPT, UP0 ;  /* 0x000000ff0900728c */ /* 0x000fe4000bf05300 */
[----:B----4-:R-:W-:Y:S02]  /*00b0*/  ULOP3.LUT UR49, UR58, 0x1, URZ, 0xc0, !UPT ;  /* 0x000000013a317892 */ /* 0x010fe4000f8ec0ff */
[----:B------:R-:W-:Y:S01]  /*00c0*/  ULOP3.LUT UR48, UR58, 0x1, URZ, 0x3c, !UPT ;  /* 0x000000013a307892 */ /* 0x000fe2000f8e3cff */
[----:B--2---:R-:W-:-:S05]  /*00d0*/  SHF.R.U32.HI R89, RZ, 0x5, R87 ;  /* 0x00000005ff597819 */ /* 0x004fca0000011657 */
[----:B------:R-:W2:Y:S02]  /*00e0*/  SHFL.IDX PT, R0, R89, RZ, 0x1f ;  /* 0x00001fff59007589 */ /* 0x000ea400000e0000 */
[----:B--2---:R-:W-:Y:S01]  /*00f0*/  R2UR UR10, R0 ;  /* 0x00000000000a72ca */ /* 0x004fe200000e0000 */
[----:B-1----:R-:W-:-:S14]  /*0100*/  BRA.U UP0, `(.L_x_0) ;  /* 0x00000001002c7547 */ /* 0x002fdc000b800000 */
[----:B------:R-:W1:Y:S02]  /*0110*/  LDCU.64 UR4, c[0x0][0x888] ;  /* 0x00011100ff0477ac */ /* 0x000e640008000a00 */
[----:B-1----:R-:W-:-:S04]  /*0120*/  UISETP.NE.U32.AND UP0, UPT, UR4, URZ, UPT ;  /* 0x000000ff0400728c */ /* 0x002fc8000bf05070 */
[----:B------:R-:W-:-:S09]  /*0130*/  UISETP.NE.AND.EX UP0, UPT, UR5, URZ, UPT, UP0 ;  /* 0x000000ff0500728c */ /* 0x000fd2000bf05300 */
[----:B------:R-:W-:Y:S05]  /*0140*/  BRA.U !UP0, `(.L_x_1) ;  /* 0x0000000108107547 */ /* 0x000fea000b800000 */
[----:B------:R-:W1:Y:S02]  /*0150*/  LDC.64 R2, c[0x0][0x888] ;  /* 0x00022200ff027b82 */ /* 0x000e640000000a00 */
[----:B-1----:R1:W5:Y:S01]  /*0160*/  LDG.E R35, desc[UR56][R2.64] ;  /* 0x0000003802237981 */ /* 0x002362000c1e1900 */
[----:B------:R-:W-:Y:S01]  /*0170*/  HFMA2 R79, -RZ, RZ, 0, 5.9604644775390625e-08 ;  /* 0x00000001ff4f7431 */ /* 0x000fe200000001ff */
[----:B------:R-:W-:Y:S05]  /*0180*/  BRA `(.L_x_0) ;  /* 0x00000000000c7947 */ /* 0x000fea0003800000 */
.L_x_1:
[----:B------:R-:W1:Y:S01]  /*0190*/  LDCU UR4, c[0x0][0x880] ;  /* 0x00011000ff0477ac */ /* 0x000e620008000800 */
[----:B------:R-:W-:Y:S01]  /*01a0*/  HFMA2 R79, -RZ, RZ, 0, 5.9604644775390625e-08 ;  /* 0x00000001ff4f7431 */ /* 0x000fe200000001ff */
[----:B-1----:R-:W-:-:S07]  /*01b0*/  MOV R35, UR4 ;  /* 0x0000000400237c02 */ /* 0x002fce0008000f00 */
.L_x_0:
[----:B------:R-:W2:Y:S02]  /*01c0*/  LDCU.64 UR4, c[0x0][0x8b0] ;  /* 0x00011600ff0477ac */ /* 0x000ea40008000a00 */
[----:B--2---:R-:W-:-:S04]  /*01d0*/  UISETP.NE.U32.AND UP0, UPT, UR4, URZ, UPT ;  /* 0x000000ff0400728c */ /* 0x004fc8000bf05070 */
[----:B------:R-:W-:-:S09]  /*01e0*/  UISETP.NE.AND.EX UP0, UPT, UR5, URZ, UPT, UP0 ;  /* 0x000000ff0500728c */ /* 0x000fd2000bf05300 */
[----:B------:R-:W-:Y:S05]  /*01f0*/  BRA.U UP0, `(.L_x_2) ;  /* 0x0000000100247547 */ /* 0x000fea000b800000 */
[----:B------:R-:W2:Y:S02]  /*0200*/  LDCU.64 UR4, c[0x0][0x8a8] ;  /* 0x00011500ff0477ac */ /* 0x000ea40008000a00 */
[----:B--2---:R-:W-:-:S04]  /*0210*/  UISETP.NE.U32.AND UP0, UPT, UR4, URZ, UPT ;  /* 0x000000ff0400728c */ /* 0x004fc8000bf05070 */
[----:B------:R-:W-:-:S09]  /*0220*/  UISETP.NE.AND.EX UP0, UPT, UR5, URZ, UPT, UP0 ;  /* 0x000000ff0500728c */ /* 0x000fd2000bf05300 */
[----:B------:R-:W-:Y:S05]  /*0230*/  BRA.U !UP0, `(.L_x_3) ;  /* 0x00000001080c7547 */ /* 0x000fea000b800000 */
[----:B-1----:R-:W1:Y:S02]  /*0240*/  LDC.64 R2, c[0x0][0x8a8] ;  /* 0x00022a00ff027b82 */ /* 0x002e640000000a00 */
[----:B-1----:R2:W5:Y:S01]  /*0250*/  LDG.E R33, desc[UR56][R2.64] ;  /* 0x0000003802217981 */ /* 0x002562000c1e1900 */
[----:B------:R-:W-:Y:S05]  /*0260*/  BRA `(.L_x_2) ;  /* 0x0000000000087947 */ /* 0x000fea0003800000 */
.L_x_3:
[----:B------:R-:W2:Y:S02]  /*0270*/  LDCU UR4, c[0x0][0x8a0] ;  /* 0x00011400ff0477ac */ /* 0x000ea40008000800 */
[----:B--2---:R-:W-:Y:S02]  /*0280*/  MOV R33, UR4 ;  /* 0x0000000400217c02 */ /* 0x004fe40008000f00 */
.L_x_2:
[----:B------:R-:W-:Y:S01]  /*0290*/  IMAD.U32 R0, RZ, RZ, UR10 ;  /* 0x0000000aff007e24 */ /* 0x000fe2000f8e00ff */
[----:B------:R-:W-:Y:S04]  /*02a0*/  BSSY.RECONVERGENT B0, `(.L_x_4) ;  /* 0x000000c000007945 */ /* 0x000fe80003800200 */
[C---:B------:R-:W-:Y:S02]  /*02b0*/  ISETP.NE.OR P1, PT, R0.reuse, 0x1, !P3 ;  /* 0x000000010000780c */ /* 0x040fe40005f25670 */
[----:B------:R-:W-:-:S11]  /*02c0*/  ISETP.NE.OR P0, PT, R0, 0x3, !P3 ;  /* 0x000000030000780c */ /* 0x000fd60005f05670 */
[----:B------:R-:W-:Y:S05]  /*02d0*/  @P1 BRA `(.L_x_5) ;  /* 0x0000000000201947 */ /* 0x000fea0003800000 */
[----:B------:R-:W3:Y:S02]  /*02e0*/  LDCU.64 UR4, c[0x0][0x348] ;  /* 0x00006900ff0477ac */ /* 0x000ee40008000a00 */
[----:B---3--:R-:W-:Y:S02]  /*02f0*/  UIADD3 UR6, UP1, UPT, UR4, 0x80, URZ ;  /* 0x0000008004067890 */ /* 0x008fe4000ff3e0ff */
[----:B------:R-:W-:Y:S02]  /*0300*/  UIADD3 UR4, UP0, UPT, UR4, 0x180, URZ ;  /* 0x0000018004047890 */ /* 0x000fe4000ff1e0ff */
[----:B------:R-:W-:Y:S02]  /*0310*/  UIADD3.X UR7, UPT, UPT, URZ, UR5, URZ, UP1, !UPT ;  /* 0x00000005ff077290 */ /* 0x000fe40008ffe4ff */
[----:B------:R-:W-:-:S07]  /*0320*/  UIADD3.X UR5, UPT, UPT, URZ, UR5, URZ, UP0, !UPT ;  /* 0x00000005ff057290 */ /* 0x000fce00087fe4ff */
[----:B------:R3:W-:Y:S02]  /*0330*/  UTMACCTL.PF [UR6] ;  /* 0x00000000060079b9 */ /* 0x0007e40008040000 */
[----:B------:R3:W-:Y:S02]  /*0340*/  UTMACCTL.PF [UR4] ;  /* 0x00000000040079b9 */ /* 0x0007e40008040000 */
[----:B---3--:R-:W-:Y:S01]  /*0350*/  NOP ;  /* 0x0000000000007918 */ /* 0x008fe20000000000 */
.L_x_5:
[----:B------:R-:W-:Y:S05]  /*0360*/  BSYNC.RECONVERGENT B0 ;  /* 0x0000000000007941 */ /* 0x000fea0003800200 */
.L_x_4:
[----:B------:R-:W-:Y:S04]  /*0370*/  BSSY.RECONVERGENT B0, `(.L_x_6) ;  /* 0x000000a000007945 */ /* 0x000fe80003800200 */
        /* <DEDUP_REMOVED lines=9> */
.L_x_7:
[----:B------:R-:W-:Y:S05]  /*0410*/  BSYNC.RECONVERGENT B0 ;  /* 0x0000000000007941 */ /* 0x000fea0003800200 */
.L_x_6:
[----:B------:R-:W3:Y:S01]  /*0420*/  LDCU.64 UR4, c[0x0][0x888] ;  /* 0x00011100ff0477ac */ /* 0x000ee20008000a00 */
[----:B------:R-:W-:Y:S02]  /*0430*/  UISETP.EQ.U32.AND UP1, UPT, UR8, URZ, UPT ;  /* 0x000000ff0800728c */ /* 0x000fe4000bf22070 */
[----:B------:R-:W-:Y:S02]  /*0440*/  UPLOP3.LUT UP5, UPT, UPT, UPT, UPT, 0x80, 0x8 ;  /* 0x000000000008789c */ /* 0x000fe40003faf070 */
[----:B---3--:R-:W-:-:S04]  /*0450*/  UISETP.NE.U32.AND UP0, UPT, UR4, URZ, UPT ;  /* 0x000000ff0400728c */ /* 0x008fc8000bf05070 */
[----:B------:R-:W-:-:S04]  /*0460*/  UISETP.NE.AND.EX UP0, UPT, UR5, URZ, UPT, UP0 ;  /* 0x000000ff0500728c */ /* 0x000fc8000bf05300 */
[----:B------:R-:W-:-:S04]  /*0470*/  UISETP.EQ.OR.EX UP2, UPT, UR9, URZ, !UP0, UP1 ;  /* 0x000000ff0900728c */ /* 0x000fc8000c742710 */
[----:B------:R-:W-:-:S05]  /*0480*/  UP2UR UR51, UPR, URZ, 0x4 ;  /* 0x00000004ff337883 */ /* 0x000fca0008000000 */
[----:B------:R-:W-:Y:S07]  /*0490*/  BRA.U !UP2, `(.L_x_8) ;  /* 0x000000010a207547 */ /* 0x000fee000b800000 */
[----:B------:R-:W-:Y:S01]  /*04a0*/  UISETP.NE.U32.AND UP2, UPT, UR8, URZ, UPT ;  /* 0x000000ff0800728c */ /* 0x000fe2000bf45070 */
[----:B-----5:R-:W-:Y:S01]  /*04b0*/  FSETP.NEU.AND P0, PT, R35, RZ, PT ;  /* 0x000000ff2300720b */ /* 0x020fe20003f0d000 */
[----:B------:R-:W-:Y:S02]  /*04c0*/  USEL UR4, URZ, 0xffffffff, UP0 ;  /* 0xffffffffff047887 */ /* 0x000fe40008000000 */
[----:B------:R-:W-:-:S10]  /*04d0*/  UISETP.NE.AND.EX UP2, UPT, UR9, URZ, UPT, UP2 ;  /* 0x000000ff0900728c */ /* 0x000fd4000bf45320 */
[----:B------:R-:W-:Y:S01]  /*04e0*/  VOTEU.ANY UP1, P0 ;  /* 0x0000000000ff7886 */ /* 0x000fe20000020100 */
[----:B------:R-:W-:-:S04]  /*04f0*/  @!UP2 USEL UR4, URZ, 0xffffffff, UP1 ;  /* 0xffffffffff04a887 */ /* 0x000fc80008800000 */
[----:B------:R-:W-:-:S04]  /*0500*/  ULOP3.LUT UR4, UR4, 0x1, URZ, 0xc0, !UPT ;  /* 0x0000000104047892 */ /* 0x000fc8000f8ec0ff */
[----:B------:R-:W-:-:S11]  /*0510*/  UISETP.NE.U32.AND UP5, UPT, UR4, 0x1, UPT ;  /* 0x000000010400788c */ /* 0x000fd6000bfa5070 */
.L_x_8:
[----:B------:R-:W3:Y:S01]  /*0520*/  SHFL.IDX PT, R0, R89, RZ, 0x1f ;  /* 0x00001fff59007589 */ /* 0x000ee200000e0000 */
[----:B------:R-:W-:Y:S02]  /*0530*/  UISETP.NE.AND UP4, UPT, UR10, 0x2, UPT ;  /* 0x000000020a00788c */ /* 0x000fe4000bf85270 */
[----:B------:R-:W-:Y:S02]  /*0540*/  UISETP.NE.AND UP1, UPT, UR10, 0x2, UPT ;  /* 0x000000020a00788c */ /* 0x000fe4000bf25270 */
[----:B------:R-:W-:Y:S02]  /*0550*/  UISETP.NE.OR UP2, UPT, UR49, URZ, UP4 ;  /* 0x000000ff3100728c */ /* 0x000fe4000a745670 */
[----:B------:R-:W-:-:S04]  /*0560*/  USEL UR47, URZ, 0x1, UP1 ;  /* 0x00000001ff2f7887 */ /* 0x000fc80008800000 */
[----:B------:R-:W-:Y:S02]  /*0570*/  PLOP3.LUT P2, PT, P3, PT, UP2, 0xae, 0xea ;  /* 0x0000000000ea781c */ /* 0x000fe40001f4f52e */
[----:B---3--:R-:W-:-:S13]  /*0580*/  ISETP.NE.AND P0, PT, R0, RZ, PT ;  /* 0x000000ff0000720c */ /* 0x008fda0003f05270 */
[----:B------:R-:W-:Y:S05]  /*0590*/  @P0 BRA `(.L_x_9) ;  /* 0x0000000000440947 */ /* 0x000fea0003800000 */
[----:B------:R-:W-:Y:S01]  /*05a0*/  UMOV UR4, 0x400 ;  /* 0x0000040000047882 */ /* 0x000fe20000000000 */
[----:B------:R-:W-:Y:S01]  /*05b0*/  UMOV UR6, 0x1 ;  /* 0x0000000100067882 */ /* 0x000fe20000000000 */
[----:B------:R-:W-:Y:S02]  /*05c0*/  ULEA UR4, UR58, UR4, 0x18 ;  /* 0x000000043a047291 */ /* 0x000fe4000f8ec0ff */
[----:B------:R-:W-:-:S04]  /*05d0*/  UIADD3 UR6, UPT, UPT, -UR6, 0x100000, URZ ;  /* 0x0010000006067890 */ /* 0x000fc8000fffe1ff */
[----:B------:R-:W-:Y:S02]  /*05e0*/  USHF.L.U32 UR7, UR6, 0xb, URZ ;  /* 0x0000000b06077899 */ /* 0x000fe400080006ff */
[----:B------:R-:W-:Y:S01]  /*05f0*/  USHF.L.U32 UR6, UR6, 0x1, URZ ;  /* 0x0000000106067899 */ /* 0x000fe200080006ff */
[----:B------:R-:W-:Y:S01]  /*0600*/  ELECT P0, URZ, PT ;  /* 0x0000000000ff782f */ /* 0x000fe20003800000 */
[----:B------:R-:W3:Y:S10]  /*0610*/  FENCE.VIEW.ASYNC.S ;  /* 0x00000000000073c6 */ /* 0x000ef40000000000 */
[----:B---3--:R3:W4:Y:S01]  /*0620*/  SYNCS.EXCH.64 URZ, [UR4], UR6 ;  /* 0x0000000604ff75b2 */ /* 0x0087220008000100 */
[----:B------:R3:W1:Y:S01]  /*0630*/  SYNCS.EXCH.64 URZ, [UR4+0x20], UR6 ;  /* 0x0000200604ff75b2 */ /* 0x0006620008000100 */
[----:B------:R3:W1:Y:S01]  /*0640*/  SYNCS.EXCH.64 URZ, [UR4+0x8], UR6 ;  /* 0x0000080604ff75b2 */ /* 0x0006620008000100 */
[----:B------:R3:W1:Y:S01]  /*0650*/  SYNCS.EXCH.64 URZ, [UR4+0x28], UR6 ;  /* 0x0000280604ff75b2 */ /* 0x0006620008000100 */
[----:B------:R3:W1:Y:S01]  /*0660*/  SYNCS.EXCH.64 URZ, [UR4+0x10], UR6 ;  /* 0x0000100604ff75b2 */ /* 0x0006620008000100 */
[----:B------:R3:W1:Y:S01]  /*0670*/  SYNCS.EXCH.64 URZ, [UR4+0x30], UR6 ;  /* 0x0000300604ff75b2 */ /* 0x0006620008000100 */
[----:B------:R3:W1:Y:S01]  /*0680*/  SYNCS.EXCH.64 URZ, [UR4+0x18], UR6 ;  /* 0x0000180604ff75b2 */ /* 0x0006620008000100 */
[----:B------:R3:W1:Y:S01]  /*0690*/  SYNCS.EXCH.64 URZ, [UR4+0x38], UR6 ;  /* 0x0000380604ff75b2 */ /* 0x0006620008000100 */
[----:B------:R-:W-:Y:S01]  /*06a0*/  NOP ;  /* 0x0000000000007918 */ /* 0x000fe20000000000 */
.L_x_9:
[----:B------:R-:W2:Y:S01]  /*06b0*/  SHFL.IDX PT, R0, R89, RZ, 0x1f ;  /* 0x00001fff59007589 */ /* 0x000ea200000e0000 */
[----:B------:R-:W-:Y:S01]  /*06c0*/  NOP ;  /* 0x0000000000007918 */ /* 0x000fe20000000000 */
[----:B--2---:R-:W-:-:S13]  /*06d0*/  ISETP.NE.AND P0, PT, R0, 0x1, PT ;  /* 0x000000010000780c */ /* 0x004fda0003f05270 */
[----:B------:R-:W-:Y:S05]  /*06e0*/  @P0 BRA `(.L_x_10) ;  /* 0x0000000000540947 */ /* 0x000fea0003800000 */
[----:B---3--:R-:W-:Y:S01]  /*06f0*/  UMOV UR4, 0x400 ;  /* 0x0000040000047882 */ /* 0x008fe20000000000 */
[----:B------:R-:W-:Y:S01]  /*0700*/  UMOV UR8, 0x20 ;  /* 0x0000002000087882 */ /* 0x000fe20000000000 */
[----:B------:R-:W-:Y:S01]  /*0710*/  UMOV UR6, 0x80 ;  /* 0x0000008000067882 */ /* 0x000fe20000000000 */
[----:B------:R-:W-:Y:S02]  /*0720*/  ULEA UR4, UR58, UR4, 0x18 ;  /* 0x000000043a047291 */ /* 0x000fe4000f8ec0ff */
[----:B------:R-:W-:-:S04]  /*0730*/  UIADD3 UR8, UPT, UPT, -UR8, 0x100000, URZ ;  /* 0x0010000008087890 */ /* 0x000fc8000fffe1ff */
[----:B------:R-:W-:Y:S02]  /*0740*/  USHF.L.U32 UR9, UR8, 0xb, URZ ;  /* 0x0000000b08097899 */ /* 0x000fe400080006ff */
[----:B------:R-:W-:Y:S02]  /*0750*/  USHF.L.U32 UR8, UR8, 0x1, URZ ;  /* 0x0000000108087899 */ /* 0x000fe400080006ff */
[----:B------:R-:W-:-:S04]  /*0760*/  UIADD3 UR6, UPT, UPT, -UR6, 0x100000, URZ ;  /* 0x0010000006067890 */ /* 0x000fc8000fffe1ff */
[----:B------:R-:W-:Y:S02]  /*0770*/  USHF.L.U32 UR7, UR6, 0xb, URZ ;  /* 0x0000000b06077899 */ /* 0x000fe400080006ff */
[----:B------:R-:W-:Y:S01]  /*0780*/  USHF.L.U32 UR6, UR6, 0x1, URZ ;  /* 0x0000000106067899 */ /* 0x000fe200080006ff */
[----:B------:R-:W-:Y:S01]  /*0790*/  ELECT P0, URZ, PT ;  /* 0x0000000000ff782f */ /* 0x000fe20003800000 */
[----:B------:R-:W2:Y:S02]  /*07a0*/  FENCE.VIEW.ASYNC.S ;  /* 0x00000000000073c6 */ /* 0x000ea40000000000 */
[----:B--2---:R2:W3:Y:S08]  /*07b0*/  SYNCS.EXCH.64 URZ, [UR4+0x40], UR8 ;  /* 0x0000400804ff75b2 */ /* 0x0044f00008000100 */
        /* <DEDUP_REMOVED lines=8> */
.L_x_10:
[----:B------:R-:W4:Y:S01]  /*0840*/  SHFL.IDX PT, R0, R89, RZ, 0x1f ;  /* 0x00001fff59007589 */ /* 0x000f2200000e0000 */
[----:B------:R-:W-:Y:S01]  /*0850*/  NOP ;  /* 0x0000000000007918 */ /* 0x000fe20000000000 */
[----:B----4-:R-:W-:-:S13]  /*0860*/  ISETP.NE.AND P0, PT, R0, 0x3, PT ;  /* 0x000000030000780c */ /* 0x010fda0003f05270 */
[----:B------:R-:W-:Y:S05]  /*0870*/  @P0 BRA `(.L_x_11) ;  /* 0x00000000002c0947 */ /* 0x000fea0003800000 */
[----:B--23--:R-:W-:Y:S01]  /*0880*/  UMOV UR4, 0x400 ;  /* 0x0000040000047882 */ /* 0x00cfe20000000000 */
[----:B------:R-:W-:Y:S01]  /*0890*/  UMOV UR6, 0x20 ;  /* 0x0000002000067882 */ /* 0x000fe20000000000 */
[----:B------:R-:W-:Y:S02]  /*08a0*/  ULEA UR4, UR58, UR4, 0x18 ;  /* 0x000000043a047291 */ /* 0x000fe4000f8ec0ff */
[----:B------:R-:W-:-:S04]  /*08b0*/  UIADD3 UR6, UPT, UPT, -UR6, 0x100000, URZ ;  /* 0x0010000006067890 */ /* 0x000fc8000fffe1ff */
[----:B------:R-:W-:Y:S02]  /*08c0*/  USHF.L.U32 UR7, UR6, 0xb, URZ ;  /* 0x0000000b06077899 */ /* 0x000fe400080006ff */
[----:B------:R-:W-:Y:S01]  /*08d0*/  USHF.L.U32 UR6, UR6, 0x1, URZ ;  /* 0x0000000106067899 */ /* 0x000fe200080006ff */
[----:B------:R-:W-:Y:S01]  /*08e0*/  ELECT P0, URZ, PT ;  /* 0x0000000000ff782f */ /* 0x000fe20003800000 */
[----:B------:R-:W2:Y:S10]  /*08f0*/  FENCE.VIEW.ASYNC.S ;  /* 0x00000000000073c6 */ /* 0x000eb40000000000 */
[----:B--2---:R4:W2:Y:S01]  /*0900*/  SYNCS.EXCH.64 URZ, [UR4+0x80], UR6 ;  /* 0x0000800604ff75b2 */ /* 0x0048a20008000100 */
[----:B------:R4:W3:Y:S02]  /*0910*/  SYNCS.EXCH.64 URZ, [UR4+0x88], UR6 ;  /* 0x0000880604ff75b2 */ /* 0x0008e40008000100 */
[----:B----4-:R-:W-:Y:S01]  /*0920*/  NOP ;  /* 0x0000000000007918 */ /* 0x010fe20000000000 */
.L_x_11:
[----:B------:R-:W4:Y:S01]  /*0930*/  SHFL.IDX PT, R0, R89, RZ, 0x1f ;  /* 0x00001fff59007589 */ /* 0x000f2200000e0000 */
[----:B------:R-:W-:Y:S01]  /*0940*/  NOP ;  /* 0x0000000000007918 */ /* 0x000fe20000000000 */
[----:B----4-:R-:W-:-:S13]  /*0950*/  ISETP.NE.AND P0, PT, R0, 0x4, PT ;  /* 0x000000040000780c */ /* 0x010fda0003f05270 */
[----:B------:R-:W-:Y:S05]  /*0960*/  @P0 BRA `(.L_x_12) ;  /* 0x0000000000400947 */ /* 0x000fea0003800000 */
[----:B--23--:R-:W-:Y:S01]  /*0970*/  UMOV UR4, 0x1e0 ;  /* 0x000001e000047882 */ /* 0x00cfe20000000000 */
[----:B------:R-:W-:Y:S01]  /*0980*/  UMOV UR6, 0x400 ;  /* 0x0000040000067882 */ /* 0x000fe20000000000 */
[----:B------:R-:W-:Y:S01]  /*0990*/  USEL UR4, UR4, 0x1a0, UP5 ;  /* 0x000001a004047887 */ /* 0x000fe2000a800000 */
        /* <DEDUP_REMOVED lines=10> */
[----:B--2---:R4:W2:Y:S08]  /*0a40*/  SYNCS.EXCH.64 URZ, [UR6+0x90], UR8 ;  /* 0x0000900806ff75b2 */ /* 0x0048b00008000100 */
[----:B------:R4:W3:Y:S02]  /*0a50*/  SYNCS.EXCH.64 URZ, [UR6+0x98], UR4 ;  /* 0x0000980406ff75b2 */ /* 0x0008e40008000100 */
[----:B----4-:R-:W-:Y:S01]  /*0a60*/  NOP ;  /* 0x0000000000007918 */ /* 0x010fe20000000000 */
.L_x_12:
[----:B------:R-:W4:Y:S01]  /*0a70*/  SHFL.IDX PT, R0, R89, RZ, 0x1f ;  /* 0x00001fff59007589 */ /* 0x000f2200000e0000 */
[----:B------:R-:W-:Y:S01]  /*0a80*/  ISETP.NE.OR P0, PT, RZ, UR10, !P3 ;  /* 0x0000000aff007c0c */ /* 0x000fe2000df05670 */
[----:B------:R-:W-:Y:S01]  /*0a90*/  NOP ;  /* 0x0000000000007918 */ /* 0x000fe20000000000 */
[----:B----4-:R-:W-:-:S13]  /*0aa0*/  ISETP.NE.AND P1, PT, R0, 0x5, PT ;  /* 0x000000050000780c */ /* 0x010fda0003f25270 */
[----:B------:R-:W-:Y:S05]  /*0ab0*/  @P1 BRA `(.L_x_13) ;  /* 0x0000000000441947 */ /* 0x000fea0003800000 */
[----:B--23--:R-:W-:Y:S01]  /*0ac0*/  UMOV UR4, 0x400 ;  /* 0x0000040000047882 */ /* 0x00cfe20000000000 */
        /* <DEDUP_REMOVED lines=12> */
[----:B------:R4:W3:Y:S01]  /*0b90*/  SYNCS.EXCH.64 URZ, [UR4+0xb0], UR8 ;  /* 0x0000b00804ff75b2 */ /* 0x0008e20008000100 */
[----:B------:R4:W1:Y:S01]  /*0ba0*/  SYNCS.EXCH.64 URZ, [UR4+0xa8], UR6 ;  /* 0x0000a80604ff75b2 */ /* 0x0008620008000100 */
[----:B------:R4:W1:Y:S02]  /*0bb0*/  SYNCS.EXCH.64 URZ, [UR4+0xb8], UR8 ;  /* 0x0000b80804ff75b2 */ /* 0x0008640008000100 */
[----:B----4-:R-:W-:Y:S01]  /*0bc0*/  NOP ;  /* 0x0000000000007918 */ /* 0x010fe20000000000 */
.L_x_13:
[----:B------:R-:W-:Y:S01]  /*0bd0*/  VOTEU.ALL UP1, P0 ;  /* 0x0000000000ff7886 */ /* 0x000fe20000020000 */
[----:B--23--:R-:W2:Y:S01]  /*0be0*/  LDCU UR7, c[0x0][0x36c] ;  /* 0x00006d80ff0777ac */ /* 0x00cea20008000800 */
[----:B------:R-:W-:Y:S01]  /*0bf0*/  NOP ;  /* 0x0000000000007918 */ /* 0x000fe20000000000 */
[----:B------:R-:W-:Y:S01]  /*0c00*/  LOP3.LUT R10, R87, 0x1f, RZ, 0xc0, !PT ;  /* 0x0000001f570a7812 */ /* 0x000fe200078ec0ff */
[----:B------:R-:W-:Y:S01]  /*0c10*/  UMOV UR4, 0x20 ;  /* 0x0000002000047882 */ /* 0x000fe20000000000 */
[----:B------:R-:W-:Y:S01]  /*0c20*/  @!UP1 UMOV UR6, 0x400 ;  /* 0x0000040000069882 */ /* 0x000fe20000000000 */
[----:B------:R-:W-:-:S04]  /*0c30*/  @!UP1 UIADD3 UR4, UPT, UPT, -UR4, 0x100000, URZ ;  /* 0x0010000004049890 */ /* 0x000fc8000fffe1ff */
[----:B------:R-:W-:Y:S02]  /*0c40*/  @!UP1 USHF.L.U32 UR5, UR4, 0xb, URZ ;  /* 0x0000000b04059899 */ /* 0x000fe400080006ff */
[----:B------:R-:W-:Y:S02]  /*0c50*/  @!UP1 USHF.L.U32 UR4, UR4, 0x1, URZ ;  /* 0x0000000104049899 */ /* 0x000fe400080006ff */
[----:B------:R-:W-:Y:S01]  /*0c60*/  @!UP1 ULEA UR6, UR58, UR6, 0x18 ;  /* 0x000000063a069291 */ /* 0x000fe2000f8ec0ff */
[----:B------:R-:W-:Y:S01]  /*0c70*/  VOTEU.ALL UP1, P0 ;  /* 0x0000000000ff7886 */ /* 0x000fe20000020000 */
[----:B------:R-:W-:Y:S01]  /*0c80*/  UISETP.NE.AND UP3, UPT, UR10, URZ, UPT ;  /* 0x000000ff0a00728c */ /* 0x000fe2000bf65270 */
[----:B------:R-:W3:Y:S09]  /*0c90*/  FENCE.VIEW.ASYNC.S ;  /* 0x00000000000073c6 */ /* 0x000ef20000000000 */
[----:B---3--:R3:W4:Y:S01]  /*0ca0*/  @!UP1 SYNCS.EXCH.64 URZ, [UR6+0xc0], UR4 ;  /* 0x0000c00406ff95b2 */ /* 0x0087220008000100 */
[----:B--2---:R-:W-:-:S09]  /*0cb0*/  UISETP.EQ.U32.AND UP1, UPT, UR7, 0x1, UPT ;  /* 0x000000010700788c */ /* 0x004fd2000bf22070 */
[----:B------:R-:W-:Y:S05]  /*0cc0*/  BRA.U !UP1, `(.L_x_14) ;  /* 0x0000000109087547 */ /* 0x000fea000b800000 */
[----:B-1--4-:R-:W-:Y:S01]  /*0cd0*/  UCGABAR_ARV ;  /* 0x00000000000079c7 */ /* 0x012fe20008000000 */
[----:B------:R-:W-:Y:S05]  /*0ce0*/  BRA `(.L_x_15) ;  /* 0x0000000000047947 */ /* 0x000fea0003800000 */
.L_x_14:
[----:B-1--4-:R-:W-:Y:S01]  /*0cf0*/  NOP ;  /* 0x0000000000007918 */ /* 0x012fe20000000000 */
.L_x_15:
[----:B------:R-:W1:Y:S01]  /*0d00*/  S2R R16, SR_CTAID.Y ;  /* 0x0000000000107919 */ /* 0x000e620000002600 */
[----:B------:R-:W-:-:S05]  /*0d10*/  CS2R.32 R78, SR_CgaSize ;  /* 0x00000000004e7805 */ /* 0x000fca0000008a00 */
[----:B------:R-:W-:-:S05]  /*0d20*/  IMAD R78, R78, -0xa0, RZ ;  /* 0xffffff604e4e7824 */ /* 0x000fca00078e02ff */
[----:B---3--:R-:W-:-:S14]  /*0d30*/  R2UR UR4, R78 ;  /* 0x000000004e0472ca */ /* 0x008fdc00000e0000 */
[----:B------:R-:W2:Y:S01]  /*0d40*/  LDCU UR4, c[0x0][UR4+0x2b4] ;  /* 0x00005680040477ac */ /* 0x000ea20008000800 */
[----:B------:R-:W-:-:S05]  /*0d50*/  CS2R.32 R0, SR_CgaSize ;  /* 0x0000000000007805 */ /* 0x000fca0000008a00 */
[----:B------:R-:W-:-:S06]  /*0d60*/  IMAD R0, R0, -0xa0, RZ ;  /* 0xffffff6000007824 */ /* 0x000fcc00078e02ff */
[----:B------:R-:W3:Y:S01]  /*0d70*/  LDC R0, c[0x0][R0+0x2a4] ;  /* 0x0000a90000007b82 */ /* 0x000ee20000000800 */
[----:B------:R-:W-:Y:S01]  /*0d80*/  PRMT R8, RZ, 0x7610, R8 ;  /* 0x00007610ff087816 */ /* 0x000fe20000000008 */
[----:B------:R-:W4:Y:S01]  /*0d90*/  S2R R9, SR_CTAID.X ;  /* 0x0000000000097919 */ /* 0x000f220000002500 */
[----:B------:R-:W-:-:S05]  /*0da0*/  CS2R.32 R78, SR_CgaSize ;  /* 0x00000000004e7805 */ /* 0x000fca0000008a00 */
[----:B------:R-:W-:-:S05]  /*0db0*/  IMAD R78, R78, -0xa0, RZ ;  /* 0xffffff604e4e7824 */ /* 0x000fca00078e02ff */
[----:B------:R-:W-:-:S14]  /*0dc0*/  R2UR UR5, R78 ;  /* 0x000000004e0572ca */ /* 0x000fdc00000e0000 */
[----:B------:R-:W3:Y:S01]  /*0dd0*/  LDCU UR5, c[0x0][UR5+0x2b0] ;  /* 0x00005600050577ac */ /* 0x000ee20008000800 */
[----:B------:R-:W2:Y:S01]  /*0de0*/  LDC R11, c[0x0][0xb24] ;  /* 0x0002c900ff0b7b82 */ /* 0x000ea20000000800 */
[----:B------:R-:W-:-:S05]  /*0df0*/  CS2R.32 R2, SR_CgaSize ;  /* 0x0000000000027805 */ /* 0x000fca0000008a00 */
[----:B------:R-:W-:-:S06]  /*0e00*/  IMAD R2, R2, -0xa0, RZ ;  /* 0xffffff6002027824 */ /* 0x000fcc00078e02ff */
[----:B------:R-:W3:Y:S08]  /*0e10*/  LDC R2, c[0x0][R2+0x2a0] ;  /* 0x0000a80002027b82 */ /* 0x000ef00000000800 */
[----:B------:R-:W2:Y:S01]  /*0e20*/  S2UR UR39, SR_CTAID.Z ;  /* 0x00000000002779c3 */ /* 0x000ea20000002700 */
[----:B-1----:R-:W-:-:S07]  /*0e30*/  I2FP.F32.U32 R3, R16 ;  /* 0x0000001000037245 */ /* 0x002fce0000201000 */
[----:B------:R-:W1:Y:S01]  /*0e40*/  LDC R26, c[0x0][0xb24] ;  /* 0x0002c900ff1a7b82 */ /* 0x000e620000000800 */
[----:B--2---:R-:W-:Y:S01]  /*0e50*/  ISETP.GE.AND P1, PT, R11, 0x1, PT ;  /* 0x000000010b00780c */ /* 0x004fe20003f26270 */
[----:B----4-:R-:W-:Y:S01]  /*0e60*/  IMAD.MOV.U32 R19, RZ, RZ, R9 ;  /* 0x000000ffff137224 */ /* 0x010fe200078e0009 */
[----:B------:R-:W-:Y:S01]  /*0e70*/  I2FP.F32.U32 R4, R9 ;  /* 0x0000000900047245 */ /* 0x000fe20000201000 */
[----:B------:R-:W-:Y:S01]  /*0e80*/  FMUL R3, R3, UR4 ;  /* 0x0000000403037c20 */ /* 0x000fe20008400000 */
[----:B------:R-:W2:Y:S03]  /*0e90*/  LDCU UR4, c[0x0][0xb30] ;  /* 0x00016600ff0477ac */ /* 0x000ea60008000800 */
[----:B---3--:R-:W-:Y:S01]  /*0ea0*/  FMUL R4, R4, UR5 ;  /* 0x0000000504047c20 */ /* 0x008fe20008400000 */
[----:B------:R-:W3:Y:S08]  /*0eb0*/  F2I.U32.TRUNC.NTZ R51, R3 ;  /* 0x0000000300337305 */ /* 0x000ef0000020f000 */
[----:B------:R-:W4:Y:S01]  /*0ec0*/  F2I.U32.TRUNC.NTZ R78, R4 ;  /* 0x00000004004e7305 */ /* 0x000f22000020f000 */
[----:B--2---:R-:W-:Y:S01]  /*0ed0*/  UISETP.NE.AND UP2, UPT, UR4, 0x1, UPT ;  /* 0x000000010400788c */ /* 0x004fe2000bf45270 */
[----:B---3--:R-:W-:-:S05]  /*0ee0*/  IADD3 R51, PT, PT, -R51, RZ, RZ ;  /* 0x000000ff33337210 */ /* 0x008fca0007ffe1ff */
[----:B------:R-:W-:Y:S01]  /*0ef0*/  IMAD R51, R0, R51, R16 ;  /* 0x0000003300337224 */ /* 0x000fe200078e0210 */
[----:B------:R-:W-:Y:S01]  /*0f00*/  PRMT R0, RZ, 0x7610, R0 ;  /* 0x00007610ff007816 */ /* 0x000fe20000000000 */
[----:B----4-:R-:W-:-:S04]  /*0f10*/  IMAD.MOV R78, RZ, RZ, -R78 ;  /* 0x000000ffff4e7224 */ /* 0x010fc800078e0a4e */
[----:B------:R-:W-:Y:S01]  /*0f20*/  IMAD R78, R2, R78, R9 ;  /* 0x0000004e024e7224 */ /* 0x000fe200078e0209 */
[----:B-1----:R-:W-:Y:S06]  /*0f30*/  BRA.U UP3, `(.L_x_16) ;  /* 0x0000000103247547 */ /* 0x002fec000b800000 */
[----:B------:R-:W-:Y:S01]  /*0f40*/  ISETP.NE.AND P0, PT, R51, RZ, PT ;  /* 0x000000ff3300720c */ /* 0x000fe20003f05270 */
[----:B------:R-:W-:Y:S01]  /*0f50*/  IMAD.MOV.U32 R0, RZ, RZ, 0x3 ;  /* 0x00000003ff007424 */ /* 0x000fe200078e00ff */
[C---:B------:R-:W-:Y:S02]  /*0f60*/  LOP3.LUT R3, R78.reuse, 0xfffffffe, RZ, 0xc0, !PT ;  /* 0xfffffffe4e037812 */ /* 0x040fe400078ec0ff */
[----:B------:R-:W-:Y:S02]  /*0f70*/  ISETP.LT.U32.OR P0, PT, R78, 0x2, !P0 ;  /* 0x000000024e00780c */ /* 0x000fe40004701470 */
[----:B------:R-:W-:Y:S02]  /*0f80*/  SHF.L.U32 R0, R0, R3, RZ ;  /* 0x0000000300007219 */ /* 0x000fe400000006ff */
[----:B------:R-:W-:Y:S02]  /*0f90*/  SEL R5, RZ, 0x1, !P0 ;  /* 0x00000001ff057807 */ /* 0x000fe40004000000 */
[----:B------:R-:W-:-:S05]  /*0fa0*/  SEL R2, RZ, 0x2, !P0 ;  /* 0x00000002ff027807 */ /* 0x000fca0004000000 */
[----:B------:R-:W-:-:S05]  /*0fb0*/  IMAD.IADD R2, R5, 0x1, R2 ;  /* 0x0000000105027824 */ /* 0x000fca00078e0202 */
[----:B------:R-:W-:Y:S02]  /*0fc0*/  PRMT R8, R2, 0x7610, R8 ;  /* 0x0000761002087816 */ /* 0x000fe40000000008 */
.L_x_16:
[----:B------:R-:W-:Y:S05]  /*0fd0*/  @!P1 BRA `(.L_x_17) ;  /* 0x0000000000b89947 */ /* 0x000fea0003800000 */
[----:B------:R-:W1:Y:S01]  /*0fe0*/  LDC.64 R4, c[0x0][0xb18] ;  /* 0x0002c600ff047b82 */ /* 0x000e620000000a00 */
[----:B------:R-:W-:-:S07]  /*0ff0*/  ISETP.NE.AND P3, PT, R11, 0x1, PT ;  /* 0x000000010b00780c */ /* 0x000fce0003f65270 */
[----:B------:R-:W2:Y:S08]  /*1000*/  LDC R14, c[0x0][0xb0c] ;  /* 0x0002c300ff0e7b82 */ /* 0x000eb00000000800 */
[----:B------:R-:W3:Y:S08]  /*1010*/  LDC R13, c[0x0][0x370] ;  /* 0x0000dc00ff0d7b82 */ /* 0x000ef00000000800 */
[----:B------:R-:W4:Y:S01]  /*1020*/  LDC R18, c[0x0][0x374] ;  /* 0x0000dd00ff127b82 */ /* 0x000f220000000800 */
[----:B-1----:R-:W-:-:S07]  /*1030*/  ISETP.NE.AND P0, PT, R4, 0x1, PT ;  /* 0x000000010400780c */ /* 0x002fce0003f05270 */
[----:B------:R-:W3:Y:S01]  /*1040*/  LDC.64 R6, c[0x0][0xb10] ;  /* 0x0002c400ff067b82 */ /* 0x000ee20000000a00 */
[----:B--2---:R-:W-:-:S07]  /*1050*/  ISETP.NE.AND P1, PT, R14, 0x1, PT ;  /* 0x000000010e00780c */ /* 0x004fce0003f25270 */
[----:B------:R-:W1:Y:S08]  /*1060*/  LDC R12, c[0x0][0xb20] ;  /* 0x0002c800ff0c7b82 */ /* 0x000e700000000800 */
[----:B------:R-:W2:Y:S01]  /*1070*/  LDC.64 R2, c[0x0][0xb28] ;  /* 0x0002ca00ff027b82 */ /* 0x000ea20000000a00 */
[----:B----4-:R-:W-:-:S04]  /*1080*/  IMAD.HI.U32 R15, R18, R5, RZ ;  /* 0x00000005120f7227 */ /* 0x010fc800078e00ff */
[----:B------:R-:W-:-:S04]  /*1090*/  IMAD.HI.U32 R5, R16, R5, RZ ;  /* 0x0000000510057227 */ /* 0x000fc800078e00ff */
[----:B---3--:R-:W-:-:S04]  /*10a0*/  IMAD.HI.U32 R20, R13, R6, RZ ;  /* 0x000000060d147227 */ /* 0x008fc800078e00ff */
[C---:B------:R-:W-:Y:S01]  /*10b0*/  IMAD.HI.U32 R22, R9.reuse, R6, RZ ;  /* 0x0000000609167227 */ /* 0x040fe200078e00ff */
[-C--:B------:R-:W-:Y:S02]  /*10c0*/  @P1 SHF.R.U32.HI R13, RZ, R7.reuse, R20 ;  /* 0x00000007ff0d1219 */ /* 0x080fe40000011614 */
[-C--:B-1----:R-:W-:Y:S02]  /*10d0*/  @P0 SHF.R.U32.HI R18, RZ, R12.reuse, R15 ;  /* 0x0000000cff120219 */ /* 0x082fe4000001160f */
[----:B------:R-:W-:Y:S02]  /*10e0*/  SHF.R.U32.HI R5, RZ, R12, R5 ;  /* 0x0000000cff057219 */ /* 0x000fe40000011605 */
[----:B------:R-:W-:Y:S02]  /*10f0*/  SHF.R.U32.HI R22, RZ, R7, R22 ;  /* 0x00000007ff167219 */ /* 0x000fe40000011616 */
[----:B------:R-:W-:Y:S01]  /*1100*/  SEL R5, R16, R5, !P0 ;  /* 0x0000000510057207 */ /* 0x000fe20004000000 */
[----:B--2---:R-:W-:Y:S01]  /*1110*/  IMAD.HI.U32 R20, R18, R2, RZ ;  /* 0x0000000212147227 */ /* 0x004fe200078e00ff */
[----:B------:R-:W-:-:S02]  /*1120*/  SEL R19, R9, R22, !P1 ;  /* 0x0000001609137207 */ /* 0x000fc40004800000 */
[----:B------:R-:W-:Y:S01]  /*1130*/  IADD3 R7, PT, PT, -R5, RZ, RZ ;  /* 0x000000ff05077210 */ /* 0x000fe20007ffe1ff */
[----:B------:R-:W-:Y:S01]  /*1140*/  IMAD.HI.U32 R6, R13, R2, RZ ;  /* 0x000000020d067227 */ /* 0x000fe200078e00ff */
[----:B------:R-:W-:-:S03]  /*1150*/  @P3 SHF.R.U32.HI R18, RZ, R3, R20 ;  /* 0x00000003ff123219 */ /* 0x000fc60000011614 */
[----:B------:R-:W-:Y:S01]  /*1160*/  IMAD R7, R4, R7, R16 ;  /* 0x0000000704077224 */ /* 0x000fe200078e0210 */
[----:B------:R-:W-:Y:S01]  /*1170*/  @P3 SHF.R.U32.HI R13, RZ, R3, R6 ;  /* 0x00000003ff0d3219 */ /* 0x000fe20000011606 */
[----:B------:R-:W-:-:S04]  /*1180*/  IMAD R18, R18, R11, RZ ;  /* 0x0000000b12127224 */ /* 0x000fc800078e02ff */
[----:B------:R-:W-:Y:S01]  /*1190*/  IMAD R6, R13, R11, RZ ;  /* 0x0000000b0d067224 */ /* 0x000fe200078e02ff */
[----:B------:R-:W-:-:S04]  /*11a0*/  ISETP.GE.AND P0, PT, R5, R18, PT ;  /* 0x000000120500720c */ /* 0x000fc80003f06270 */
[----:B------:R-:W-:Y:S01]  /*11b0*/  ISETP.GE.OR P0, PT, R19, R6, P0 ;  /* 0x000000061300720c */ /* 0x000fe20000706670 */
[----:B------:R-:W-:-:S05]  /*11c0*/  IMAD.HI.U32 R6, R5, R2, RZ ;  /* 0x0000000205067227 */ /* 0x000fca00078e00ff */
[----:B------:R-:W-:-:S04]  /*11d0*/  SHF.R.U32.HI R6, RZ, R3, R6 ;  /* 0x00000003ff067219 */ /* 0x000fc80000011606 */
[----:B------:R-:W-:-:S03]  /*11e0*/  SEL R6, R5, R6, !P3 ;  /* 0x0000000605067207 */ /* 0x000fc60005800000 */
[----:B------:R-:W-:Y:S01]  /*11f0*/  @!P0 IMAD.HI.U32 R12, R19, R2, RZ ;  /* 0x00000002130c8227 */ /* 0x000fe200078e00ff */
[----:B------:R-:W-:-:S04]  /*1200*/  IADD3 R2, PT, PT, -R6, RZ, RZ ;  /* 0x000000ff06027210 */ /* 0x000fc80007ffe1ff */
[----:B------:R-:W-:Y:S01]  /*1210*/  @!P0 SHF.R.U32.HI R12, RZ, R3, R12 ;  /* 0x00000003ff0c8219 */ /* 0x000fe2000001160c */
[----:B------:R-:W-:-:S03]  /*1220*/  IMAD R2, R11, R2, R5 ;  /* 0x000000020b027224 */ /* 0x000fc600078e0205 */
[----:B------:R-:W-:-:S05]  /*1230*/  @!P0 SEL R3, R19, R12, !P3 ;  /* 0x0000000c13038207 */ /* 0x000fca0005800000 */
[--C-:B------:R-:W-:Y:S02]  /*1240*/  @!P0 IMAD.IADD R6, R6, 0x1, -R3.reuse ;  /* 0x0000000106068824 */ /* 0x100fe400078e0a03 */
[----:B------:R-:W-:Y:S01]  /*1250*/  @!P0 IMAD R3, R2, R13, R3 ;  /* 0x0000000d02038224 */ /* 0x000fe200078e0203 */
[----:B------:R-:W-:Y:S01]  /*1260*/  IADD3 R2, PT, PT, -R19, RZ, RZ ;  /* 0x000000ff13027210 */ /* 0x000fe20007ffe1ff */
[----:B------:R-:W-:Y:S02]  /*1270*/  @!P0 IMAD R5, R6, R11, R19 ;  /* 0x0000000b06058224 */ /* 0x000fe400078e0213 */
[----:B------:R-:W-:Y:S02]  /*1280*/  @!P0 IMAD.MOV.U32 R19, RZ, RZ, R3 ;  /* 0x000000ffff138224 */ /* 0x000fe400078e0003 */
[----:B------:R-:W-:Y:S02]  /*1290*/  IMAD R2, R14, R2, R9 ;  /* 0x000000020e027224 */ /* 0x000fe400078e0209 */
[----:B------:R-:W-:-:S02]  /*12a0*/  IMAD R16, R5, R4, R7 ;  /* 0x0000000405107224 */ /* 0x000fc400078e0207 */
[----:B------:R-:W-:Y:S02]  /*12b0*/  IMAD R19, R19, R14, R2 ;  /* 0x0000000e13137224 */ /* 0x000fe400078e0202 */
.L_x_17:
[----:B------:R-:W-:Y:S05]  /*12c0*/  BRA.U UP2, `(.L_x_18) ;  /* 0x0000000102407547 */ /* 0x000fea000b800000 */
[----:B------:R-:W1:Y:S08]  /*12d0*/  LDC.64 R4, c[0x0][0xb10] ;  /* 0x0002c400ff047b82 */ /* 0x000e700000000a00 */
[----:B------:R-:W2:Y:S08]  /*12e0*/  LDC.64 R2, c[0x0][0xb18] ;  /* 0x0002c600ff027b82 */ /* 0x000eb00000000a00 */
[----:B------:R-:W3:Y:S08]  /*12f0*/  LDC R6, c[0x0][0xb20] ;  /* 0x0002c800ff067b82 */ /* 0x000ef00000000800 */
[----:B------:R-:W4:Y:S01]  /*1300*/  LDC R12, c[0x0][0xb0c] ;  /* 0x0002c300ff0c7b82 */ /* 0x000f220000000800 */
[----:B-1----:R-:W-:-:S05]  /*1310*/  IMAD.HI.U32 R4, R19, R4, RZ ;  /* 0x0000000413047227 */ /* 0x002fca00078e00ff */
[----:B------:R-:W-:Y:S01]  /*1320*/  SHF.R.U32.HI R4, RZ, R5, R4 ;  /* 0x00000005ff047219 */ /* 0x000fe20000011604 */
[----:B--2---:R-:W-:Y:S01]  /*1330*/  IMAD.HI.U32 R3, R16, R3, RZ ;  /* 0x0000000310037227 */ /* 0x004fe200078e00ff */
[----:B------:R-:W-:-:S04]  /*1340*/  ISETP.NE.AND P0, PT, R2, 0x1, PT ;  /* 0x000000010200780c */ /* 0x000fc80003f05270 */
[----:B---3--:R-:W-:-:S04]  /*1350*/  SHF.R.U32.HI R3, RZ, R6, R3 ;  /* 0x00000006ff037219 */ /* 0x008fc80000011603 */
[----:B------:R-:W-:Y:S02]  /*1360*/  SEL R3, R16, R3, !P0 ;  /* 0x0000000310037207 */ /* 0x000fe40004000000 */
[----:B----4-:R-:W-:-:S04]  /*1370*/  ISETP.NE.AND P1, PT, R12, 0x1, PT ;  /* 0x000000010c00780c */ /* 0x010fc80003f25270 */
[----:B------:R-:W-:-:S05]  /*1380*/  SEL R6, R19, R4, !P1 ;  /* 0x0000000413067207 */ /* 0x000fca0004800000 */
[----:B------:R-:W-:Y:S02]  /*1390*/  IMAD.IADD R4, R3, 0x1, -R6 ;  /* 0x0000000103047824 */ /* 0x000fe400078e0a06 */
[----:B------:R-:W-:Y:S02]  /*13a0*/  IMAD.IADD R3, R6, 0x1, -R3 ;  /* 0x0000000106037824 */ /* 0x000fe400078e0a03 */
[----:B------:R-:W-:Y:S02]  /*13b0*/  IMAD R19, R4, R12, R19 ;  /* 0x0000000c04137224 */ /* 0x000fe400078e0213 */
[----:B------:R-:W-:Y:S02]  /*13c0*/  IMAD R16, R3, R2, R16 ;  /* 0x0000000203107224 */ /* 0x000fe400078e0210 */
.L_x_18:
[----:B------:R-:W-:Y:S05]  /*13d0*/  BRA.U !UP1, `(.L_x_19) ;  /* 0x00000001090c7547 */ /* 0x000fea000b800000 */
[----:B------:R-:W-:Y:S01]  /*13e0*/  UCGABAR_WAIT ;  /* 0x0000000000007dc7 */ /* 0x000fe20008000000 */
[----:B------:R-:W-:Y:S01]  /*13f0*/  CCTL.IVALL ;  /* 0x00000000ff00798f */ /* 0x000fe20002000000 */
[----:B------:R-:W-:Y:S05]  /*1400*/  BRA `(.L_x_20) ;  /* 0x0000000000047947 */ /* 0x000fea0003800000 */
.L_x_19:
[----:B------:R-:W-:Y:S06]  /*1410*/  BAR.SYNC.DEFER_BLOCKING 0x0 ;  /* 0x0000000000007b1d */ /* 0x000fec0000010000 */
.L_x_20:
[----:B------:R-:W-:Y:S05]  /*1420*/  BRA.U UP4, `(.L_x_21) ;  /* 0x00000069042c7547 */ /* 0x000fea000b800000 */
[----:B------:R-:W1:Y:S01]  /*1430*/  LDCU UR5, c[0x0][0x388] ;  /* 0x00007100ff0577ac */ /* 0x000e620008000800 */
[----:B------:R-:W2:Y:S01]  /*1440*/  LDC R3, c[0x0][0x370] ;  /* 0x0000dc00ff037b82 */ /* 0x000ea20000000800 */
[----:B------:R-:W-:Y:S01]  /*1450*/  ISETP.EQ.OR P3, PT, R10, RZ, P2 ;  /* 0x000000ff0a00720c */ /* 0x000fe20001762670 */
[C---:B------:R-:W-:Y:S01]  /*1460*/  IMAD.SHL.U32 R10, R9.reuse, 0x40, RZ ;  /* 0x00000040090a7824 */ /* 0x040fe200078e00ff */
[----:B------:R-:W3:Y:S01]  /*1470*/  LDCU UR6, c[0x0][0x38c] ;  /* 0x00007180ff0677ac */ /* 0x000ee20008000800 */
[----:B------:R-:W-:Y:S01]  /*1480*/  PLOP3.LUT P4, PT, PT, PT, UP5, 0x80, 0x8 ;  /* 0x000000000008781c */ /* 0x000fe20003f8f058 */
[----:B------:R-:W-:Y:S01]  /*1490*/  IMAD.SHL.U32 R9, R9, 0x80, RZ ;  /* 0x0000008009097824 */ /* 0x000fe200078e00ff */
[----:B------:R-:W-:Y:S01]  /*14a0*/  CS2R R6, SRZ ;  /* 0x0000000000067805 */ /* 0x000fe2000001ff00 */
[----:B------:R-:W4:Y:S01]  /*14b0*/  LDCU UR55, c[0x0][0x390] ;  /* 0x00007200ff3777ac */ /* 0x000f220008000800 */
[----:B------:R-:W2:Y:S01]  /*14c0*/  LDC R2, c[0x0][0x374] ;  /* 0x0000dd00ff027b82 */ /* 0x000ea20000000800 */
[----:B------:R-:W-:Y:S01]  /*14d0*/  PLOP3.LUT P4, PT, P4, PT, PT, 0x8, 0x80 ;  /* 0x000000000080781c */ /* 0x000fe2000278e170 */
[----:B------:R-:W-:Y:S01]  /*14e0*/  IMAD.MOV.U32 R8, RZ, RZ, 0x1 ;  /* 0x00000001ff087424 */ /* 0x000fe200078e00ff */
[----:B------:R-:W-:Y:S01]  /*14f0*/  LOP3.LUT R10, R10, 0x40, RZ, 0xc0, !PT ;  /* 0x000000400a0a7812 */ /* 0x000fe200078ec0ff */
[----:B------:R-:W2:Y:S01]  /*1500*/  LDCU.64 UR38, c[0x0][0x348] ;  /* 0x00006900ff2677ac */ /* 0x000ea20008000a00 */
[----:B------:R-:W-:Y:S01]  /*1510*/  UMOV UR15, URZ ;  /* 0x000000ff000f7c82 */ /* 0x000fe20008000000 */
[----:B-1----:R-:W-:Y:S01]  /*1520*/  UIADD3 UR5, UPT, UPT, UR5, 0x3f, URZ ;  /* 0x0000003f05057890 */ /* 0x002fe2000fffe0ff */
[----:B------:R-:W-:-:S03]  /*1530*/  UMOV UR31, URZ ;  /* 0x000000ff001f7c82 */ /* 0x000fc60008000000 */
[----:B------:R-:W-:-:S04]  /*1540*/  USHF.R.S32.HI UR4, URZ, 0x1f, UR5 ;  /* 0x0000001fff047899 */ /* 0x000fc80008011405 */
[----:B------:R-:W-:-:S04]  /*1550*/  ULEA.HI UR4, UR4, UR5, URZ, 0x6 ;  /* 0x0000000504047291 */ /* 0x000fc8000f8f30ff */
[----:B------:R-:W-:-:S04]  /*1560*/  USHF.R.S32.HI UR4, URZ, 0x6, UR4 ;  /* 0x00000006ff047899 */ /* 0x000fc80008011404 */
[----:B---3--:R-:W-:-:S04]  /*1570*/  UIMAD UR4, UR4, UR6, URZ ;  /* 0x00000006040472a4 */ /* 0x008fc8000f8e02ff */
[----:B----4-:R-:W-:-:S04]  /*1580*/  UIMAD UR55, UR4, UR55, URZ ;  /* 0x00000037043772a4 */ /* 0x010fc8000f8e02ff */
[----:B------:R-:W-:Y:S02]  /*1590*/  UISETP.NE.AND UP1, UPT, UR55, URZ, UPT ;  /* 0x000000ff3700728c */ /* 0x000fe4000bf25270 */
[----:B------:R-:W-:-:S04]  /*15a0*/  UISETP.LT.U32.AND UP0, UPT, UR55, 0x4, UPT ;  /* 0x000000043700788c */ /* 0x000fc8000bf01070 */
[----:B------:R-:W-:Y:S02]  /*15b0*/  USEL UR4, UR55, 0x4, UP0 ;  /* 0x0000000437047887 */ /* 0x000fe40008000000 */
[----:B------:R-:W-:Y:S02]  /*15c0*/  UISETP.NE.AND UP0, UPT, UR10, URZ, UPT ;  /* 0x000000ff0a00728c */ /* 0x000fe4000bf05270 */
[----:B------:R-:W-:Y:S02]  /*15d0*/  UIADD3 UR5, UPT, UPT, UR4, -0x1, URZ ;  /* 0xffffffff04057890 */ /* 0x000fe4000fffe0ff */
[----:B------:R-:W-:Y:S02]  /*15e0*/  @!UP1 UIADD3 UR5, UPT, UPT, UR4, URZ, URZ ;  /* 0x000000ff04059290 */ /* 0x000fe4000fffe0ff */
[----:B------:R-:W-:Y:S02]  /*15f0*/  USEL UR30, UR47, 0x2, UP0 ;  /* 0x000000022f1e7887 */ /* 0x000fe40008000000 */
[----:B------:R-:W-:-:S02]  /*1600*/  UIADD3 UR54, UPT, UPT, UR55, -UR4, URZ ;  /* 0x8000000437367290 */ /* 0x000fc4000fffe0ff */
[----:B--2---:R-:W-:-:S12]  /*1610*/  UIADD3 UR62, UPT, UPT, UR5, 0x1, URZ ;  /* 0x00000001053e7890 */ /* 0x004fd8000fffe0ff */
.L_x_39:
[----:B------:R-:W1:Y:S01]  /*1620*/  S2R R0, SR_CgaCtaId ;  /* 0x0000000000007919 */ /* 0x000e620000008800 */
[----:B------:R-:W-:Y:S01]  /*1630*/  MOV R11, 0x400 ;  /* 0x00000400000b7802 */ /* 0x000fe20000000f00 */
[----:B------:R-:W-:Y:S01]  /*1640*/  UISETP.NE.AND UP0, UPT, UR55, URZ, UPT ;  /* 0x000000ff3700728c */ /* 0x000fe2000bf05270 */
[----:B------:R-:W-:Y:S01]  /*1650*/  LEA.HI R12, R19, R19, RZ, 0x1 ;  /* 0x00000013130c7211 */ /* 0x000fe200078f08ff */
[----:B------:R-:W-:Y:S01]  /*1660*/  UMOV UR14, URZ ;  /* 0x000000ff000e7c82 */ /* 0x000fe20008000000 */
[----:B------:R-:W-:Y:S01]  /*1670*/  R2UR UR4, R16 ;  /* 0x00000000100472ca */ /* 0x000fe200000e0000 */
[----:B------:R-:W-:Y:S01]  /*1680*/  UMOV UR77, URZ ;  /* 0x000000ff004d7c82 */ /* 0x000fe20008000000 */
[----:B------:R-:W-:Y:S01]  /*1690*/  R2UR UR75, R10 ;  /* 0x000000000a4b72ca */ /* 0x000fe200000e0000 */
[----:B------:R-:W-:Y:S01]  /*16a0*/  IMAD.SHL.U32 R12, R12, 0x80, RZ ;  /* 0x000000800c0c7824 */ /* 0x000fe200078e00ff */
[----:B------:R-:W-:-:S04]  /*16b0*/  UMOV UR76, URZ ;  /* 0x000000ff004c7c82 */ /* 0x000fc80008000000 */
[----:B------:R-:W-:-:S04]  /*16c0*/  LOP3.LUT R12, R12, 0xffffff00, RZ, 0xc0, !PT ;  /* 0xffffff000c0c7812 */ /* 0x000fc800078ec0ff */
[----:B------:R-:W-:-:S03]  /*16d0*/  LOP3.LUT R12, R12, 0x80, R9, 0xf8, !PT ;  /* 0x000000800c0c7812 */ /* 0x000fc600078ef809 */
[----:B------:R-:W-:Y:S01]  /*16e0*/  ULEA UR75, UR4, UR75, 0x7 ;  /* 0x0000004b044b7291 */ /* 0x000fe2000f8e38ff */
[----:B-1----:R-:W-:Y:S02]  /*16f0*/  LEA R0, R0, R11, 0x18 ;  /* 0x0000000b00007211 */ /* 0x002fe400078ec0ff */
[----:B------:R-:W-:-:S03]  /*1700*/  SHF.L.U32 R11, R8, 0x1f, RZ ;  /* 0x0000001f080b7819 */ /* 0x000fc600000006ff */
[----:B------:R-:W-:-:S04]  /*1710*/  IMAD R14, R7, 0x8, R0 ;  /* 0x00000008070e7824 */ /* 0x000fc800078e0200 */
[----:B------:R1:W2:Y:S01]  /*1720*/  SYNCS.PHASECHK.TRANS64.TRYWAIT P1, [R14+URZ+0x20], R11 ;  /* 0x0000200b0e0075a7 */ /* 0x0002a200080211ff */
[----:B------:R-:W-:Y:S05]  /*1730*/  BRA.U !UP0, `(.L_x_22) ;  /* 0x0000002d08b07547 */ /* 0x000fea000b800000 */
[----:B------:R-:W3:Y:S01]  /*1740*/  LDC.64 R22, c[0x0][0x480] ;  /* 0x00012000ff167b82 */ /* 0x000ee20000000a00 */
[C---:B------:R-:W-:Y:S01]  /*1750*/  VIADD R48, R12.reuse, 0x38 ;  /* 0x000000380c307836 */ /* 0x040fe20000000000 */
[C---:B------:R-:W-:Y:S01]  /*1760*/  IADD3 R50, PT, PT, R12.reuse, 0x28, RZ ;  /* 0x000000280c327810 */ /* 0x040fe20007ffe0ff */
[C---:B------:R-:W-:Y:S01]  /*1770*/  VIADD R52, R12.reuse, 0x20 ;  /* 0x000000200c347836 */ /* 0x040fe20000000000 */
[C---:B------:R-:W-:Y:S01]  /*1780*/  IADD3 R45, PT, PT, R12.reuse, 0x50, RZ ;  /* 0x000000500c2d7810 */ /* 0x040fe20007ffe0ff */
[C---:B------:R-:W-:Y:S01]  /*1790*/  VIADD R44, R12.reuse, 0x58 ;  /* 0x000000580c2c7836 */ /* 0x040fe20000000000 */
[C---:B------:R-:W-:Y:S01]  /*17a0*/  IADD3 R34, PT, PT, R12.reuse, 0x78, RZ ;  /* 0x000000780c227810 */ /* 0x040fe20007ffe0ff */
[C---:B------:R-:W-:Y:S01]  /*17b0*/  VIADD R55, R12.reuse, 0x8 ;  /* 0x000000080c377836 */ /* 0x040fe20000000000 */
[----:B-1----:R-:W1:Y:S01]  /*17c0*/  LDC.64 R14, c[0x0][0x488] ;  /* 0x00012200ff0e7b82 */ /* 0x002e620000000a00 */
[C---:B------:R-:W-:Y:S01]  /*17d0*/  VIADD R40, R12.reuse, 0x68 ;  /* 0x000000680c287836 */ /* 0x040fe20000000000 */
[----:B------:R-:W-:Y:S01]  /*17e0*/  UIADD3 UR31, UPT, UPT, UR62, UR15, URZ ;  /* 0x0000000f3e1f7290 */ /* 0x000fe2000fffe0ff */
[C---:B------:R-:W-:Y:S01]  /*17f0*/  VIADD R54, R12.reuse, 0x10 ;  /* 0x000000100c367836 */ /* 0x040fe20000000000 */
[----:B------:R-:W-:Y:S01]  /*1800*/  UIADD3 UR67, UPT, UPT, UR75, 0x8, URZ ;  /* 0x000000084b437890 */ /* 0x000fe2000fffe0ff */
        /* <DEDUP_REMOVED lines=9> */
[----:B------:R-:W-:Y:S01]  /*18a0*/  UMOV UR76, URZ ;  /* 0x000000ff004c7c82 */ /* 0x000fe20008000000 */
[----:B------:R-:W-:Y:S01]  /*18b0*/  VIADD R36, R12, 0x70 ;  /* 0x000000700c247836 */ /* 0x000fe20000000000 */
[----:B---3--:R-:W-:Y:S01]  /*18c0*/  ISETP.NE.AND P0, PT, R22, 0x1, PT ;  /* 0x000000011600780c */ /* 0x008fe20003f05270 */
[----:B-----5:R-:W-:Y:S01]  /*18d0*/  IMAD.HI.U32 R33, R48, R23, RZ ;  /* 0x0000001730217227 */ /* 0x020fe200078e00ff */
[----:B------:R-:W-:-:S03]  /*18e0*/  UMOV UR77, URZ ;  /* 0x000000ff004d7c82 */ /* 0x000fc60008000000 */
[----:B------:R-:W-:Y:S01]  /*18f0*/  IMAD.HI.U32 R21, R52, R23, RZ ;  /* 0x0000001734157227 */ /* 0x000fe200078e00ff */
[----:B-1----:R-:W-:-:S03]  /*1900*/  SHF.R.U32.HI R33, RZ, R14, R33 ;  /* 0x0000000eff217219 */ /* 0x002fc60000011621 */
[----:B------:R-:W-:Y:S01]  /*1910*/  IMAD.HI.U32 R37, R44, R23, RZ ;  /* 0x000000172c257227 */ /* 0x000fe200078e00ff */
[-C--:B------:R-:W-:Y:S02]  /*1920*/  SHF.R.U32.HI R21, RZ, R14.reuse, R21 ;  /* 0x0000000eff157219 */ /* 0x080fe40000011615 */
[----:B------:R-:W-:Y:S01]  /*1930*/  SEL R33, R48, R33, !P0 ;  /* 0x0000002130217207 */ /* 0x000fe20004000000 */
[C---:B------:R-:W-:Y:S01]  /*1940*/  IMAD.HI.U32 R57, R55.reuse, R23, RZ ;  /* 0x0000001737397227 */ /* 0x040fe200078e00ff */
[-C--:B------:R-:W-:Y:S02]  /*1950*/  SHF.R.U32.HI R37, RZ, R14.reuse, R37 ;  /* 0x0000000eff257219 */ /* 0x080fe40000011625 */
[----:B------:R-:W-:Y:S01]  /*1960*/  SEL R28, R52, R21, !P0 ;  /* 0x00000015341c7207 */ /* 0x000fe20004000000 */
[----:B------:R-:W-:Y:S01]  /*1970*/  IMAD.HI.U32 R13, R40, R23, RZ ;  /* 0x00000017280d7227 */ /* 0x000fe200078e00ff */
[----:B------:R-:W-:Y:S02]  /*1980*/  SEL R37, R44, R37, !P0 ;  /* 0x000000252c257207 */ /* 0x000fe40004000000 */
[-C--:B------:R-:W-:Y:S01]  /*1990*/  SHF.R.U32.HI R32, RZ, R14.reuse, R57 ;  /* 0x0000000eff207219 */ /* 0x080fe20000011639 */
[----:B------:R-:W-:Y:S01]  /*19a0*/  IMAD.MOV R21, RZ, RZ, -R33 ;  /* 0x000000ffff157224 */ /* 0x000fe200078e0a21 */
[----:B------:R-:W-:Y:S01]  /*19b0*/  SHF.R.U32.HI R13, RZ, R14, R13 ;  /* 0x0000000eff0d7219 */ /* 0x000fe2000001160d */
[----:B------:R-:W-:Y:S01]  /*19c0*/  IMAD.HI.U32 R31, R54, R23, RZ ;  /* 0x00000017361f7227 */ /* 0x000fe200078e00ff */
[----:B------:R-:W-:-:S02]  /*19d0*/  SEL R32, R55, R32, !P0 ;  /* 0x0000002037207207 */ /* 0x000fc40004000000 */
[----:B------:R-:W-:Y:S01]  /*19e0*/  SEL R13, R40, R13, !P0 ;  /* 0x0000000d280d7207 */ /* 0x000fe20004000000 */
[----:B------:R-:W-:Y:S01]  /*19f0*/  IMAD R48, R22, R21, R48 ;  /* 0x0000001516307224 */ /* 0x000fe200078e0230 */
[----:B------:R-:W-:Y:S01]  /*1a00*/  SHF.R.U32.HI R31, RZ, R14, R31 ;  /* 0x0000000eff1f7219 */ /* 0x000fe2000001161f */
[----:B------:R-:W-:Y:S01]  /*1a10*/  IMAD.MOV R21, RZ, RZ, -R37 ;  /* 0x000000ffff157224 */ /* 0x000fe200078e0a25 */
[----:B------:R-:W-:Y:S01]  /*1a20*/  R2UR UR11, R32 ;  /* 0x00000000200b72ca */ /* 0x000fe200000e0000 */
[----:B------:R-:W-:Y:S01]  /*1a30*/  IMAD.MOV R20, RZ, RZ, -R32 ;  /* 0x000000ffff147224 */ /* 0x000fe200078e0a20 */
[----:B------:R-:W-:Y:S01]  /*1a40*/  SEL R31, R54, R31, !P0 ;  /* 0x0000001f361f7207 */ /* 0x000fe20004000000 */
[----:B------:R-:W-:Y:S01]  /*1a50*/  IMAD R44, R22, R21, R44 ;  /* 0x00000015162c7224 */ /* 0x000fe200078e022c */
[----:B------:R-:W-:Y:S01]  /*1a60*/  R2UR UR44, R48 ;  /* 0x00000000302c72ca */ /* 0x000fe200000e0000 */
[----:B------:R-:W-:Y:S01]  /*1a70*/  IMAD.MOV R21, RZ, RZ, -R13 ;  /* 0x000000ffff157224 */ /* 0x000fe200078e0a0d */
[----:B------:R-:W-:Y:S01]  /*1a80*/  R2UR UR17, R28 ;  /* 0x000000001c1172ca */ /* 0x000fe200000e0000 */
[----:B------:R-:W-:Y:S01]  /*1a90*/  IMAD R55, R22, R20, R55 ;  /* 0x0000001416377224 */ /* 0x000fe200078e0237 */
[----:B------:R-:W-:Y:S01]  /*1aa0*/  R2UR UR48, R44 ;  /* 0x000000002c3072ca */ /* 0x000fe200000e0000 */
[----:B------:R-:W-:Y:S01]  /*1ab0*/  IMAD R40, R22, R21, R40 ;  /* 0x0000001516287224 */ /* 0x000fe200078e0228 */
[----:B------:R-:W-:Y:S01]  /*1ac0*/  R2UR UR13, R31 ;  /* 0x000000001f0d72ca */ /* 0x000fe200000e0000 */
[----:B------:R-:W1:Y:S01]  /*1ad0*/  LDC.64 R20, c[0x0][0x490] ;  /* 0x00012400ff147b82 */ /* 0x000e620000000a00 */
[----:B------:R-:W-:Y:S01]  /*1ae0*/  IMAD.HI.U32 R25, R50, R23, RZ ;  /* 0x0000001732197227 */ /* 0x000fe200078e00ff */
[----:B------:R-:W-:-:S02]  /*1af0*/  R2UR UR34, R55 ;  /* 0x00000000372272ca */ /* 0x000fc400000e0000 */
[----:B------:R-:W-:Y:S01]  /*1b00*/  R2UR UR50, R40 ;  /* 0x00000000283272ca */ /* 0x000fe200000e0000 */
[----:B------:R-:W-:Y:S01]  /*1b10*/  IMAD.HI.U32 R43, R53, R23, RZ ;  /* 0x00000017352b7227 */ /* 0x000fe200078e00ff */
[----:B------:R-:W-:-:S03]  /*1b20*/  SHF.R.U32.HI R25, RZ, R14, R25 ;  /* 0x0000000eff197219 */ /* 0x000fc60000011619 */
[----:B------:R-:W-:Y:S01]  /*1b30*/  IMAD.HI.U32 R41, R49, R23, RZ ;  /* 0x0000001731297227 */ /* 0x000fe200078e00ff */
[----:B------:R-:W-:Y:S02]  /*1b40*/  SEL R25, R50, R25, !P0 ;  /* 0x0000001932197207 */ /* 0x000fe40004000000 */
[-C--:B------:R-:W-:Y:S01]  /*1b50*/  SHF.R.U32.HI R18, RZ, R14.reuse, R43 ;  /* 0x0000000eff127219 */ /* 0x080fe2000001162b */
[----:B------:R-:W-:Y:S01]  /*1b60*/  IMAD.HI.U32 R39, R47, R23, RZ ;  /* 0x000000172f277227 */ /* 0x000fe200078e00ff */
[----:B------:R-:W-:-:S03]  /*1b70*/  SHF.R.U32.HI R24, RZ, R14, R41 ;  /* 0x0000000eff187219 */ /* 0x000fc60000011629 */
[-C--:B------:R-:W-:Y:S01]  /*1b80*/  IMAD.HI.U32 R27, R46, R23.reuse, RZ ;  /* 0x000000172e1b7227 */ /* 0x080fe200078e00ff */
[----:B------:R-:W-:Y:S02]  /*1b90*/  SEL R24, R49, R24, !P0 ;  /* 0x0000001831187207 */ /* 0x000fe40004000000 */
[-C--:B------:R-:W-:Y:S01]  /*1ba0*/  SHF.R.U32.HI R30, RZ, R14.reuse, R39 ;  /* 0x0000000eff1e7219 */ /* 0x080fe20000011627 */
[-C--:B------:R-:W-:Y:S01]  /*1bb0*/  IMAD.HI.U32 R29, R45, R23.reuse, RZ ;  /* 0x000000172d1d7227 */ /* 0x080fe200078e00ff */
[----:B------:R-:W-:Y:S02]  /*1bc0*/  SHF.R.U32.HI R27, RZ, R14, R27 ;  /* 0x0000000eff1b7219 */ /* 0x000fe4000001161b */
[----:B------:R-:W-:Y:S01]  /*1bd0*/  SEL R30, R47, R30, !P0 ;  /* 0x0000001e2f1e7207 */ /* 0x000fe20004000000 */
[----:B------:R-:W-:Y:S01]  /*1be0*/  IMAD.HI.U32 R19, R42, R23, RZ ;  /* 0x000000172a137227 */ /* 0x000fe200078e00ff */
[-C--:B------:R-:W-:Y:S02]  /*1bf0*/  SHF.R.U32.HI R16, RZ, R14.reuse, R29 ;  /* 0x0000000eff107219 */ /* 0x080fe4000001161d */
[----:B------:R-:W-:Y:S01]  /*1c00*/  SEL R27, R46, R27, !P0 ;  /* 0x0000001b2e1b7207 */ /* 0x000fe20004000000 */
[----:B------:R-:W-:Y:S01]  /*1c10*/  IMAD.HI.U32 R11, R36, R23, RZ ;  /* 0x00000017240b7227 */ /* 0x000fe200078e00ff */
[----:B------:R-:W-:-:S02]  /*1c20*/  SHF.R.U32.HI R19, RZ, R14, R19 ;  /* 0x0000000eff137219 */ /* 0x000fc40000011613 */
[----:B------:R-:W-:Y:S01]  /*1c30*/  SEL R29, R53, R18, !P0 ;  /* 0x00000012351d7207 */ /* 0x000fe20004000000 */
[-C--:B------:R-:W-:Y:S01]  /*1c40*/  IMAD.HI.U32 R17, R12, R23.reuse, RZ ;  /* 0x000000170c117227 */ /* 0x080fe200078e00ff */
[-C--:B------:R-:W-:Y:S02]  /*1c50*/  SHF.R.U32.HI R11, RZ, R14.reuse, R11 ;  /* 0x0000000eff0b7219 */ /* 0x080fe4000001160b */
[----:B------:R-:W-:Y:S01]  /*1c60*/  R2UR UR16, R29 ;  /* 0x000000001d1072ca */ /* 0x000fe200000e0000 */
[----:B------:R-:W-:Y:S01]  /*1c70*/  IMAD.HI.U32 R35, R34, R23, RZ ;  /* 0x0000001722237227 */ /* 0x000fe200078e00ff */
[-C--:B------:R-:W-:Y:S02]  /*1c80*/  SHF.R.U32.HI R17, RZ, R14.reuse, R17 ;  /* 0x0000000eff117219 */ /* 0x080fe40000011611 */
[----:B------:R-:W-:Y:S01]  /*1c90*/  SEL R11, R36, R11, !P0 ;  /* 0x0000000b240b7207 */ /* 0x000fe20004000000 */
[----:B------:R-:W-:Y:S01]  /*1ca0*/  IMAD.MOV R23, RZ, RZ, -R31 ;  /* 0x000000ffff177224 */ /* 0x000fe200078e0a1f */
[----:B------:R-:W-:Y:S01]  /*1cb0*/  SEL R38, R12, R17, !P0 ;  /* 0x000000110c267207 */ /* 0x000fe20004000000 */
[----:B------:R-:W-:Y:S01]  /*1cc0*/  IMAD.MOV R39, RZ, RZ, -R28 ;  /* 0x000000ffff277224 */ /* 0x000fe200078e0a1c */
[----:B------:R-:W-:Y:S01]  /*1cd0*/  SHF.R.U32.HI R35, RZ, R14, R35 ;  /* 0x0000000eff237219 */ /* 0x000fe20000011623 */
[----:B------:R-:W-:Y:S01]  /*1ce0*/  IMAD R54, R22, R23, R54 ;  /* 0x0000001716367224 */ /* 0x000fe200078e0236 */
[----:B------:R-:W-:Y:S01]  /*1cf0*/  IADD3 R23, PT, PT, -R25, RZ, RZ ;  /* 0x000000ff19177210 */ /* 0x000fe20007ffe1ff */
[----:B-1----:R-:W-:Y:S01]  /*1d00*/  IMAD.HI.U32 R58, R38, R20, RZ ;  /* 0x00000014263a7227 */ /* 0x002fe200078e00ff */
[----:B------:R-:W-:-:S02]  /*1d10*/  SEL R35, R34, R35, !P0 ;  /* 0x0000002322237207 */ /* 0x000fc40004000000 */
[----:B------:R-:W-:Y:S01]  /*1d20*/  R2UR UR5, R38 ;  /* 0x00000000260572ca */ /* 0x000fe200000e0000 */
[C---:B------:R-:W-:Y:S01]  /*1d30*/  IMAD R50, R22.reuse, R23, R50 ;  /* 0x0000001716327224 */ /* 0x040fe200078e0232 */
[----:B------:R-:W-:Y:S01]  /*1d40*/  SEL R23, R45, R16, !P0 ;  /* 0x000000102d177207 */ /* 0x000fe20004000000 */
[----:B------:R-:W-:Y:S01]  /*1d50*/  IMAD.MOV R14, RZ, RZ, -R24 ;  /* 0x000000ffff0e7224 */ /* 0x000fe200078e0a18 */
[----:B------:R-:W-:Y:S01]  /*1d60*/  SHF.R.U32.HI R58, RZ, R21, R58 ;  /* 0x00000015ff3a7219 */ /* 0x000fe2000001163a */
[C---:B------:R-:W-:Y:S01]  /*1d70*/  IMAD R52, R22.reuse, R39, R52 ;  /* 0x0000002716347224 */ /* 0x040fe200078e0234 */
[----:B------:R-:W-:Y:S01]  /*1d80*/  IADD3 R16, PT, PT, -R23, RZ, RZ ;  /* 0x000000ff17107210 */ /* 0x000fe20007ffe1ff */
[----:B------:R-:W-:Y:S01]  /*1d90*/  IMAD R49, R22, R14, R49 ;  /* 0x0000000e16317224 */ /* 0x000fe200078e0231 */
[----:B------:R-:W-:Y:S01]  /*1da0*/  SEL R14, R42, R19, !P0 ;  /* 0x000000132a0e7207 */ /* 0x000fe20004000000 */
[----:B------:R-:W-:Y:S01]  /*1db0*/  IMAD.MOV R39, RZ, RZ, -R27 ;  /* 0x000000ffff277224 */ /* 0x000fe200078e0a1b */
[----:B------:R-:W-:Y:S01]  /*1dc0*/  ISETP.NE.AND P0, PT, R15, 0x1, PT ;  /* 0x000000010f00780c */ /* 0x000fe20003f05270 */
[----:B------:R-:W-:Y:S01]  /*1dd0*/  IMAD R45, R22, R16, R45 ;  /* 0x00000010162d7224 */ /* 0x000fe200078e022d */
[----:B------:R-:W-:Y:S01]  /*1de0*/  R2UR UR4, R58 ;  /* 0x000000003a0472ca */ /* 0x000fe200000e0000 */
[----:B------:R-:W-:Y:S01]  /*1df0*/  IMAD.MOV R18, RZ, RZ, -R29 ;  /* 0x000000ffff127224 */ /* 0x000fe200078e0a1d */
[----:B------:R-:W1:Y:S01]  /*1e00*/  LDC.64 R16, c[0x0][0x4d0] ;  /* 0x00013400ff107b82 */ /* 0x000e620000000a00 */
[C---:B------:R-:W-:Y:S01]  /*1e10*/  IMAD R46, R22.reuse, R39, R46 ;  /* 0x00000027162e7224 */ /* 0x040fe200078e022e */
[----:B------:R-:W-:Y:S01]  /*1e20*/  IADD3 R39, PT, PT, -R35, RZ, RZ ;  /* 0x000000ff23277210 */ /* 0x000fe20007ffe1ff */
[----:B------:R-:W-:Y:S01]  /*1e30*/  IMAD R53, R22, R18, R53 ;  /* 0x0000001216357224 */ /* 0x000fe200078e0235 */
[----:B------:R-:W-:Y:S01]  /*1e40*/  R2UR UR40, R52 ;  /* 0x00000000342872ca */ /* 0x000fe200000e0000 */
[----:B------:R-:W-:Y:S01]  /*1e50*/  IMAD.MOV R18, RZ, RZ, -R30 ;  /* 0x000000ffff127224 */ /* 0x000fe200078e0a1e */
[----:B------:R-:W-:Y:S01]  /*1e60*/  R2UR UR41, R50 ;  /* 0x00000000322972ca */ /* 0x000fe200000e0000 */
[----:B------:R-:W-:Y:S01]  /*1e70*/  IMAD.MOV R19, RZ, RZ, -R14 ;  /* 0x000000ffff137224 */ /* 0x000fe200078e0a0e */
[----:B------:R-:W-:Y:S01]  /*1e80*/  R2UR UR36, R54 ;  /* 0x00000000362472ca */ /* 0x000fe200000e0000 */
[-C--:B------:R-:W-:Y:S01]  /*1e90*/  IMAD.HI.U32 R56, R32, R20.reuse, RZ ;  /* 0x0000001420387227 */ /* 0x080fe200078e00ff */
[----:B------:R-:W-:Y:S01]  /*1ea0*/  VOTEU.ANY UP0, P0 ;  /* 0x0000000000ff7886 */ /* 0x000fe20000000100 */
[----:B------:R-:W-:Y:S01]  /*1eb0*/  USEL UR18, UR5, UR4, !UP0 ;  /* 0x0000000405127287 */ /* 0x000fe2000c000000 */
[----:B------:R-:W-:Y:S01]  /*1ec0*/  R2UR UR46, R46 ;  /* 0x000000002e2e72ca */ /* 0x000fe200000e0000 */
[----:B------:R-:W-:Y:S01]  /*1ed0*/  IMAD.HI.U32 R52, R29, R20, RZ ;  /* 0x000000141d347227 */ /* 0x000fe200078e00ff */
[----:B------:R-:W-:-:S02]  /*1ee0*/  SHF.R.U32.HI R56, RZ, R21, R56 ;  /* 0x00000015ff387219 */ /* 0x000fc40000011638 */
[----:B------:R-:W-:Y:S01]  /*1ef0*/  R2UR UR4, R24 ;  /* 0x00000000180472ca */ /* 0x000fe200000e0000 */
[C---:B------:R-:W-:Y:S01]  /*1f00*/  IMAD R39, R22.reuse, R39, R34 ;  /* 0x0000002716277224 */ /* 0x040fe200078e0222 */
[----:B------:R-:W-:Y:S01]  /*1f10*/  SHF.R.U32.HI R52, RZ, R21, R52 ;  /* 0x00000015ff347219 */ /* 0x000fe20000011634 */
[----:B------:R-:W-:Y:S01]  /*1f20*/  IMAD R47, R22, R18, R47 ;  /* 0x00000012162f7224 */ /* 0x000fe200078e022f */
[----:B------:R-:W-:Y:S01]  /*1f30*/  R2UR UR10, R56 ;  /* 0x00000000380a72ca */ /* 0x000fe200000e0000 */
[----:B------:R-:W-:Y:S01]  /*1f40*/  IMAD R42, R22, R19, R42 ;  /* 0x00000013162a7224 */ /* 0x000fe200078e022a */
[----:B------:R-:W-:Y:S01]  /*1f50*/  R2UR UR14, R52 ;  /* 0x00000000340e72ca */ /* 0x000fe200000e0000 */
[-C--:B------:R-:W-:Y:S01]  /*1f60*/  IMAD.HI.U32 R50, R28, R20.reuse, RZ ;  /* 0x000000141c327227 */ /* 0x080fe200078e00ff */
[----:B------:R-:W3:Y:S01]  /*1f70*/  LDC.64 R18, c[0x0][0x4b0] ;  /* 0x00012c00ff127b82 */ /* 0x000ee20000000a00 */
[----:B-1----:R-:W-:Y:S02]  /*1f80*/  R2UR UR6, R16 ;  /* 0x00000000100672ca */ /* 0x002fe400000e0000 */
[----:B------:R-:W-:Y:S01]  /*1f90*/  IMAD.HI.U32 R34, R37, R20, RZ ;  /* 0x0000001425227227 */ /* 0x000fe200078e00ff */
[----:B------:R-:W-:-:S02]  /*1fa0*/  SHF.R.U32.HI R50, RZ, R21, R50 ;  /* 0x00000015ff327219 */ /* 0x000fc40000011632 */
[----:B------:R-:W-:Y:S01]  /*1fb0*/  R2UR UR49, R42 ;  /* 0x000000002a3172ca */ /* 0x000fe200000e0000 */
[-C--:B------:R-:W-:Y:S01]  /*1fc0*/  IMAD.HI.U32 R48, R25, R20.reuse, RZ ;  /* 0x0000001419307227 */ /* 0x080fe200078e00ff */
[-C--:B------:R-:W-:Y:S01]  /*1fd0*/  SHF.R.U32.HI R34, RZ, R21.reuse, R34 ;  /* 0x00000015ff227219 */ /* 0x080fe20000011622 */
[----:B------:R-:W-:Y:S01]  /*1fe0*/  USEL UR5, UR11, UR10, !UP0 ;  /* 0x0000000a0b057287 */ /* 0x000fe2000c000000 */
[----:B------:R-:W-:Y:S01]  /*1ff0*/  R2UR UR19, R50 ;  /* 0x00000000321372ca */ /* 0x000fe200000e0000 */
[-C--:B------:R-:W-:Y:S01]  /*2000*/  IMAD.HI.U32 R54, R31, R20.reuse, RZ ;  /* 0x000000141f367227 */ /* 0x080fe200078e00ff */
[-C--:B------:R-:W-:Y:S01]  /*2010*/  SHF.R.U32.HI R48, RZ, R21.reuse, R48 ;  /* 0x00000015ff307219 */ /* 0x080fe20000011630 */
[----:B------:R-:W-:Y:S01]  /*2020*/  USEL UR14, UR16, UR14, !UP0 ;  /* 0x0000000e100e7287 */ /* 0x000fe2000c000000 */
[----:B------:R-:W-:Y:S01]  /*2030*/  R2UR UR27, R34 ;  /* 0x00000000221b72ca */ /* 0x000fe200000e0000 */
[----:B------:R-:W-:Y:S01]  /*2040*/  IMAD.U32 R64, RZ, RZ, UR18 ;  /* 0x00000012ff407e24 */ /* 0x000fe2000f8e00ff */
[----:B------:R-:W-:Y:S01]  /*2050*/  R2UR UR20, R48 ;  /* 0x00000000301472ca */ /* 0x000fe200000e0000 */
[----:B------:R-:W-:Y:S01]  /*2060*/  IMAD R34, RZ, RZ, -UR18 ;  /* 0x80000012ff227e24 */ /* 0x000fe2000f8e02ff */
[----:B------:R-:W-:Y:S01]  /*2070*/  R2UR UR18, R25 ;  /* 0x00000000191272ca */ /* 0x000fe200000e0000 */
[----:B------:R-:W-:Y:S01]  /*2080*/  IMAD.HI.U32 R46, R24, R20, RZ ;  /* 0x00000014182e7227 */ /* 0x000fe200078e00ff */
[----:B------:R-:W-:-:S02]  /*2090*/  SHF.R.U32.HI R54, RZ, R21, R54 ;  /* 0x00000015ff367219 */ /* 0x000fc40000011636 */
[----:B------:R-:W-:Y:S01]  /*20a0*/  R2UR UR8, R17 ;  /* 0x00000000110872ca */ /* 0x000fe200000e0000 */
[-C--:B------:R-:W-:Y:S01]  /*20b0*/  IMAD.HI.U32 R44, R33, R20.reuse, RZ ;  /* 0x00000014212c7227 */ /* 0x080fe200078e00ff */
[----:B------:R-:W-:Y:S01]  /*20c0*/  R2UR UR12, R54 ;  /* 0x00000000360c72ca */ /* 0x000fe200000e0000 */
[----:B------:R-:W-:Y:S01]  /*20d0*/  USEL UR10, UR17, UR19, !UP0 ;  /* 0x00000013110a7287 */ /* 0x000fe2000c000000 */
[-C--:B------:R-:W-:Y:S01]  /*20e0*/  SHF.R.U32.HI R46, RZ, R21.reuse, R46 ;  /* 0x00000015ff2e7219 */ /* 0x080fe2000001162e */
[-C--:B------:R-:W-:Y:S01]  /*20f0*/  IMAD.HI.U32 R16, R11, R20.reuse, RZ ;  /* 0x000000140b107227 */ /* 0x080fe200078e00ff */
[-C--:B------:R-:W-:Y:S01]  /*2100*/  SHF.R.U32.HI R44, RZ, R21.reuse, R44 ;  /* 0x00000015ff2c7219 */ /* 0x080fe2000001162c */
[----:B------:R-:W-:Y:S01]  /*2110*/  UIADD3 UR19, UPT, UPT, UR75, 0x38, URZ ;  /* 0x000000384b137890 */ /* 0x000fe2000fffe0ff */
[----:B------:R-:W-:Y:S01]  /*2120*/  R2UR UR21, R46 ;  /* 0x000000002e1572ca */ /* 0x000fe200000e0000 */
[-C--:B------:R-:W-:Y:S01]  /*2130*/  IMAD.HI.U32 R42, R30, R20.reuse, RZ ;  /* 0x000000141e2a7227 */ /* 0x080fe200078e00ff */
[-C--:B------:R-:W-:Y:S01]  /*2140*/  SHF.R.U32.HI R16, RZ, R21.reuse, R16 ;  /* 0x00000015ff107219 */ /* 0x080fe20000011610 */
[----:B------:R-:W-:Y:S01]  /*2150*/  USEL UR11, UR18, UR20, !UP0 ;  /* 0x00000014120b7287 */ /* 0x000fe2000c000000 */
[----:B------:R-:W-:Y:S01]  /*2160*/  MOV R61, UR5 ;  /* 0x00000005003d7c02 */ /* 0x000fe20008000f00 */
[----:B------:R-:W-:Y:S01]  /*2170*/  IMAD.MOV R41, RZ, RZ, -R11 ;  /* 0x000000ffff297224 */ /* 0x000fe200078e0a0b */
[----:B------:R-:W-:Y:S01]  /*2180*/  R2UR UR22, R44 ;  /* 0x000000002c1672ca */ /* 0x000fe200000e0000 */
[-C--:B------:R-:W-:Y:S01]  /*2190*/  IMAD.HI.U32 R40, R27, R20.reuse, RZ ;  /* 0x000000141b287227 */ /* 0x080fe200078e00ff */
[----:B------:R-:W-:Y:S01]  /*21a0*/  R2UR UR32, R16 ;  /* 0x00000000102072ca */ /* 0x000fe200000e0000 */
[----:B------:R-:W-:Y:S01]  /*21b0*/  USEL UR12, UR13, UR12, !UP0 ;  /* 0x0000000c0d0c7287 */ /* 0x000fe2000c000000 */
[----:B---3--:R-:W-:Y:S01]  /*21c0*/  R2UR UR7, R18 ;  /* 0x00000000120772ca */ /* 0x008fe200000e0000 */
[----:B------:R-:W-:Y:S01]  /*21d0*/  IMAD R17, RZ, RZ, -UR5 ;  /* 0x80000005ff117e24 */ /* 0x000fe2000f8e02ff */
[----:B------:R-:W-:Y:S01]  /*21e0*/  R2UR UR5, R33 ;  /* 0x00000000210572ca */ /* 0x000fe200000e0000 */
[----:B------:R-:W-:Y:S01]  /*21f0*/  IMAD R16, RZ, RZ, -UR14 ;  /* 0x8000000eff107e24 */ /* 0x000fe2000f8e02ff */
[----:B------:R-:W-:Y:S01]  /*2200*/  SHF.R.U32.HI R42, RZ, R21, R42 ;  /* 0x00000015ff2a7219 */ /* 0x000fe2000001162a */
[----:B------:R-:W-:Y:S01]  /*2210*/  IMAD R41, R22, R41, R36 ;  /* 0x0000002916297224 */ /* 0x000fe200078e0224 */
[-C--:B------:R-:W-:Y:S01]  /*2220*/  SHF.R.U32.HI R40, RZ, R21.reuse, R40 ;  /* 0x00000015ff287219 */ /* 0x080fe20000011628 */
[-C--:B------:R-:W-:Y:S01]  /*2230*/  IMAD.HI.U32 R18, R13, R20.reuse, RZ ;  /* 0x000000140d127227 */ /* 0x080fe200078e00ff */
[----:B------:R-:W-:Y:S01]  /*2240*/  R2UR UR23, R42 ;  /* 0x000000002a1772ca */ /* 0x000fe200000e0000 */
[----:B------:R-:W-:Y:S01]  /*2250*/  USEL UR13, UR4, UR21, !UP0 ;  /* 0x00000015040d7287 */ /* 0x000fe2000c000000 */
[----:B------:R-:W-:Y:S01]  /*2260*/  R2UR UR24, R40 ;  /* 0x00000000281872ca */ /* 0x000fe200000e0000 */
[C---:B------:R-:W-:Y:S01]  /*2270*/  IMAD.HI.U32 R36, R23.reuse, R20, RZ ;  /* 0x0000001417247227 */ /* 0x040fe200078e00ff */
[----:B------:R-:W-:Y:S01]  /*2280*/  SHF.R.U32.HI R18, RZ, R21, R18 ;  /* 0x00000015ff127219 */ /* 0x000fe20000011612 */
[----:B------:R-:W-:Y:S01]  /*2290*/  UIMAD UR18, UR49, UR7, UR6 ;  /* 0x00000007311272a4 */ /* 0x000fe2000f8e0206 */
[----:B------:R-:W-:Y:S01]  /*22a0*/  R2UR UR4, R23 ;  /* 0x00000000170472ca */ /* 0x000fe200000e0000 */
[C---:B------:R-:W-:Y:S01]  /*22b0*/  IMAD R32, R15.reuse, R17, R32 ;  /* 0x000000110f207224 */ /* 0x040fe200078e0220 */
[----:B------:R-:W-:Y:S01]  /*22c0*/  IADD3 R17, PT, PT, RZ, -UR10, RZ ;  /* 0x8000000aff117c10 */ /* 0x000fe2000fffe0ff */
[----:B------:R-:W-:Y:S01]  /*22d0*/  IMAD.U32 R52, RZ, RZ, UR10 ;  /* 0x0000000aff347e24 */ /* 0x000fe2000f8e00ff */
[----:B------:R-:W-:Y:S01]  /*22e0*/  R2UR UR10, R30 ;  /* 0x000000001e0a72ca */ /* 0x000fe200000e0000 */
[----:B------:R-:W-:Y:S01]  /*22f0*/  IMAD.MOV R43, RZ, RZ, -R38 ;  /* 0x000000ffff2b7224 */ /* 0x000fe200078e0a26 */
[----:B------:R-:W-:Y:S01]  /*2300*/  SHF.R.U32.HI R36, RZ, R21, R36 ;  /* 0x00000015ff247219 */ /* 0x000fe20000011624 */
[----:B------:R-:W-:Y:S01]  /*2310*/  IMAD R29, R15, R16, R29 ;  /* 0x000000100f1d7224 */ /* 0x000fe200078e021d */
[----:B------:R-:W-:Y:S01]  /*2320*/  R2UR UR29, R18 ;  /* 0x00000000121d72ca */ /* 0x000fe200000e0000 */
[----:B------:R-:W-:Y:S01]  /*2330*/  IMAD.U32 R48, RZ, RZ, UR11 ;  /* 0x0000000bff307e24 */ /* 0x000fe2000f8e00ff */
[----:B------:R-:W-:Y:S01]  /*2340*/  R2UR UR25, R36 ;  /* 0x00000000241972ca */ /* 0x000fe200000e0000 */
[----:B------:R-:W-:Y:S01]  /*2350*/  IMAD R16, RZ, RZ, -UR11 ;  /* 0x8000000bff107e24 */ /* 0x000fe2000f8e02ff */
[----:B------:R-:W-:Y:S01]  /*2360*/  R2UR UR11, R27 ;  /* 0x000000001b0b72ca */ /* 0x000fe200000e0000 */
[----:B------:R-:W-:Y:S01]  /*2370*/  IMAD R43, R22, R43, R12 ;  /* 0x0000002b162b7224 */ /* 0x000fe200078e020c */
[----:B------:R-:W-:Y:S01]  /*2380*/  IADD3 R18, PT, PT, RZ, -UR12, RZ ;  /* 0x8000000cff127c10 */ /* 0x000fe2000fffe0ff */
[----:B------:R-:W-:Y:S01]  /*2390*/  IMAD.HI.U32 R22, R14, R20, RZ ;  /* 0x000000140e167227 */ /* 0x000fe200078e00ff */
[----:B------:R-:W-:Y:S01]  /*23a0*/  R2UR UR47, R45 ;  /* 0x000000002d2f72ca */ /* 0x000fe200000e0000 */
[----:B------:R-:W-:Y:S01]  /*23b0*/  UIMAD UR17, UR48, UR7, UR6 ;  /* 0x00000007301172a4 */ /* 0x000fe2000f8e0206 */
[----:B------:R-:W-:Y:S01]  /*23c0*/  R2UR UR53, R39 ;  /* 0x00000000273572ca */ /* 0x000fe200000e0000 */
[----:B------:R-:W-:Y:S01]  /*23d0*/  IMAD.U32 R58, RZ, RZ, UR12 ;  /* 0x0000000cff3a7e24 */ /* 0x000fe2000f8e00ff */
[----:B------:R-:W-:Y:S01]  /*23e0*/  USEL UR12, UR5, UR22, !UP0 ;  /* 0x00000016050c7287 */ /* 0x000fe2000c000000 */
[----:B------:R-:W-:Y:S01]  /*23f0*/  R2UR UR5, R37 ;  /* 0x00000000250572ca */ /* 0x000fe200000e0000 */
[----:B------:R-:W-:Y:S01]  /*2400*/  IMAD R25, R15, R16, R25 ;  /* 0x000000100f197224 */ /* 0x000fe200078e0219 */
[-C--:B------:R-:W-:Y:S01]  /*2410*/  SHF.R.U32.HI R22, RZ, R21.reuse, R22 ;  /* 0x00000015ff167219 */ /* 0x080fe20000011616 */
[----:B------:R-:W-:Y:S01]  /*2420*/  IMAD.HI.U32 R20, R35, R20, RZ ;  /* 0x0000001423147227 */ /* 0x000fe200078e00ff */
[----:B------:R-:W-:Y:S01]  /*2430*/  IADD3 R16, PT, PT, RZ, -UR13, RZ ;  /* 0x8000000dff107c10 */ /* 0x000fe2000fffe0ff */
[----:B------:R-:W-:Y:S01]  /*2440*/  UIMAD UR21, UR50, UR7, UR6 ;  /* 0x00000007321572a4 */ /* 0x000fe2000f8e0206 */
[----:B------:R-:W-:Y:S01]  /*2450*/  R2UR UR26, R22 ;  /* 0x00000000161a72ca */ /* 0x000fe200000e0000 */
[----:B------:R-:W-:Y:S01]  /*2460*/  IMAD.U32 R45, RZ, RZ, UR13 ;  /* 0x0000000dff2d7e24 */ /* 0x000fe2000f8e00ff */
[----:B------:R-:W-:Y:S01]  /*2470*/  USEL UR13, UR10, UR23, !UP0 ;  /* 0x000000170a0d7287 */ /* 0x000fe2000c000000 */
[----:B------:R-:W-:Y:S01]  /*2480*/  IMAD.U32 R55, RZ, RZ, UR14 ;  /* 0x0000000eff377e24 */ /* 0x000fe2000f8e00ff */
[----:B------:R-:W-:Y:S01]  /*2490*/  USEL UR14, UR11, UR24, !UP0 ;  /* 0x000000180b0e7287 */ /* 0x000fe2000c000000 */
[----:B------:R-:W-:Y:S01]  /*24a0*/  IMAD.U32 R42, RZ, RZ, UR12 ;  /* 0x0000000cff2a7e24 */ /* 0x000fe2000f8e00ff */
[----:B------:R-:W-:Y:S01]  /*24b0*/  R2UR UR11, R11 ;  /* 0x000000000b0b72ca */ /* 0x000fe200000e0000 */
[----:B------:R-:W-:Y:S01]  /*24c0*/  IMAD R22, RZ, RZ, -UR12 ;  /* 0x8000000cff167e24 */ /* 0x000fe2000f8e02ff */
[----:B------:R-:W-:Y:S01]  /*24d0*/  R2UR UR12, R14 ;  /* 0x000000000e0c72ca */ /* 0x000fe200000e0000 */
[----:B------:R-:W-:Y:S01]  /*24e0*/  IMAD.U32 R39, RZ, RZ, UR13 ;  /* 0x0000000dff277e24 */ /* 0x000fe2000f8e00ff */
[----:B------:R-:W-:Y:S01]  /*24f0*/  SHF.R.U32.HI R20, RZ, R21, R20 ;  /* 0x00000015ff147219 */ /* 0x000fe20000011614 */
[----:B------:R-:W-:Y:S01]  /*2500*/  IMAD R24, R15, R16, R24 ;  /* 0x000000100f187224 */ /* 0x000fe200078e0218 */
[----:B------:R-:W-:Y:S01]  /*2510*/  IADD3 R21, PT, PT, RZ, -UR13, RZ ;  /* 0x8000000dff157c10 */ /* 0x000fe2000fffe0ff */
[----:B------:R-:W-:Y:S01]  /*2520*/  USEL UR13, UR4, UR25, !UP0 ;  /* 0x00000019040d7287 */ /* 0x000fe2000c000000 */
[----:B------:R-:W-:Y:S01]  /*2530*/  R2UR UR28, R20 ;  /* 0x00000000141c72ca */ /* 0x000fe200000e0000 */
[----:B------:R-:W-:Y:S01]  /*2540*/  USEL UR5, UR5, UR27, !UP0 ;  /* 0x0000001b05057287 */ /* 0x000fe2000c000000 */
[----:B------:R-:W-:Y:S01]  /*2550*/  R2UR UR10, R13 ;  /* 0x000000000d0a72ca */ /* 0x000fe200000e0000 */
[----:B------:R-:W-:Y:S01]  /*2560*/  IMAD R16, RZ, RZ, -UR14 ;  /* 0x8000000eff107e24 */ /* 0x000fe2000f8e02ff */
[----:B------:R-:W-:Y:S01]  /*2570*/  R2UR UR4, R35 ;  /* 0x00000000230472ca */ /* 0x000fe200000e0000 */
[----:B------:R-:W-:Y:S01]  /*2580*/  IMAD R21, R15, R21, R30 ;  /* 0x000000150f157224 */ /* 0x000fe200078e021e */
[----:B------:R-:W-:Y:S01]  /*2590*/  R2UR UR9, R19 ;  /* 0x00000000130972ca */ /* 0x000fe200000e0000 */
[----:B------:R-:W-:Y:S01]  /*25a0*/  IMAD R19, R15, R16, R27 ;  /* 0x000000100f137224 */ /* 0x000fe200078e021b */
[----:B------:R-:W-:Y:S01]  /*25b0*/  R2UR UR37, R53 ;  /* 0x00000000352572ca */ /* 0x000fe200000e0000 */
[----:B------:R-:W-:Y:S01]  /*25c0*/  IMAD.U32 R30, RZ, RZ, UR5 ;  /* 0x00000005ff1e7e24 */ /* 0x000fe2000f8e00ff */
[----:B------:R-:W-:Y:S01]  /*25d0*/  R2UR UR33, R43 ;  /* 0x000000002b2172ca */ /* 0x000fe200000e0000 */
[----:B------:R-:W-:Y:S01]  /*25e0*/  IMAD R16, RZ, RZ, -UR5 ;  /* 0x80000005ff107e24 */ /* 0x000fe2000f8e02ff */
[----:B------:R-:W-:Y:S01]  /*25f0*/  USEL UR12, UR12, UR26, !UP0 ;  /* 0x0000001a0c0c7287 */ /* 0x000fe2000c000000 */
[C---:B------:R-:W-:Y:S01]  /*2600*/  IMAD R31, R15.reuse, R18, R31 ;  /* 0x000000120f1f7224 */ /* 0x040fe200078e021f */
[----:B------:R-:W-:Y:S01]  /*2610*/  USEL UR5, UR11, UR32, !UP0 ;  /* 0x000000200b057287 */ /* 0x000fe2000c000000 */
[----:B------:R-:W-:Y:S01]  /*2620*/  IMAD R28, R15, R17, R28 ;  /* 0x000000110f1c7224 */ /* 0x000fe200078e021c */
[----:B------:R-:W-:Y:S01]  /*2630*/  IADD3 R18, PT, PT, RZ, -UR13, RZ ;  /* 0x8000000dff127c10 */ /* 0x000fe2000fffe0ff */
[----:B------:R-:W-:Y:S01]  /*2640*/  USEL UR10, UR10, UR29, !UP0 ;  /* 0x0000001d0a0a7287 */ /* 0x000fe2000c000000 */
[----:B------:R-:W-:Y:S01]  /*2650*/  IMAD R17, RZ, RZ, -UR12 ;  /* 0x8000000cff117e24 */ /* 0x000fe2000f8e02ff */
[----:B------:R-:W-:Y:S01]  /*2660*/  USEL UR4, UR4, UR28, !UP0 ;  /* 0x0000001c04047287 */ /* 0x000fe2000c000000 */
[----:B------:R-:W-:Y:S01]  /*2670*/  IMAD.U32 R20, RZ, RZ, UR5 ;  /* 0x00000005ff147e24 */ /* 0x000fe2000f8e00ff */
[----:B------:R-:W-:Y:S01]  /*2680*/  IADD3 R40, PT, PT, RZ, -UR5, RZ ;  /* 0x80000005ff287c10 */ /* 0x000fe2000fffe0ff */
[----:B------:R-:W-:Y:S01]  /*2690*/  UIMAD UR5, UR34, UR7, UR6 ;  /* 0x00000007220572a4 */ /* 0x000fe2000f8e0206 */
[----:B------:R-:W-:Y:S01]  /*26a0*/  R2UR UR42, R49 ;  /* 0x00000000312a72ca */ /* 0x000fe200000e0000 */
[----:B------:R-:W-:Y:S01]  /*26b0*/  IMAD R34, R15, R34, R38 ;  /* 0x000000220f227224 */ /* 0x000fe200078e0226 */
[----:B------:R-:W-:Y:S01]  /*26c0*/  R2UR UR45, R47 ;  /* 0x000000002f2d72ca */ /* 0x000fe200000e0000 */
[C---:B------:R-:W-:Y:S01]  /*26d0*/  IMAD R18, R15.reuse, R18, R23 ;  /* 0x000000120f127224 */ /* 0x040fe200078e0217 */
[----:B------:R-:W-:Y:S01]  /*26e0*/  MOV R23, UR10 ;  /* 0x0000000a00177c02 */ /* 0x000fe20008000f00 */
[----:B------:R-:W-:Y:S01]  /*26f0*/  IMAD R14, R15, R17, R14 ;  /* 0x000000110f0e7224 */ /* 0x000fe200078e020e */
[----:B------:R-:W-:Y:S01]  /*2700*/  R2UR UR52, R41 ;  /* 0x00000000293472ca */ /* 0x000fe200000e0000 */
[----:B------:R-:W-:Y:S01]  /*2710*/  IMAD R44, RZ, RZ, -UR10 ;  /* 0x8000000aff2c7e24 */ /* 0x000fe2000f8e02ff */
[----:B------:R-:W-:Y:S01]  /*2720*/  UIMAD UR10, UR33, UR7, UR6 ;  /* 0x00000007210a72a4 */ /* 0x000fe2000f8e0206 */
[----:B------:R-:W-:Y:S01]  /*2730*/  IMAD.U32 R17, RZ, RZ, UR4 ;  /* 0x00000004ff117e24 */ /* 0x000fe2000f8e00ff */
[----:B------:R-:W-:Y:S01]  /*2740*/  UIMAD UR16, UR47, UR7, UR6 ;  /* 0x000000072f1072a4 */ /* 0x000fe2000f8e0206 */
[----:B------:R-:W-:Y:S01]  /*2750*/  IMAD R38, RZ, RZ, -UR4 ;  /* 0x80000004ff267e24 */ /* 0x000fe2000f8e02ff */
[----:B------:R-:W-:Y:S01]  /*2760*/  UIMAD UR4, UR37, UR7, UR6 ;  /* 0x00000007250472a4 */ /* 0x000fe2000f8e0206 */
[----:B------:R-:W-:Y:S01]  /*2770*/  IMAD.U32 R60, RZ, RZ, UR5 ;  /* 0x00000005ff3c7e24 */ /* 0x000fe2000f8e00ff */
[----:B------:R-:W-:Y:S01]  /*2780*/  UIMAD UR5, UR36, UR7, UR6 ;  /* 0x00000007240572a4 */ /* 0x000fe2000f8e0206 */
[----:B------:R-:W-:Y:S01]  /*2790*/  IMAD.U32 R63, RZ, RZ, UR10 ;  /* 0x0000000aff3f7e24 */ /* 0x000fe2000f8e00ff */
[----:B------:R-:W-:Y:S01]  /*27a0*/  UIMAD UR10, UR41, UR7, UR6 ;  /* 0x00000007290a72a4 */ /* 0x000fe2000f8e0206 */
[C---:B------:R-:W-:Y:S01]  /*27b0*/  IMAD R22, R15.reuse, R22, R33 ;  /* 0x000000160f167224 */ /* 0x040fe200078e0221 */
[----:B------:R-:W-:Y:S01]  /*27c0*/  UIMAD UR11, UR42, UR7, UR6 ;  /* 0x000000072a0b72a4 */ /* 0x000fe2000f8e0206 */
[----:B------:R-:W-:Y:S01]  /*27d0*/  IMAD.U32 R54, RZ, RZ, UR4 ;  /* 0x00000004ff367e24 */ /* 0x000fe2000f8e00ff */
[----:B------:R-:W-:Y:S01]  /*27e0*/  R2UR UR4, R34 ;  /* 0x00000000220472ca */ /* 0x000fe200000e0000 */
[----:B------:R-:W-:Y:S01]  /*27f0*/  IMAD R13, R15, R44, R13 ;  /* 0x0000002c0f0d7224 */ /* 0x000fe200078e020d */
[----:B------:R-:W-:Y:S01]  /*2800*/  MOV R57, UR5 ;  /* 0x0000000500397c02 */ /* 0x000fe20008000f00 */
[----:B------:R-:W-:Y:S01]  /*2810*/  UIMAD UR5, UR40, UR7, UR6 ;  /* 0x00000007280572a4 */ /* 0x000fe2000f8e0206 */
[----:B------:R-:W-:Y:S01]  /*2820*/  IMAD.U32 R47, RZ, RZ, UR10 ;  /* 0x0000000aff2f7e24 */ /* 0x000fe2000f8e00ff */
[----:B------:R-:W-:Y:S01]  /*2830*/  R2UR UR10, R31 ;  /* 0x000000001f0a72ca */ /* 0x000fe200000e0000 */
[----:B------:R-:W-:Y:S01]  /*2840*/  IMAD.U32 R33, RZ, RZ, UR13 ;  /* 0x0000000dff217e24 */ /* 0x000fe2000f8e00ff */
[----:B------:R-:W-:Y:S01]  /*2850*/  MOV R44, UR11 ;  /* 0x0000000b002c7c02 */ /* 0x000fe20008000f00 */
[----:B------:R-:W-:Y:S01]  /*2860*/  IMAD.U32 R27, RZ, RZ, UR12 ;  /* 0x0000000cff1b7e24 */ /* 0x000fe2000f8e00ff */
[----:B------:R-:W-:Y:S01]  /*2870*/  UIMAD UR12, UR44, UR7, UR6 ;  /* 0x000000072c0c72a4 */ /* 0x000fe2000f8e0206 */
[----:B------:R-:W-:Y:S01]  /*2880*/  IMAD.U32 R50, RZ, RZ, UR5 ;  /* 0x00000005ff327e24 */ /* 0x000fe2000f8e00ff */
[----:B------:R-:W-:Y:S01]  /*2890*/  R2UR UR11, R29 ;  /* 0x000000001d0b72ca */ /* 0x000fe200000e0000 */
[----:B------:R-:W-:Y:S01]  /*28a0*/  UIMAD UR13, UR45, UR7, UR6 ;  /* 0x000000072d0d72a4 */ /* 0x000fe2000f8e0206 */
[----:B------:R-:W-:Y:S01]  /*28b0*/  R2UR UR5, R32 ;  /* 0x00000000200572ca */ /* 0x000fe200000e0000 */
[C---:B------:R-:W-:Y:S01]  /*28c0*/  IMAD R16, R15.reuse, R16, R37 ;  /* 0x000000100f107224 */ /* 0x040fe200078e0225 */
[----:B------:R-:W-:Y:S01]  /*28d0*/  UIMAD UR4, UR4, UR9, UR8 ;  /* 0x00000009040472a4 */ /* 0x000fe2000f8e0208 */
[C---:B------:R-:W-:Y:S01]  /*28e0*/  IMAD R11, R15.reuse, R40, R11 ;  /* 0x000000280f0b7224 */ /* 0x040fe200078e020b */
[----:B------:R-:W-:Y:S01]  /*28f0*/  MOV R32, UR16 ;  /* 0x0000001000207c02 */ /* 0x000fe20008000f00 */
[----:B------:R-:W-:Y:S01]  /*2900*/  IMAD R15, R15, R38, R35 ;  /* 0x000000260f0f7224 */ /* 0x000fe200078e0223 */
[----:B------:R-:W-:Y:S01]  /*2910*/  R2UR UR16, R22 ;  /* 0x00000000161072ca */ /* 0x000fe200000e0000 */
[----:B------:R-:W-:Y:S01]  /*2920*/  IMAD.U32 R36, RZ, RZ, UR14 ;  /* 0x0000000eff247e24 */ /* 0x000fe2000f8e00ff */
[----:B------:R-:W-:Y:S01]  /*2930*/  UIMAD UR14, UR46, UR7, UR6 ;  /* 0x000000072e0e72a4 */ /* 0x000fe2000f8e0206 */
[----:B------:R-:W-:Y:S01]  /*2940*/  IMAD.U32 R41, RZ, RZ, UR12 ;  /* 0x0000000cff297e24 */ /* 0x000fe2000f8e00ff */
[----:B------:R-:W-:Y:S01]  /*2950*/  R2UR UR12, R28 ;  /* 0x000000001c0c72ca */ /* 0x000fe200000e0000 */
[----:B------:R-:W-:Y:S01]  /*2960*/  IMAD.U32 R38, RZ, RZ, UR13 ;  /* 0x0000000dff267e24 */ /* 0x000fe2000f8e00ff */
[----:B------:R-:W-:Y:S01]  /*2970*/  R2UR UR13, R25 ;  /* 0x00000000190d72ca */ /* 0x000fe200000e0000 */
[----:B------:R-:W-:Y:S01]  /*2980*/  IMAD.U32 R25, RZ, RZ, UR18 ;  /* 0x00000012ff197e24 */ /* 0x000fe2000f8e00ff */
[----:B------:R-:W-:Y:S01]  /*2990*/  UIMAD UR18, UR52, UR7, UR6 ;  /* 0x00000007341272a4 */ /* 0x000fe2000f8e0206 */
[----:B------:R-:W-:Y:S01]  /*29a0*/  IMAD.U32 R62, RZ, RZ, UR4 ;  /* 0x00000004ff3e7e24 */ /* 0x000fe2000f8e00ff */
[----:B------:R-:W-:Y:S01]  /*29b0*/  UIMAD UR4, UR10, UR9, UR8 ;  /* 0x000000090a0472a4 */ /* 0x000fe2000f8e0208 */
[----:B------:R-:W-:Y:S01]  /*29c0*/  IMAD.U32 R35, RZ, RZ, UR14 ;  /* 0x0000000eff237e24 */ /* 0x000fe2000f8e00ff */
[----:B------:R-:W-:Y:S01]  /*29d0*/  UIMAD UR10, UR11, UR9, UR8 ;  /* 0x000000090b0a72a4 */ /* 0x000fe2000f8e0208 */
[----:B------:R-:W-:Y:S01]  /*29e0*/  IMAD.U32 R29, RZ, RZ, UR17 ;  /* 0x00000011ff1d7e24 */ /* 0x000fe2000f8e00ff */
[----:B------:R-:W-:Y:S01]  /*29f0*/  R2UR UR14, R24 ;  /* 0x00000000180e72ca */ /* 0x000fe200000e0000 */
[----:B------:R-:W-:Y:S01]  /*2a00*/  UIMAD UR6, UR53, UR7, UR6 ;  /* 0x00000007350672a4 */ /* 0x000fe2000f8e0206 */
[----:B------:R-:W-:Y:S01]  /*2a10*/  R2UR UR17, R21 ;  /* 0x00000000151172ca */ /* 0x000fe200000e0000 */
[----:B------:R-:W-:Y:S01]  /*2a20*/  UIMAD UR5, UR5, UR9, UR8 ;  /* 0x00000009050572a4 */ /* 0x000fe2000f8e0208 */
[----:B------:R-:W-:Y:S01]  /*2a30*/  R2UR UR20, R19 ;  /* 0x00000000131472ca */ /* 0x000fe200000e0000 */
[----:B------:R-:W-:Y:S01]  /*2a40*/  IMAD.U32 R53, RZ, RZ, UR10 ;  /* 0x0000000aff357e24 */ /* 0x000fe2000f8e00ff */
[----:B------:R-:W-:Y:S01]  /*2a50*/  MOV R19, UR18 ;  /* 0x0000001200137c02 */ /* 0x000fe20008000f00 */
[----:B------:R-:W-:Y:S01]  /*2a60*/  IMAD.U32 R22, RZ, RZ, UR21 ;  /* 0x00000015ff167e24 */ /* 0x000fe2000f8e00ff */
[----:B------:R-:W-:Y:S01]  /*2a70*/  R2UR UR18, R16 ;  /* 0x00000000101272ca */ /* 0x000fe200000e0000 */
[----:B------:R-:W-:Y:S01]  /*2a80*/  IMAD.U32 R16, RZ, RZ, UR6 ;  /* 0x00000006ff107e24 */ /* 0x000fe2000f8e00ff */
[----:B------:R-:W-:Y:S01]  /*2a90*/  MOV R56, UR4 ;  /* 0x0000000400387c02 */ /* 0x000fe20008000f00 */
[----:B------:R-:W-:Y:S01]  /*2aa0*/  IMAD.U32 R59, RZ, RZ, UR5 ;  /* 0x00000005ff3b7e24 */ /* 0x000fe2000f8e00ff */
[----:B------:R-:W-:Y:S01]  /*2ab0*/  UIMAD UR11, UR12, UR9, UR8 ;  /* 0x000000090c0b72a4 */ /* 0x000fe2000f8e0208 */
[----:B------:R-:W-:Y:S01]  /*2ac0*/  R2UR UR21, R18 ;  /* 0x00000000121572ca */ /* 0x000fe200000e0000 */
[----:B------:R-:W-:Y:S01]  /*2ad0*/  UIMAD UR10, UR13, UR9, UR8 ;  /* 0x000000090d0a72a4 */ /* 0x000fe2000f8e0208 */
[----:B------:R-:W-:Y:S01]  /*2ae0*/  R2UR UR7, R14 ;  /* 0x000000000e0772ca */ /* 0x000fe200000e0000 */
[----:B------:R-:W-:Y:S01]  /*2af0*/  UIMAD UR12, UR14, UR9, UR8 ;  /* 0x000000090e0c72a4 */ /* 0x000fe2000f8e0208 */
[----:B------:R-:W-:Y:S01]  /*2b00*/  R2UR UR6, R13 ;  /* 0x000000000d0672ca */ /* 0x000fe200000e0000 */
[----:B------:R-:W-:Y:S01]  /*2b10*/  IMAD.U32 R49, RZ, RZ, UR11 ;  /* 0x0000000bff317e24 */ /* 0x000fe2000f8e00ff */
[----:B------:R-:W-:Y:S01]  /*2b20*/  R2UR UR5, R11 ;  /* 0x000000000b0572ca */ /* 0x000fe200000e0000 */
[----:B------:R-:W-:Y:S01]  /*2b30*/  IMAD.U32 R46, RZ, RZ, UR10 ;  /* 0x0000000aff2e7e24 */ /* 0x000fe2000f8e00ff */
[----:B------:R-:W-:Y:S01]  /*2b40*/  R2UR UR4, R15 ;  /* 0x000000000f0472ca */ /* 0x000fe200000e0000 */
[----:B------:R-:W-:Y:S01]  /*2b50*/  UIMAD UR11, UR16, UR9, UR8 ;  /* 0x00000009100b72a4 */ /* 0x000fe2000f8e0208 */
[----:B------:R-:W-:Y:S01]  /*2b60*/  MOV R43, UR12 ;  /* 0x0000000c002b7c02 */ /* 0x000fe20008000f00 */
[----:B------:R-:W-:Y:S01]  /*2b70*/  UIMAD UR10, UR17, UR9, UR8 ;  /* 0x00000009110a72a4 */ /* 0x000fe2000f8e0208 */
[----:B------:R-:W-:Y:S01]  /*2b80*/  IMAD.MOV.U32 R15, RZ, RZ, R7 ;  /* 0x000000ffff0f7224 */ /* 0x000fe200078e0007 */
[----:B------:R-:W-:-:S02]  /*2b90*/  UIMAD UR12, UR20, UR9, UR8 ;  /* 0x00000009140c72a4 */ /* 0x000fc4000f8e0208 */
[----:B------:R-:W-:Y:S01]  /*2ba0*/  IMAD.U32 R40, RZ, RZ, UR11 ;  /* 0x0000000bff287e24 */ /* 0x000fe2000f8e00ff */
[----:B------:R-:W-:Y:S01]  /*2bb0*/  UIMAD UR11, UR21, UR9, UR8 ;  /* 0x00000009150b72a4 */ /* 0x000fe2000f8e0208 */
[----:B------:R-:W-:Y:S01]  /*2bc0*/  IMAD.U32 R37, RZ, RZ, UR10 ;  /* 0x0000000aff257e24 */ /* 0x000fe2000f8e00ff */
[----:B------:R-:W-:Y:S01]  /*2bd0*/  UIMAD UR10, UR18, UR9, UR8 ;  /* 0x00000009120a72a4 */ /* 0x000fe2000f8e0208 */
[----:B------:R-:W-:Y:S01]  /*2be0*/  IMAD.U32 R34, RZ, RZ, UR12 ;  /* 0x0000000cff227e24 */ /* 0x000fe2000f8e00ff */
[----:B------:R-:W-:Y:S02]  /*2bf0*/  UIMAD UR7, UR7, UR9, UR8 ;  /* 0x00000009070772a4 */ /* 0x000fe4000f8e0208 */
[----:B------:R-:W-:Y:S01]  /*2c00*/  UIMAD UR6, UR6, UR9, UR8 ;  /* 0x00000009060672a4 */ /* 0x000fe2000f8e0208 */
[----:B------:R-:W-:Y:S01]  /*2c10*/  MOV R31, UR11 ;  /* 0x0000000b001f7c02 */ /* 0x000fe20008000f00 */
[----:B------:R-:W-:Y:S01]  /*2c20*/  UIMAD UR5, UR5, UR9, UR8 ;  /* 0x00000009050572a4 */ /* 0x000fe2000f8e0208 */
[----:B------:R-:W-:Y:S01]  /*2c30*/  IMAD.U32 R28, RZ, RZ, UR10 ;  /* 0x0000000aff1c7e24 */ /* 0x000fe2000f8e00ff */
[----:B------:R-:W-:Y:S01]  /*2c40*/  UIMAD UR4, UR4, UR9, UR8 ;  /* 0x00000009040472a4 */ /* 0x000fe2000f8e0208 */
[----:B------:R-:W-:Y:S01]  /*2c50*/  IMAD.U32 R24, RZ, RZ, UR7 ;  /* 0x00000007ff187e24 */ /* 0x000fe2000f8e00ff */
[----:B------:R-:W-:Y:S01]  /*2c60*/  UIADD3 UR27, UPT, UPT, UR75, 0x30, URZ ;  /* 0x000000304b1b7890 */ /* 0x000fe2000fffe0ff */
[----:B------:R-:W-:Y:S01]  /*2c70*/  IMAD.U32 R21, RZ, RZ, UR6 ;  /* 0x00000006ff157e24 */ /* 0x000fe2000f8e00ff */
[----:B------:R-:W-:Y:S01]  /*2c80*/  MOV R18, UR5 ;  /* 0x0000000500127c02 */ /* 0x000fe20008000f00 */
[----:B------:R-:W-:Y:S01]  /*2c90*/  UMOV UR14, URZ ;  /* 0x000000ff000e7c82 */ /* 0x000fe20008000000 */
[----:B------:R-:W-:-:S08]  /*2ca0*/  IMAD.U32 R14, RZ, RZ, UR4 ;  /* 0x00000004ff0e7e24 */ /* 0x000fd0000f8e00ff */
.L_x_28:
[----:B------:R-:W-:Y:S02]  /*2cb0*/  @!P2 MOV R66, 0x18000 ;  /* 0x000180000042a802 */ /* 0x000fe40000000f00 */
[----:B------:R-:W-:Y:S01]  /*2cc0*/  LEA R11, R15, R0, 0x3 ;  /* 0x000000000f0b7211 */ /* 0x000fe200078e18ff */
[----:B--2---:R-:W-:Y:S06]  /*2cd0*/  @P1 BRA `(.L_x_23) ;  /* 0x00000000000c1947 */ /* 0x004fec0003800000 */
[----:B------:R-:W-:Y:S04]  /*2ce0*/  SHF.L.U32 R68, R8, 0x1f, RZ ;  /* 0x0000001f08447819 */ /* 0x000fe800000006ff */
[----:B------:R-:W1:Y:S02]  /*2cf0*/  SYNCS.PHASECHK.TRANS64.TRYWAIT P0, [R11+URZ+0x20], R68 ;  /* 0x000020440b0075a7 */ /* 0x000e6400080011ff */
[----:B-1----:R-:W-:Y:S05]  /*2d00*/  @!P0 BRA `(.L_x_24) ;  /* 0x000000dc00648947 */ /* 0x002fea0003800000 */
.L_x_23:
[----:B------:R2:W-:Y:S01]  /*2d10*/  @!P2 SYNCS.ARRIVE.TRANS64 RZ, [R11+URZ], R66 ;  /* 0x000000420bffa9a7 */ /* 0x0005e200080000ff */
[----:B------:R-:W-:Y:S04]  /*2d20*/  ULOP3.LUT UR4, UR30, 0x2, URZ, 0xfc, !UPT ;  /* 0x000000021e047892 */ /* 0x000fe8000f8efcff */
[----:B------:R-:W-:Y:S09]  /*2d30*/  UISETP.NE.AND UP0, UPT, UR4, 0x2, UPT ;  /* 0x000000020400788c */ /* 0x000ff2000bf05270 */
[----:B------:R-:W-:Y:S05]  /*2d40*/  BRA.U UP0, `(.L_x_25) ;  /* 0x0000000100047547 */ /* 0x000fea000b800000 */
[----:B------:R-:W-:Y:S05]  /*2d50*/  BPT.TRAP 0x1 ;  /* 0x000000040000795c */ /* 0x000fea0000300000 */
.L_x_25:
[----:B------:R-:W-:Y:S04]  /*2d60*/  BSSY.RECONVERGENT B0, `(.L_x_26) ;  /* 0x0000003000007945 */ /* 0x000fe80003800200 */
[----:B------:R-:W-:Y:S05]  /*2d70*/  @P3 BRA `(.L_x_27) ;  /* 0x0000000000043947 */ /* 0x000fea0003800000 */
[----:B------:R-:W-:Y:S05]  /*2d80*/  BPT.TRAP 0x1 ;  /* 0x000000040000795c */ /* 0x000fea0000300000 */
.L_x_27:
[----:B------:R-:W-:Y:S05]  /*2d90*/  BSYNC.RECONVERGENT B0 ;  /* 0x0000000000007941 */ /* 0x000fea0003800200 */
.L_x_26:
[----:B------:R-:W3:Y:S01]  /*2da0*/  LDCU.64 UR6, c[0x0][0x4b8] ;  /* 0x00009700ff0677ac */ /* 0x000ee20008000a00 */
[----:B------:R-:W-:Y:S01]  /*2db0*/  VIADD R73, R15, 0x1 ;  /* 0x000000010f497836 */ /* 0x000fe20000000000 */
[----:B------:R-:W-:Y:S01]  /*2dc0*/  MOV.SPILL R65, UR27 ;  /* 0x0000001b00417c02 */ /* 0x000fe20009000f00 */
[----:B------:R-:W3:Y:S01]  /*2dd0*/  LDCU.64 UR4, c[0x0][0x4d8] ;  /* 0x00009b00ff0477ac */ /* 0x000ee20008000a00 */
[----:B------:R-:W-:Y:S02]  /*2de0*/  R2UR UR29, R64 ;  /* 0x00000000401d72ca */ /* 0x000fe400000e0000 */
[----:B------:R-:W-:Y:S02]  /*2df0*/  ISETP.NE.AND P1, PT, R73, 0x4, PT ;  /* 0x000000044900780c */ /* 0x000fe40003f25270 */
[----:B------:R-:W-:Y:S02]  /*2e00*/  ELECT P0, URZ, PT ;  /* 0x0000000000ff782f */ /* 0x000fe40003800000 */
[----:B------:R-:W-:Y:S01]  /*2e10*/  R2UR UR27, R63 ;  /* 0x000000003f1b72ca */ /* 0x000fe200000e0000 */
[----:B------:R-:W-:Y:S01]  /*2e20*/  USHF.L.U32 UR26, UR14, 0x6, URZ ;  /* 0x000000060e1a7899 */ /* 0x000fe200080006ff */
[----:B------:R-:W-:Y:S01]  /*2e30*/  SEL R7, RZ, 0x1, P1 ;  /* 0x00000001ff077807 */ /* 0x000fe20000800000 */
[----:B------:R-:W-:Y:S01]  /*2e40*/  UMOV UR22, 0x0 ;  /* 0x0000000000167882 */ /* 0x000fe20000000000 */
[----:B------:R-:W-:Y:S01]  /*2e50*/  R2UR UR28, R62 ;  /* 0x000000003e1c72ca */ /* 0x000fe200000e0000 */
[----:B------:R-:W-:Y:S01]  /*2e60*/  UMOV UR23, 0x10000000 ;  /* 0x1000000000177882 */ /* 0x000fe20000000000 */
[----:B------:R-:W-:Y:S01]  /*2e70*/  LOP3.LUT R8, R8, R7, RZ, 0x3c, !PT ;  /* 0x0000000708087212 */ /* 0x000fe200078e3cff */
[----:B------:R-:W-:Y:S01]  /*2e80*/  UMOV UR68, UR76 ;  /* 0x0000004c00447c82 */ /* 0x000fe20008000000 */
[----:B------:R-:W-:Y:S01]  /*2e90*/  SEL R7, R73, RZ, P1 ;  /* 0x000000ff49077207 */ /* 0x000fe20000800000 */
[----:B------:R-:W-:Y:S01]  /*2ea0*/  UMOV UR16, UR26 ;  /* 0x0000001a00107c82 */ /* 0x000fe20008000000 */
[----:B------:R-:W-:Y:S01]  /*2eb0*/  SHF.L.U32 R74, R8, 0x1f, RZ ;  /* 0x0000001f084a7819 */ /* 0x000fe200000006ff */
[----:B------:R-:W-:Y:S01]  /*2ec0*/  UIADD3 UR10, UPT, UPT, UR16, 0x20, URZ ;  /* 0x00000020100a7890 */ /* 0x000fe2000fffe0ff */
[----:B-12---:R-:W-:Y:S01]  /*2ed0*/  @P0 LOP3.LUT R11, R11, 0xfefffff8, RZ, 0xc0, !PT ;  /* 0xfefffff80b0b0812 */ /* 0x006fe200078ec0ff */
[--C-:B------:R-:W-:Y:S01]  /*2ee0*/  @P0 IMAD R13, R15, 0x8000, R0.reuse ;  /* 0x000080000f0d0824 */ /* 0x100fe200078e0200 */
[----:B---3--:R-:W-:Y:S01]  /*2ef0*/  UIMAD UR4, UR76, UR6, UR4 ;  /* 0x000000064c0472a4 */ /* 0x008fe2000f8e0204 */
[--C-:B------:R-:W-:Y:S01]  /*2f00*/  IMAD R75, R7, 0x8, R0.reuse ;  /* 0x00000008074b7824 */ /* 0x100fe200078e0200 */
[----:B------:R-:W-:Y:S01]  /*2f10*/  @P0 R2UR UR25, R11 ;  /* 0x000000000b1902ca */ /* 0x000fe200000e0000 */
[----:B------:R-:W-:Y:S01]  /*2f20*/  @P0 VIADD R11, R13, 0x8400 ;  /* 0x000084000d0b0836 */ /* 0x000fe20000000000 */
[----:B------:R-:W-:Y:S01]  /*2f30*/  UIMAD UR5, UR77, UR7, UR5 ;  /* 0x000000074d0572a4 */ /* 0x000fe2000f8e0205 */
[----:B------:R3:W4:Y:S01]  /*2f40*/  SYNCS.PHASECHK.TRANS64.TRYWAIT P1, [R75+URZ+0x20], R74 ;  /* 0x0000204a4b0075a7 */ /* 0x00072200080211ff */
[----:B------:R-:W-:Y:S01]  /*2f50*/  UIADD3 UR6, UP0, UPT, UR38, 0x80, URZ ;  /* 0x0000008026067890 */ /* 0x000fe2000ff1e0ff */
[----:B------:R-:W-:Y:S01]  /*2f60*/  MOV.SPILL R71, UR59 ;  /* 0x0000003b00477c02 */ /* 0x000fe20009000f00 */
[----:B------:R-:W-:Y:S01]  /*2f70*/  UPRMT UR4, UR4, 0x40, UR5 ;  /* 0x0000004004047896 */ /* 0x000fe20008000005 */
[----:B------:R-:W-:Y:S01]  /*2f80*/  @P0 R2UR UR24, R11 ;  /* 0x000000000b1802ca */ /* 0x000fe200000e0000 */
[----:B------:R-:W-:Y:S01]  /*2f90*/  @P0 VIADD R11, R13, 0x8800 ;  /* 0x000088000d0b0836 */ /* 0x000fe20000000000 */
[----:B------:R-:W-:Y:S01]  /*2fa0*/  UIADD3.X UR7, UPT, UPT, URZ, UR39, URZ, UP0, !UPT ;  /* 0x00000027ff077290 */ /* 0x000fe200087fe4ff */
[----:B------:R-:W-:Y:S01]  /*2fb0*/  R2UR UR61, R61 ;  /* 0x000000003d3d72ca */ /* 0x000fe200000e0000 */
[----:B------:R-:W-:Y:S01]  /*2fc0*/  UPRMT UR4, UR4, 0x5410, URZ ;  /* 0x0000541004047896 */ /* 0x000fe200080000ff */
[----:B------:R-:W-:Y:S01]  /*2fd0*/  R2UR UR53, R58 ;  /* 0x000000003a3572ca */ /* 0x000fe200000e0000 */
[----:B------:R-:W-:Y:S01]  /*2fe0*/  UMOV UR11, UR27 ;  /* 0x0000001b000b7c82 */ /* 0x000fe20008000000 */
[----:B------:R-:W-:Y:S01]  /*2ff0*/  @P0 R2UR UR8, R11 ;  /* 0x000000000b0802ca */ /* 0x000fe200000e0000 */
[----:B------:R-:W-:Y:S01]  /*3000*/  UMOV UR58, UR16 ;  /* 0x00000010003a7c82 */ /* 0x000fe20008000000 */
[----:B------:R-:W-:Y:S01]  /*3010*/  R2UR UR59, R60 ;  /* 0x000000003c3b72ca */ /* 0x000fe200000e0000 */
[----:B------:R-:W-:Y:S01]  /*3020*/  UMOV UR50, UR16 ;  /* 0x0000001000327c82 */ /* 0x000fe20008000000 */
[----:B------:R-:W-:Y:S01]  /*3030*/  R2UR UR60, R59 ;  /* 0x000000003b3c72ca */ /* 0x000fe200000e0000 */
[----:B------:R-:W-:Y:S01]  /*3040*/  UMOV UR74, UR16 ;  /* 0x00000010004a7c82 */ /* 0x000fe20008000000 */
[----:B------:R1:W-:Y:S01]  /*3050*/  UTMALDG.4D.IM2COL.2CTA [UR24], [UR6], UR4, desc[UR22] ;  /* 0x00001618060073b4 */ /* 0x0003e20008259004 */
[----:B------:R-:W-:Y:S01]  /*3060*/  UMOV UR9, UR28 ;  /* 0x0000001c00097c82 */ /* 0x000fe20008000000 */
[----:B------:R-:W-:Y:S01]  /*3070*/  UMOV UR5, UR29 ;  /* 0x0000001d00057c82 */ /* 0x000fe20008000000 */
[----:B------:R-:W-:Y:S01]  /*3080*/  UMOV UR46, UR25 ;  /* 0x00000019002e7c82 */ /* 0x000fe20008000000 */
[----:B------:R-:W-:Y:S01]  /*3090*/  UMOV UR12, UR9 ;  /* 0x00000009000c7c82 */ /* 0x000fe20008000000 */
[----:B------:R-:W-:Y:S01]  /*30a0*/  UMOV UR13, UR5 ;  /* 0x00000005000d7c82 */ /* 0x000fe20008000000 */
[----:B------:R-:W-:Y:S01]  /*30b0*/  UMOV UR9, UR46 ;  /* 0x0000002e00097c82 */ /* 0x000fe20008000000 */
[----:B------:R-:W-:Y:S01]  /*30c0*/  UMOV UR57, UR46 ;  /* 0x0000002e00397c82 */ /* 0x000fe20008000000 */
[----:B------:R2:W-:Y:S01]  /*30d0*/  UTMALDG.4D.IM2COL.2CTA [UR8], [UR6], UR4, desc[UR22] ;  /* 0x00001608060073b4 */ /* 0x0005e20008259004 */
[----:B------:R-:W-:Y:S01]  /*30e0*/  @P0 VIADD R11, R13, 0x8c00 ;  /* 0x00008c000d0b0836 */ /* 0x000fe20000000000 */
[----:B------:R-:W-:Y:S01]  /*30f0*/  UMOV UR5, UR61 ;  /* 0x0000003d00057c82 */ /* 0x000fe20008000000 */
[----:B------:R-:W-:Y:S01]  /*3100*/  MOV.SPILL R68, UR51 ;  /* 0x0000003300447c02 */ /* 0x000fe20009000f00 */
[----:B------:R-:W-:Y:S01]  /*3110*/  UMOV UR49, UR46 ;  /* 0x0000002e00317c82 */ /* 0x000fe20008000000 */
[----:B------:R-:W-:Y:S01]  /*3120*/  R2UR UR51, R57 ;  /* 0x00000000393372ca */ /* 0x000fe200000e0000 */
[----:B------:R-:W-:Y:S01]  /*3130*/  UMOV UR73, UR46 ;  /* 0x0000002e00497c82 */ /* 0x000fe20008000000 */
[----:B------:R-:W-:Y:S01]  /*3140*/  @P0 R2UR UR56, R11 ;  /* 0x000000000b3802ca */ /* 0x000fe200000e0000 */
[----:B------:R-:W-:Y:S01]  /*3150*/  @P0 VIADD R11, R13, 0x9000 ;  /* 0x000090000d0b0836 */ /* 0x000fe20000000000 */
[----:B------:R-:W-:Y:S01]  /*3160*/  R2UR UR52, R56 ;  /* 0x00000000383472ca */ /* 0x000fe200000e0000 */
[----:B------:R-:W-:Y:S01]  /*3170*/  UMOV UR69, UR77 ;  /* 0x0000004d00457c82 */ /* 0x000fe20008000000 */
        /* <DEDUP_REMOVED lines=10> */
[----:B------:R-:W-:Y:S01]  /*3220*/  UMOV UR33, UR46 ;  /* 0x0000002e00217c82 */ /* 0x000fe20008000000 */
[----:B------:R-:W-:Y:S01]  /*3230*/  UMOV UR18, UR16 ;  /* 0x0000001000127c82 */ /* 0x000fe20008000000 */
[----:B------:R-:W-:Y:S01]  /*3240*/  UMOV UR20, UR76 ;  /* 0x0000004c00147c82 */ /* 0x000fe20008000000 */
[----:B------:R-:W-:Y:S01]  /*3250*/  UMOV UR21, UR77 ;  /* 0x0000004d00157c82 */ /* 0x000fe20008000000 */
[----:B------:R-:W-:Y:S01]  /*3260*/  UMOV UR17, UR46 ;  /* 0x0000002e00117c82 */ /* 0x000fe20008000000 */
[----:B------:R-:W-:Y:S01]  /*3270*/  MOV.SPILL R67, UR31 ;  /* 0x0000001f00437c02 */ /* 0x000fe20009000f00 */
[----:B------:R-:W-:Y:S01]  /*3280*/  UIADD3 UR15, UPT, UPT, UR15, 0x1, URZ ;  /* 0x000000010f0f7890 */ /* 0x000fe2000fffe0ff */
[----:B------:R-:W-:Y:S02]  /*3290*/  MOV.SPILL R72, UR62 ;  /* 0x0000003e00487c02 */ /* 0x000fe40009000f00 */
[----:B------:R-:W-:Y:S02]  /*32a0*/  R2UR.FILL UR31, R67 ;  /* 0x00000000431f72ca */ /* 0x000fe400004e0000 */
[----:B------:R-:W-:Y:S02]  /*32b0*/  MOV.SPILL R70, UR55 ;  /* 0x0000003700467c02 */ /* 0x000fe40009000f00 */
[----:B------:R-:W-:Y:S01]  /*32c0*/  MOV.SPILL R69, UR54 ;  /* 0x0000003600457c02 */ /* 0x000fe20009000f00 */
[----:B-1----:R-:W-:Y:S01]  /*32d0*/  UMOV UR26, UR16 ;  /* 0x00000010001a7c82 */ /* 0x002fe20008000000 */
[----:B------:R-:W-:Y:S01]  /*32e0*/  R2UR UR29, R55 ;  /* 0x00000000371d72ca */ /* 0x000fe200000e0000 */
[----:B------:R-:W-:Y:S01]  /*32f0*/  UMOV UR25, UR46 ;  /* 0x0000002e00197c82 */ /* 0x000fe20008000000 */
[----:B------:R-:W-:Y:S02]  /*3300*/  R2UR UR27, R54 ;  /* 0x00000000361b72ca */ /* 0x000fe400000e0000 */
[----:B------:R-:W-:Y:S02]  /*3310*/  R2UR UR28, R53 ;  /* 0x00000000351c72ca */ /* 0x000fe400000e0000 */
[----:B------:R-:W-:Y:S01]  /*3320*/  MOV.SPILL R66, UR30 ;  /* 0x0000001e00427c02 */ /* 0x000fe20009000f00 */
[----:B--2---:R-:W-:Y:S01]  /*3330*/  UMOV UR9, UR60 ;  /* 0x0000003c00097c82 */ /* 0x004fe20008000000 */
[----:B------:R-:W-:Y:S01]  /*3340*/  @P0 R2UR UR8, R11 ;  /* 0x000000000b0802ca */ /* 0x000fe200000e0000 */
[----:B------:R-:W-:Y:S01]  /*3350*/  UMOV UR12, UR9 ;  /* 0x00000009000c7c82 */ /* 0x000fe20008000000 */
[----:B------:R-:W-:Y:S01]  /*3360*/  UMOV UR13, UR5 ;  /* 0x00000005000d7c82 */ /* 0x000fe20008000000 */
[----:B------:R-:W-:Y:S01]  /*3370*/  UMOV UR11, UR59 ;  /* 0x0000003b000b7c82 */ /* 0x000fe20008000000 */
[----:B------:R-:W-:Y:S01]  /*3380*/  UMOV UR9, UR46 ;  /* 0x0000002e00097c82 */ /* 0x000fe20008000000 */
[----:B------:R-:W-:Y:S01]  /*3390*/  UMOV UR5, UR53 ;  /* 0x0000003500057c82 */ /* 0x000fe20008000000 */
[----:B------:R-:W-:Y:S01]  /*33a0*/  @P0 VIADD R11, R13, 0x9400 ;  /* 0x000094000d0b0836 */ /* 0x000fe20000000000 */
[----:B------:R-:W-:Y:S02]  /*33b0*/  R2UR.FILL UR62, R72 ;  /* 0x00000000483e72ca */ /* 0x000fe400004e0000 */
[----:B------:R-:W-:Y:S02]  /*33c0*/  R2UR.FILL UR55, R70 ;  /* 0x00000000463772ca */ /* 0x000fe400004e0000 */
[----:B------:R-:W-:Y:S01]  /*33d0*/  @P0 R2UR UR48, R11 ;  /* 0x000000000b3002ca */ /* 0x000fe200000e0000 */
[----:B------:R-:W-:Y:S01]  /*33e0*/  @P0 VIADD R11, R13, 0x9800 ;  /* 0x000098000d0b0836 */ /* 0x000fe20000000000 */
[----:B------:R1:W-:Y:S01]  /*33f0*/  UTMALDG.4D.IM2COL.2CTA [UR8], [UR6], UR4, desc[UR22] ;  /* 0x00001608060073b4 */ /* 0x0003e20008259004 */
[----:B------:R-:W-:Y:S02]  /*3400*/  R2UR.FILL UR54, R69 ;  /* 0x00000000453672ca */ /* 0x000fe400004e0000 */
[----:B------:R-:W-:Y:S02]  /*3410*/  R2UR.FILL UR30, R66 ;  /* 0x00000000421e72ca */ /* 0x000fe400004e0000 */
[----:B-----5:R-:W-:Y:S02]  /*3420*/  R2UR UR61, R52 ;  /* 0x00000000343d72ca */ /* 0x020fe400000e0000 */
[----:B------:R-:W-:Y:S02]  /*3430*/  R2UR UR59, R50 ;  /* 0x00000000323b72ca */ /* 0x000fe400000e0000 */
[----:B------:R-:W-:Y:S02]  /*3440*/  R2UR UR60, R49 ;  /* 0x00000000313c72ca */ /* 0x000fe400000e0000 */
[----:B------:R2:W-:Y:S01]  /*3450*/  UTMALDG.4D.IM2COL.2CTA [UR48], [UR6], UR4, desc[UR22] ;  /* 0x00001630060073b4 */ /* 0x0005e20008259004 */
[----:B-1----:R-:W-:Y:S01]  /*3460*/  @P0 R2UR UR8, R11 ;  /* 0x000000000b0802ca */ /* 0x002fe200000e0000 */
[----:B------:R-:W-:Y:S01]  /*3470*/  UMOV UR9, UR52 ;  /* 0x0000003400097c82 */ /* 0x000fe20008000000 */
[----:B------:R-:W-:Y:S01]  /*3480*/  UMOV UR13, UR5 ;  /* 0x00000005000d7c82 */ /* 0x000fe20008000000 */
[----:B------:R-:W-:Y:S01]  /*3490*/  UMOV UR12, UR9 ;  /* 0x00000009000c7c82 */ /* 0x000fe20008000000 */
[----:B------:R-:W-:Y:S01]  /*34a0*/  UMOV UR11, UR51 ;  /* 0x00000033000b7c82 */ /* 0x000fe20008000000 */
[----:B------:R-:W-:Y:S01]  /*34b0*/  UMOV UR9, UR46 ;  /* 0x0000002e00097c82 */ /* 0x000fe20008000000 */
[----:B------:R-:W-:Y:S01]  /*34c0*/  UMOV UR5, UR29 ;  /* 0x0000001d00057c82 */ /* 0x000fe20008000000 */
[----:B------:R-:W-:Y:S01]  /*34d0*/  @P0 VIADD R11, R13, 0x9c00 ;  /* 0x00009c000d0b0836 */ /* 0x000fe20000000000 */
[----:B--2---:R-:W-:Y:S05]  /*34e0*/  R2UR UR53, R48 ;  /* 0x00000000303572ca */ /* 0x004fea00000e0000 */
[----:B------:R1:W-:Y:S01]  /*34f0*/  UTMALDG.4D.IM2COL.2CTA [UR8], [UR6], UR4, desc[UR22] ;  /* 0x00001608060073b4 */ /* 0x0003e20008259004 */
[----:B------:R-:W-:Y:S01]  /*3500*/  @P0 R2UR UR24, R11 ;  /* 0x000000000b1802ca */ /* 0x000fe200000e0000 */
[----:B------:R-:W-:Y:S01]  /*3510*/  @P0 VIADD R11, R13, 0xa000 ;  /* 0x0000a0000d0b0836 */ /* 0x000fe20000000000 */
[----:B------:R-:W-:Y:S02]  /*3520*/  R2UR UR51, R47 ;  /* 0x000000002f3372ca */ /* 0x000fe400000e0000 */
[----:B------:R-:W-:Y:S09]  /*3530*/  R2UR UR52, R46 ;  /* 0x000000002e3472ca */ /* 0x000ff200000e0000 */
        /* <DEDUP_REMOVED lines=8> */
[----:B------:R-:W-:Y:S05]  /*35c0*/  @P0 VIADD R11, R13, 0xa400 ;  /* 0x0000a4000d0b0836 */ /* 0x000fea0000000000 */
[----:B------:R-:W-:Y:S01]  /*35d0*/  @P0 R2UR UR56, R11 ;  /* 0x000000000b3802ca */ /* 0x000fe200000e0000 */
[----:B------:R1:W-:Y:S01]  /*35e0*/  UTMALDG.4D.IM2COL.2CTA [UR8], [UR6], UR4, desc[UR22] ;  /* 0x00001608060073b4 */ /* 0x0003e20008259004 */
[----:B------:R-:W-:Y:S01]  /*35f0*/  @P0 VIADD R11, R13, 0xa800 ;  /* 0x0000a8000d0b0836 */ /* 0x000fe20000000000 */
[----:B--2---:R-:W-:Y:S02]  /*3600*/  R2UR UR29, R45 ;  /* 0x000000002d1d72ca */ /* 0x004fe400000e0000 */
[----:B------:R-:W-:Y:S02]  /*3610*/  R2UR UR27, R44 ;  /* 0x000000002c1b72ca */ /* 0x000fe400000e0000 */
[----:B------:R-:W-:Y:S06]  /*3620*/  R2UR UR28, R43 ;  /* 0x000000002b1c72ca */ /* 0x000fec00000e0000 */
        /* <DEDUP_REMOVED lines=147> */
[----:B--2---:R-:W-:Y:S01]  /*3f60*/  R2UR.FILL UR59, R71 ;  /* 0x00000000473b72ca */ /* 0x004fe200004e0000 */
[----:B------:R-:W-:Y:S01]  /*3f70*/  UMOV UR60, UR76 ;  /* 0x0000004c003c7c82 */ /* 0x000fe20008000000 */
[----:B------:R-:W-:Y:S08]  /*3f80*/  UMOV UR61, UR77 ;  /* 0x0000004d003d7c82 */ /* 0x000ff00008000000 */
        /* <DEDUP_REMOVED lines=8> */
[C---:B------:R-:W-:Y:S02]  /*4010*/  @P0 VIADD R11, R13.reuse, 0xfc00 ;  /* 0x0000fc000d0b0836 */ /* 0x040fe40000000000 */
[----:B------:R-:W-:Y:S03]  /*4020*/  @P0 VIADD R13, R13, 0x10000 ;  /* 0x000100000d0d0836 */ /* 0x000fe60000000000 */
[----:B------:R-:W-:Y:S01]  /*4030*/  @P0 R2UR UR24, R11 ;  /* 0x000000000b1802ca */ /* 0x000fe200000e0000 */
[----:B------:R1:W-:Y:S01]  /*4040*/  UTMALDG.4D.IM2COL.2CTA [UR8], [UR6], UR4, desc[UR22] ;  /* 0x00001608060073b4 */ /* 0x0003e20008259004 */
[----:B--2---:R-:W-:Y:S01]  /*4050*/  R2UR.FILL UR51, R68 ;  /* 0x00000000443372ca */ /* 0x004fe200004e0000 */
[----:B------:R-:W-:Y:S01]  /*4060*/  UMOV UR52, UR76 ;  /* 0x0000004c00347c82 */ /* 0x000fe20008000000 */
[----:B------:R-:W-:Y:S09]  /*4070*/  UMOV UR53, UR77 ;  /* 0x0000004d00357c82 */ /* 0x000ff20008000000 */
[----:B------:R2:W-:Y:S01]  /*4080*/  UTMALDG.4D.IM2COL.2CTA [UR24], [UR6], UR4, desc[UR22] ;  /* 0x00001618060073b4 */ /* 0x0005e20008259004 */
[----:B-1----:R-:W-:Y:S01]  /*4090*/  @P0 R2UR UR8, R13 ;  /* 0x000000000d0802ca */ /* 0x002fe200000e0000 */
[----:B------:R-:W-:Y:S01]  /*40a0*/  UMOV UR9, UR28 ;  /* 0x0000001c00097c82 */ /* 0x000fe20008000000 */
[----:B------:R-:W-:Y:S01]  /*40b0*/  UMOV UR13, UR5 ;  /* 0x00000005000d7c82 */ /* 0x000fe20008000000 */
[----:B------:R-:W-:Y:S01]  /*40c0*/  UMOV UR12, UR9 ;  /* 0x00000009000c7c82 */ /* 0x000fe20008000000 */
[----:B------:R-:W-:Y:S01]  /*40d0*/  UMOV UR11, UR27 ;  /* 0x0000001b000b7c82 */ /* 0x000fe20008000000 */
[----:B------:R-:W-:Y:S01]  /*40e0*/  UMOV UR9, UR46 ;  /* 0x0000002e00097c82 */ /* 0x000fe20008000000 */
[----:B------:R-:W-:Y:S02]  /*40f0*/  @P0 IMAD R13, R15, 0x4000, R0 ;  /* 0x000040000f0d0824 */ /* 0x000fe400078e0200 */
[----:B------:R-:W-:Y:S02]  /*4100*/  IMAD.MOV.U32 R15, RZ, RZ, R7 ;  /* 0x000000ffff0f7224 */ /* 0x000fe400078e0007 */
[----:B------:R-:W-:Y:S01]  /*4110*/  @P0 VIADD R11, R13, 0x28400 ;  /* 0x000284000d0b0836 */ /* 0x000fe20000000000 */
[----:B--2---:R-:W-:Y:S02]  /*4120*/  R2UR.FILL UR27, R65 ;  /* 0x00000000411b72ca */ /* 0x004fe400004e0000 */
[----:B------:R1:W-:Y:S01]  /*4130*/  UTMALDG.4D.IM2COL.2CTA [UR8], [UR6], UR4, desc[UR22] ;  /* 0x00001608060073b4 */ /* 0x0003e20008259004 */
[----:B------:R-:W-:Y:S01]  /*4140*/  UMOV UR28, UR76 ;  /* 0x0000004c001c7c82 */ /* 0x000fe20008000000 */
[----:B------:R-:W-:Y:S01]  /*4150*/  @P0 R2UR UR72, R11 ;  /* 0x000000000b4802ca */ /* 0x000fe200000e0000 */
[----:B------:R-:W-:Y:S01]  /*4160*/  @P0 VIADD R11, R13, 0x28800 ;  /* 0x000288000d0b0836 */ /* 0x000fe20000000000 */
[----:B------:R-:W-:Y:S01]  /*4170*/  UMOV UR29, UR77 ;  /* 0x0000004d001d7c82 */ /* 0x000fe20008000000 */
[----:B-1----:R-:W-:Y:S03]  /*4180*/  UIADD3 UR4, UP0, UPT, UR38, 0x180, URZ ;  /* 0x0000018026047890 */ /* 0x002fe6000ff1e0ff */
[----:B------:R-:W-:Y:S01]  /*4190*/  @P0 R2UR UR8, R11 ;  /* 0x000000000b0802ca */ /* 0x000fe200000e0000 */
[----:B------:R-:W-:Y:S01]  /*41a0*/  UMOV UR11, UR75 ;  /* 0x0000004b000b7c82 */ /* 0x000fe20008000000 */
[----:B------:R-:W-:Y:S01]  /*41b0*/  UMOV UR12, UR76 ;  /* 0x0000004c000c7c82 */ /* 0x000fe20008000000 */
[----:B------:R-:W-:Y:S01]  /*41c0*/  UIADD3.X UR5, UPT, UPT, URZ, UR39, URZ, UP0, !UPT ;  /* 0x00000027ff057290 */ /* 0x000fe200087fe4ff */
[----:B------:R-:W-:Y:S01]  /*41d0*/  @P0 VIADD R11, R13, 0x28c00 ;  /* 0x00028c000d0b0836 */ /* 0x000fe20000000000 */
[----:B------:R-:W-:Y:S04]  /*41e0*/  UMOV UR13, UR77 ;  /* 0x0000004d000d7c82 */ /* 0x000fe80008000000 */
[----:B------:R-:W-:Y:S01]  /*41f0*/  @P0 R2UR UR64, R11 ;  /* 0x000000000b4002ca */ /* 0x000fe200000e0000 */
[----:B------:R-:W-:Y:S02]  /*4200*/  @P0 VIADD R11, R13, 0x29000 ;  /* 0x000290000d0b0836 */ /* 0x000fe40000000000 */
[----:B------:R1:W-:Y:S01]  /*4210*/  UTMALDG.4D.2CTA [UR72], [UR4], desc[UR22] ;  /* 0x00001648040075b4 */ /* 0x0003e20008219000 */
[----:B------:R2:W-:Y:S09]  /*4220*/  UTMALDG.4D.2CTA [UR8], [UR4], desc[UR22] ;  /* 0x00001608040075b4 */ /* 0x0005f20008219000 */
[----:B------:R-:W-:Y:S01]  /*4230*/  UTMALDG.4D.2CTA [UR64], [UR4], desc[UR22] ;  /* 0x00001640040075b4 */ /* 0x000fe20008219000 */
[----:B-1----:R-:W-:Y:S01]  /*4240*/  UIADD3 UR76, UPT, UPT, UR76, 0x1, URZ ;  /* 0x000000014c4c7890 */ /* 0x002fe2000fffe0ff */
[----:B--2---:R-:W-:Y:S01]  /*4250*/  @P0 R2UR UR8, R11 ;  /* 0x000000000b0802ca */ /* 0x004fe200000e0000 */
[----:B------:R-:W-:Y:S01]  /*4260*/  UMOV UR11, UR67 ;  /* 0x00000043000b7c82 */ /* 0x000fe20008000000 */
[----:B------:R-:W-:Y:S05]  /*4270*/  @P0 VIADD R11, R13, 0x29400 ;  /* 0x000294000d0b0836 */ /* 0x000fea0000000000 */
[----:B------:R-:W-:Y:S01]  /*4280*/  @P0 R2UR UR56, R11 ;  /* 0x000000000b3802ca */ /* 0x000fe200000e0000 */
[----:B------:R-:W-:Y:S05]  /*4290*/  @P0 VIADD R11, R13, 0x29800 ;  /* 0x000298000d0b0836 */ /* 0x000fea0000000000 */
[----:B------:R1:W-:Y:S07]  /*42a0*/  UTMALDG.4D.2CTA [UR8], [UR4], desc[UR22] ;  /* 0x00001608040075b4 */ /* 0x0003ee0008219000 */
[----:B------:R-:W-:Y:S01]  /*42b0*/  UTMALDG.4D.2CTA [UR56], [UR4], desc[UR22] ;  /* 0x00001638040075b4 */ /* 0x000fe20008219000 */
[----:B-1----:R-:W-:Y:S01]  /*42c0*/  @P0 R2UR UR8, R11 ;  /* 0x000000000b0802ca */ /* 0x002fe200000e0000 */
        /* <DEDUP_REMOVED lines=29> */
[C---:B------:R-:W-:Y:S02]  /*44a0*/  @P0 VIADD R11, R13.reuse, 0x2bc00 ;  /* 0x0002bc000d0b0836 */ /* 0x040fe40000000000 */
[----:B------:R-:W-:Y:S03]  /*44b0*/  @P0 VIADD R13, R13, 0x2c000 ;  /* 0x0002c0000d0d0836 */ /* 0x000fe60000000000 */
[----:B------:R-:W-:Y:S06]  /*44c0*/  @P0 R2UR UR16, R11 ;  /* 0x000000000b1002ca */ /* 0x000fec00000e0000 */
[----:B------:R1:W-:Y:S07]  /*44d0*/  UTMALDG.4D.2CTA [UR8], [UR4], desc[UR22] ;  /* 0x00001608040075b4 */ /* 0x0003ee0008219000 */
[----:B------:R-:W-:Y:S01]  /*44e0*/  UTMALDG.4D.2CTA [UR16], [UR4], desc[UR22] ;  /* 0x00001610040075b4 */ /* 0x000fe20008219000 */
[----:B-1----:R-:W-:Y:S01]  /*44f0*/  @P0 R2UR UR8, R13 ;  /* 0x000000000d0802ca */ /* 0x002fe200000e0000 */
[----:B------:R-:W-:Y:S11]  /*4500*/  UMOV UR11, UR19 ;  /* 0x00000013000b7c82 */ /* 0x000ff60008000000 */
[----:B------:R-:W-:Y:S01]  /*4510*/  @!UPT UIADD3 URZ, UPT, UPT, URZ, URZ, URZ ;  /* 0x000000fffffff290 */ /* 0x000fe2000fffe0ff */
[----:B------:R1:W-:Y:S02]  /*4520*/  UTMALDG.4D.2CTA [UR8], [UR4], desc[UR22] ;  /* 0x00001608040075b4 */ /* 0x0003e40008219000 */
[----:B-1----:R-:W1:Y:S01]  /*4530*/  LDCU UR4, c[0x0][0x38c] ;  /* 0x00007180ff0477ac */ /* 0x002e620008000800 */
[----:B------:R-:W2:Y:S01]  /*4540*/  LDCU UR5, c[0x0][0x390] ;  /* 0x00007200ff0577ac */ /* 0x000ea20008000800 */
[----:B-1----:R-:W-:Y:S02]  /*4550*/  UISETP.NE.AND UP1, UPT, UR76, UR4, UPT ;  /* 0x000000044c00728c */ /* 0x002fe4000bf25270 */
[----:B------:R-:W-:Y:S02]  /*4560*/  UIADD3 UR4, UPT, UPT, UR77, 0x1, URZ ;  /* 0x000000014d047890 */ /* 0x000fe4000fffe0ff */
[----:B------:R-:W-:Y:S07]  /*4570*/  USEL UR76, UR76, URZ, UP1 ;  /* 0x000000ff4c4c7287 */ /* 0x000fee0008800000 */
[----:B------:R-:W-:Y:S04]  /*4580*/  @UP1 UIADD3 UR4, UPT, UPT, UR77, URZ, URZ ;  /* 0x000000ff4d041290 */ /* 0x000fe8000fffe0ff */
[----:B--2---:R-:W-:Y:S02]  /*4590*/  UISETP.NE.AND UP0, UPT, UR4, UR5, UPT ;  /* 0x000000050400728c */ /* 0x004fe4000bf05270 */
[----:B------:R-:W-:Y:S02]  /*45a0*/  UIADD3 UR5, UPT, UPT, UR14, 0x1, URZ ;  /* 0x000000010e057890 */ /* 0x000fe4000fffe0ff */
[----:B------:R-:W-:Y:S07]  /*45b0*/  USEL UR77, UR4, URZ, UP0 ;  /* 0x000000ff044d7287 */ /* 0x000fee0008000000 */
[----:B------:R-:W-:Y:S02]  /*45c0*/  @UP0 UIADD3 UR5, UPT, UPT, UR14, URZ, URZ ;  /* 0x000000ff0e050290 */ /* 0x000fe4000fffe0ff */
[----:B------:R-:W-:Y:S05]  /*45d0*/  UISETP.NE.AND UP0, UPT, UR15, UR31, UPT ;  /* 0x0000001f0f00728c */ /* 0x000fea000bf05270 */
[----:B------:R-:W-:Y:S04]  /*45e0*/  UMOV UR14, UR5 ;  /* 0x00000005000e7c82 */ /* 0x000fe80008000000 */
[----:B---34-:R-:W-:Y:S05]  /*45f0*/  BRA.U UP0, `(.L_x_28) ;  /* 0xffffffe500ac7547 */ /* 0x018fea000b83ffff */
.L_x_22:
[----:B-1----:R-:W-:Y:S01]  /*4600*/  LEA R14, R7, R0, 0x3 ;  /* 0x00000000070e7211 */ /* 0x002fe200078e18ff */
[----:B------:R1:W-:Y:S01]  /*4610*/  @!P4 SYNCS.ARRIVE.TRANS64.A1T0 RZ, [R0+URZ+0x88], RZ ;  /* 0x000088ff00ffc9a7 */ /* 0x0003e200081000ff */
[----:B------:R-:W-:Y:S01]  /*4620*/  SHF.L.U32 R11, R8, 0x1f, RZ ;  /* 0x0000001f080b7819 */ /* 0x000fe200000006ff */
[----:B------:R-:W-:-:S03]  /*4630*/  UISETP.GE.AND UP0, UPT, UR54, 0x1, UPT ;  /* 0x000000013600788c */ /* 0x000fc6000bf06270 */
[----:B--2---:R1:W2:Y:S06]  /*4640*/  SYNCS.PHASECHK.TRANS64.TRYWAIT P1, [R14+URZ+0x20], R11 ;  /* 0x0000200b0e0075a7 */ /* 0x0042ac00080211ff */
        /* <DEDUP_REMOVED lines=9> */
[----:B------:R-:W4:Y:S01]  /*46e0*/  LDC.64 R28, c[0x0][0x488] ;  /* 0x00012200ff1c7b82 */ /* 0x000f220000000a00 */
        /* <DEDUP_REMOVED lines=12> */
[----:B------:R-:W-:-:S02]  /*47b0*/  VIADD R32, R12, 0x68 ;  /* 0x000000680c207836 */ /* 0x000fc40000000000 */
[----:B------:R-:W-:Y:S01]  /*47c0*/  VIADD R30, R12, 0x70 ;  /* 0x000000700c1e7836 */ /* 0x000fe20000000000 */
[----:B---3--:R-:W-:Y:S01]  /*47d0*/  ISETP.NE.AND P0, PT, R20, 0x1, PT ;  /* 0x000000011400780c */ /* 0x008fe20003f05270 */
[----:B-----5:R-:W-:-:S04]  /*47e0*/  IMAD.HI.U32 R35, R54, R21, RZ ;  /* 0x0000001536237227 */ /* 0x020fc800078e00ff */
[----:B------:R-:W-:Y:S01]  /*47f0*/  IMAD.HI.U32 R31, R52, R21, RZ ;  /* 0x00000015341f7227 */ /* 0x000fe200078e00ff */
[----:B----4-:R-:W-:-:S03]  /*4800*/  SHF.R.U32.HI R35, RZ, R28, R35 ;  /* 0x0000001cff237219 */ /* 0x010fc60000011623 */
[----:B------:R-:W-:Y:S01]  /*4810*/  IMAD.HI.U32 R19, R40, R21, RZ ;  /* 0x0000001528137227 */ /* 0x000fe200078e00ff */
[-C--:B------:R-:W-:Y:S02]  /*4820*/  SHF.R.U32.HI R31, RZ, R28.reuse, R31 ;  /* 0x0000001cff1f7219 */ /* 0x080fe4000001161f */
[----:B------:R-:W-:Y:S01]  /*4830*/  SEL R35, R54, R35, !P0 ;  /* 0x0000002336237207 */ /* 0x000fe20004000000 */
[----:B------:R-:W-:Y:S01]  /*4840*/  IMAD.HI.U32 R45, R53, R21, RZ ;  /* 0x00000015352d7227 */ /* 0x000fe200078e00ff */
[----:B------:R-:W-:Y:S02]  /*4850*/  SEL R31, R52, R31, !P0 ;  /* 0x0000001f341f7207 */ /* 0x000fe40004000000 */
[----:B------:R-:W-:Y:S01]  /*4860*/  R2UR UR11, R35 ;  /* 0x00000000230b72ca */ /* 0x000fe200000e0000 */
[-C--:B------:R-:W-:Y:S01]  /*4870*/  IMAD.HI.U32 R17, R50, R21.reuse, RZ ;  /* 0x0000001532117227 */ /* 0x080fe200078e00ff */
[-C--:B------:R-:W-:Y:S02]  /*4880*/  SHF.R.U32.HI R16, RZ, R28.reuse, R45 ;  /* 0x0000001cff107219 */ /* 0x080fe4000001162d */
[----:B------:R-:W-:Y:S01]  /*4890*/  R2UR UR16, R31 ;  /* 0x000000001f1072ca */ /* 0x000fe200000e0000 */
[----:B------:R-:W-:Y:S01]  /*48a0*/  IMAD.HI.U32 R33, R49, R21, RZ ;  /* 0x0000001531217227 */ /* 0x000fe200078e00ff */
[----:B------:R-:W-:-:S03]  /*48b0*/  SHF.R.U32.HI R17, RZ, R28, R17 ;  /* 0x0000001cff117219 */ /* 0x000fc60000011611 */
[----:B------:R-:W-:Y:S01]  /*48c0*/  IMAD.HI.U32 R15, R46, R21, RZ ;  /* 0x000000152e0f7227 */ /* 0x000fe200078e00ff */
[----:B------:R-:W-:Y:S02]  /*48d0*/  SEL R48, R50, R17, !P0 ;  /* 0x0000001132307207 */ /* 0x000fe40004000000 */
[-C--:B-1----:R-:W-:Y:S01]  /*48e0*/  SHF.R.U32.HI R14, RZ, R28.reuse, R33 ;  /* 0x0000001cff0e7219 */ /* 0x082fe20000011621 */
[-C--:B------:R-:W-:Y:S01]  /*48f0*/  IMAD.HI.U32 R11, R44, R21.reuse, RZ ;  /* 0x000000152c0b7227 */ /* 0x080fe200078e00ff */
[----:B------:R-:W-:Y:S02]  /*4900*/  SHF.R.U32.HI R15, RZ, R28, R15 ;  /* 0x0000001cff0f7219 */ /* 0x000fe4000001160f */
[----:B------:R-:W-:Y:S01]  /*4910*/  SEL R33, R53, R16, !P0 ;  /* 0x0000001035217207 */ /* 0x000fe20004000000 */
[----:B------:R-:W-:Y:S01]  /*4920*/  IMAD.HI.U32 R23, R42, R21, RZ ;  /* 0x000000152a177227 */ /* 0x000fe200078e00ff */
[----:B------:R-:W-:Y:S02]  /*4930*/  SHF.R.U32.HI R11, RZ, R28, R11 ;  /* 0x0000001cff0b7219 */ /* 0x000fe4000001160b */
[----:B------:R-:W-:Y:S01]  /*4940*/  SEL R24, R46, R15, !P0 ;  /* 0x0000000f2e187207 */ /* 0x000fe20004000000 */
[----:B------:R-:W-:Y:S01]  /*4950*/  IMAD.HI.U32 R43, R38, R21, RZ ;  /* 0x00000015262b7227 */ /* 0x000fe200078e00ff */
[----:B------:R-:W-:-:S02]  /*4960*/  SEL R22, R44, R11, !P0 ;  /* 0x0000000b2c167207 */ /* 0x000fc40004000000 */
[-C--:B------:R-:W-:Y:S01]  /*4970*/  SHF.R.U32.HI R23, RZ, R28.reuse, R23 ;  /* 0x0000001cff177219 */ /* 0x080fe20000011617 */
[----:B------:R-:W-:Y:S01]  /*4980*/  IMAD.HI.U32 R41, R36, R21, RZ ;  /* 0x0000001524297227 */ /* 0x000fe200078e00ff */
[-C--:B------:R-:W-:Y:S02]  /*4990*/  SHF.R.U32.HI R43, RZ, R28.reuse, R43 ;  /* 0x0000001cff2b7219 */ /* 0x080fe4000001162b */
[----:B------:R-:W-:Y:S01]  /*49a0*/  SEL R23, R42, R23, !P0 ;  /* 0x000000172a177207 */ /* 0x000fe20004000000 */
[----:B------:R-:W-:Y:S01]  /*49b0*/  IMAD.HI.U32 R47, R34, R21, RZ ;  /* 0x00000015222f7227 */ /* 0x000fe200078e00ff */
[----:B------:R-:W-:Y:S02]  /*49c0*/  SEL R43, R38, R43, !P0 ;  /* 0x0000002b262b7207 */ /* 0x000fe40004000000 */
[-C--:B------:R-:W-:Y:S01]  /*49d0*/  SHF.R.U32.HI R41, RZ, R28.reuse, R41 ;  /* 0x0000001cff297219 */ /* 0x080fe20000011629 */
[----:B------:R-:W-:Y:S01]  /*49e0*/  IMAD.HI.U32 R13, R32, R21, RZ ;  /* 0x00000015200d7227 */ /* 0x000fe200078e00ff */
[----:B------:R-:W-:-:S02]  /*49f0*/  SHF.R.U32.HI R47, RZ, R28, R47 ;  /* 0x0000001cff2f7219 */ /* 0x000fc4000001162f */
[----:B------:R-:W-:Y:S01]  /*4a00*/  SEL R41, R36, R41, !P0 ;  /* 0x0000002924297207 */ /* 0x000fe20004000000 */
        /* <DEDUP_REMOVED lines=9> */
[----:B------:R-:W-:Y:S01]  /*4aa0*/  IMAD.MOV R19, RZ, RZ, -R35 ;  /* 0x000000ffff137224 */ /* 0x000fe200078e0a23 */
[----:B------:R-:W-:Y:S01]  /*4ab0*/  SEL R21, R40, R21, !P0 ;  /* 0x0000001528157207 */ /* 0x000fe20004000000 */
[----:B------:R-:W-:Y:S01]  /*4ac0*/  IMAD.MOV R17, RZ, RZ, -R48 ;  /* 0x000000ffff117224 */ /* 0x000fe200078e0a30 */
[-C--:B------:R-:W-:Y:S01]  /*4ad0*/  SHF.R.U32.HI R39, RZ, R28.reuse, R39 ;  /* 0x0000001cff277219 */ /* 0x080fe20000011627 */
[C---:B------:R-:W-:Y:S01]  /*4ae0*/  IMAD R54, R20.reuse, R19, R54 ;  /* 0x0000001314367224 */ /* 0x040fe200078e0236 */
[----:B------:R-:W-:Y:S01]  /*4af0*/  SHF.R.U32.HI R28, RZ, R28, R27 ;  /* 0x0000001cff1c7219 */ /* 0x000fe2000001161b */
[----:B------:R-:W-:Y:S01]  /*4b00*/  IMAD.MOV R19, RZ, RZ, -R31 ;  /* 0x000000ffff137224 */ /* 0x000fe200078e0a1f */
[----:B------:R-:W-:Y:S01]  /*4b10*/  SEL R27, R49, R14, !P0 ;  /* 0x0000000e311b7207 */ /* 0x000fe20004000000 */
[C---:B------:R-:W-:Y:S01]  /*4b20*/  IMAD R50, R20.reuse, R17, R50 ;  /* 0x0000001114327224 */ /* 0x040fe200078e0232 */
[----:B------:R-:W-:Y:S01]  /*4b30*/  IADD3 R17, PT, PT, -R43, RZ, RZ ;  /* 0x000000ff2b117210 */ /* 0x000fe20007ffe1ff */
[----:B------:R-:W-:Y:S01]  /*4b40*/  IMAD R52, R20, R19, R52 ;  /* 0x0000001314347224 */ /* 0x000fe200078e0234 */
[----:B------:R-:W-:Y:S01]  /*4b50*/  IADD3 R14, PT, PT, -R27, RZ, RZ ;  /* 0x000000ff1b0e7210 */ /* 0x000fe20007ffe1ff */
        /* <DEDUP_REMOVED lines=8> */
[----:B------:R-:W-:Y:S01]  /*4be0*/  IMAD.MOV R15, RZ, RZ, -R24 ;  /* 0x000000ffff0f7224 */ /* 0x000fe200078e0a18 */
[----:B------:R-:W-:Y:S01]  /*4bf0*/  R2UR UR46, R40 ;  /* 0x00000000282e72ca */ /* 0x000fe200000e0000 */
[----:B------:R-:W-:Y:S01]  /*4c00*/  IMAD R32, R20, R19, R32 ;  /* 0x0000001314207224 */ /* 0x000fe200078e0220 */
[----:B------:R-:W-:Y:S01]  /*4c10*/  R2UR UR17, R48 ;  /* 0x00000000301172ca */ /* 0x000fe200000e0000 */
[----:B------:R-:W1:Y:S01]  /*4c20*/  LDC.64 R18, c[0x0][0x490] ;  /* 0x00012400ff127b82 */ /* 0x000e620000000a00 */
[----:B------:R-:W-:Y:S01]  /*4c30*/  IMAD.MOV R11, RZ, RZ, -R22 ;  /* 0x000000ffff0b7224 */ /* 0x000fe200078e0a16 */
[----:B------:R-:W-:Y:S01]  /*4c40*/  R2UR UR34, R54 ;  /* 0x00000000362272ca */ /* 0x000fe200000e0000 */
[----:B------:R-:W-:Y:S01]  /*4c50*/  IMAD R53, R20, R16, R53 ;  /* 0x0000001014357224 */ /* 0x000fe200078e0235 */
[----:B------:R-:W-:Y:S01]  /*4c60*/  R2UR UR50, R32 ;  /* 0x00000000203272ca */ /* 0x000fe200000e0000 */
[----:B------:R-:W-:Y:S01]  /*4c70*/  IMAD R46, R20, R15, R46 ;  /* 0x0000000f142e7224 */ /* 0x000fe200078e022e */
[----:B------:R-:W-:Y:S01]  /*4c80*/  R2UR UR37, R52 ;  /* 0x00000000342572ca */ /* 0x000fe200000e0000 */
[C---:B------:R-:W-:Y:S01]  /*4c90*/  IMAD R44, R20.reuse, R11, R44 ;  /* 0x0000000b142c7224 */ /* 0x040fe200078e022c */
[----:B------:R-:W-:Y:S01]  /*4ca0*/  R2UR UR36, R53 ;  /* 0x00000000352472ca */ /* 0x000fe200000e0000 */
[----:B------:R-:W-:Y:S01]  /*4cb0*/  IMAD R38, R20, R17, R38 ;  /* 0x0000001114267224 */ /* 0x000fe200078e0226 */
[----:B------:R-:W-:Y:S01]  /*4cc0*/  R2UR UR42, R46 ;  /* 0x000000002e2a72ca */ /* 0x000fe200000e0000 */
[----:B------:R-:W-:Y:S01]  /*4cd0*/  IMAD.MOV R15, RZ, RZ, -R41 ;  /* 0x000000ffff0f7224 */ /* 0x000fe200078e0a29 */
[----:B------:R-:W3:Y:S01]  /*4ce0*/  LDC.64 R16, c[0x0][0x4b0] ;  /* 0x00012c00ff107b82 */ /* 0x000ee20000000a00 */
[----:B------:R-:W-:Y:S01]  /*4cf0*/  IMAD.MOV R11, RZ, RZ, -R47 ;  /* 0x000000ffff0b7224 */ /* 0x000fe200078e0a2f */
[----:B------:R-:W-:Y:S01]  /*4d00*/  R2UR UR44, R44 ;  /* 0x000000002c2c72ca */ /* 0x000fe200000e0000 */
[----:B------:R-:W-:Y:S01]  /*4d10*/  IMAD.MOV R45, RZ, RZ, -R23 ;  /* 0x000000ffff2d7224 */ /* 0x000fe200078e0a17 */
[----:B------:R-:W-:Y:S01]  /*4d20*/  R2UR UR47, R38 ;  /* 0x00000000262f72ca */ /* 0x000fe200000e0000 */
[C---:B------:R-:W-:Y:S01]  /*4d30*/  IMAD R34, R20.reuse, R11, R34 ;  /* 0x0000000b14227224 */ /* 0x040fe200078e0222 */
[----:B------:R-:W-:Y:S01]  /*4d40*/  SEL R11, R25, R28, !P0 ;  /* 0x0000001c190b7207 */ /* 0x000fe20004000000 */
[C---:B------:R-:W-:Y:S01]  /*4d50*/  IMAD R49, R20.reuse, R14, R49 ;  /* 0x0000000e14317224 */ /* 0x040fe200078e0231 */
[----:B------:R-:W-:Y:S01]  /*4d60*/  ISETP.NE.AND P0, PT, R29, 0x1, PT ;  /* 0x000000011d00780c */ /* 0x000fe20003f05270 */
[----:B------:R-:W-:Y:S01]  /*4d70*/  IMAD R36, R20, R15, R36 ;  /* 0x0000000f14247224 */ /* 0x000fe200078e0224 */
[----:B------:R-:W-:Y:S01]  /*4d80*/  R2UR UR49, R34 ;  /* 0x00000000223172ca */ /* 0x000fe200000e0000 */
[----:B------:R-:W4:Y:S01]  /*4d90*/  LDC.64 R14, c[0x0][0x4d0] ;  /* 0x00013400ff0e7b82 */ /* 0x000f220000000a00 */
[----:B-1----:R-:W-:Y:S01]  /*4da0*/  IMAD.HI.U32 R50, R37, R18, RZ ;  /* 0x0000001225327227 */ /* 0x002fe200078e00ff */
[----:B------:R-:W-:-:S02]  /*4db0*/  R2UR UR41, R49 ;  /* 0x00000000312972ca */ /* 0x000fc400000e0000 */
[----:B------:R-:W-:Y:S01]  /*4dc0*/  R2UR UR48, R36 ;  /* 0x00000000243072ca */ /* 0x000fe200000e0000 */
[----:B------:R-:W-:Y:S01]  /*4dd0*/  IMAD R42, R20, R45, R42 ;  /* 0x0000002d142a7224 */ /* 0x000fe200078e022a */
[-C--:B------:R-:W-:Y:S01]  /*4de0*/  SHF.R.U32.HI R50, RZ, R19.reuse, R50 ;  /* 0x00000013ff327219 */ /* 0x080fe20000011632 */
[-C--:B------:R-:W-:Y:S01]  /*4df0*/  IMAD.HI.U32 R46, R35, R18.reuse, RZ ;  /* 0x00000012232e7227 */ /* 0x080fe200078e00ff */
[----:B------:R-:W-:Y:S02]  /*4e00*/  IADD3 R45, PT, PT, -R39, RZ, RZ ;  /* 0x000000ff272d7210 */ /* 0x000fe40007ffe1ff */
[----:B------:R-:W-:Y:S01]  /*4e10*/  R2UR UR8, R50 ;  /* 0x00000000320872ca */ /* 0x000fe200000e0000 */
[----:B------:R-:W-:Y:S01]  /*4e20*/  IMAD.MOV R55, RZ, RZ, -R37 ;  /* 0x000000ffff377224 */ /* 0x000fe200078e0a25 */
[----:B------:R-:W-:Y:S01]  /*4e30*/  R2UR UR45, R42 ;  /* 0x000000002a2d72ca */ /* 0x000fe200000e0000 */
[-C--:B------:R-:W-:Y:S01]  /*4e40*/  IMAD.HI.U32 R44, R33, R18.reuse, RZ ;  /* 0x00000012212c7227 */ /* 0x080fe200078e00ff */
[----:B------:R-:W-:Y:S01]  /*4e50*/  SHF.R.U32.HI R46, RZ, R19, R46 ;  /* 0x00000013ff2e7219 */ /* 0x000fe2000001162e */
[----:B------:R-:W-:Y:S01]  /*4e60*/  VOTEU.ANY UP0, P0 ;  /* 0x0000000000ff7886 */ /* 0x000fe20000000100 */
[----:B---3--:R-:W-:Y:S01]  /*4e70*/  R2UR UR5, R16 ;  /* 0x00000000100572ca */ /* 0x008fe200000e0000 */
[----:B------:R-:W-:Y:S01]  /*4e80*/  IMAD.HI.U32 R42, R31, R18, RZ ;  /* 0x000000121f2a7227 */ /* 0x000fe200078e00ff */
[----:B------:R-:W-:-:S02]  /*4e90*/  R2UR UR10, R46 ;  /* 0x000000002e0a72ca */ /* 0x000fc400000e0000 */
[----:B------:R-:W-:Y:S01]  /*4ea0*/  SHF.R.U32.HI R44, RZ, R19, R44 ;  /* 0x00000013ff2c7219 */ /* 0x000fe2000001162c */
[----:B------:R-:W-:Y:S01]  /*4eb0*/  IMAD R55, R20, R55, R12 ;  /* 0x0000003714377224 */ /* 0x000fe200078e020c */
[-C--:B------:R-:W-:Y:S01]  /*4ec0*/  SHF.R.U32.HI R42, RZ, R19.reuse, R42 ;  /* 0x00000013ff2a7219 */ /* 0x080fe2000001162a */
[-C--:B------:R-:W-:Y:S01]  /*4ed0*/  IMAD.HI.U32 R12, R39, R18.reuse, RZ ;  /* 0x00000012270c7227 */ /* 0x080fe200078e00ff */
[----:B------:R-:W-:Y:S01]  /*4ee0*/  USEL UR18, UR9, UR8, !UP0 ;  /* 0x0000000809127287 */ /* 0x000fe2000c000000 */
[----:B------:R-:W-:Y:S02]  /*4ef0*/  R2UR UR12, R44 ;  /* 0x000000002c0c72ca */ /* 0x000fe400000e0000 */
[-C--:B------:R-:W-:Y:S01]  /*4f00*/  IMAD.HI.U32 R38, R27, R18.reuse, RZ ;  /* 0x000000121b267227 */ /* 0x080fe200078e00ff */
[-C--:B------:R-:W-:Y:S02]  /*4f10*/  SHF.R.U32.HI R12, RZ, R19.reuse, R12 ;  /* 0x00000013ff0c7219 */ /* 0x080fe4000001160c */
[----:B------:R-:W-:Y:S01]  /*4f20*/  R2UR UR15, R42 ;  /* 0x000000002a0f72ca */ /* 0x000fe200000e0000 */
[-C--:B------:R-:W-:Y:S01]  /*4f30*/  IMAD.HI.U32 R40, R48, R18.reuse, RZ ;  /* 0x0000001230287227 */ /* 0x080fe200078e00ff */
[-C--:B------:R-:W-:Y:S01]  /*4f40*/  SHF.R.U32.HI R38, RZ, R19.reuse, R38 ;  /* 0x00000013ff267219 */ /* 0x080fe20000011626 */
[----:B------:R-:W-:Y:S01]  /*4f50*/  USEL UR9, UR11, UR10, !UP0 ;  /* 0x0000000a0b097287 */ /* 0x000fe2000c000000 */
[----:B------:R-:W-:Y:S01]  /*4f60*/  R2UR UR32, R12 ;  /* 0x000000000c2072ca */ /* 0x000fe200000e0000 */
[----:B------:R-:W-:Y:S01]  /*4f70*/  IMAD.HI.U32 R16, R47, R18, RZ ;  /* 0x000000122f107227 */ /* 0x000fe200078e00ff */
[----:B------:R-:W-:-:S02]  /*4f80*/  SHF.R.U32.HI R40, RZ, R19, R40 ;  /* 0x00000013ff287219 */ /* 0x000fc40000011628 */
[----:B------:R-:W-:Y:S01]  /*4f90*/  R2UR UR20, R38 ;  /* 0x00000000261472ca */ /* 0x000fe200000e0000 */
[----:B------:R-:W-:Y:S01]  /*4fa0*/  IMAD.U32 R46, RZ, RZ, UR18 ;  /* 0x00000012ff2e7e24 */ /* 0x000fe2000f8e00ff */
[----:B------:R-:W-:Y:S01]  /*4fb0*/  R2UR UR19, R40 ;  /* 0x00000000281372ca */ /* 0x000fe200000e0000 */
[----:B------:R-:W-:Y:S01]  /*4fc0*/  IMAD R12, RZ, RZ, -UR18 ;  /* 0x80000012ff0c7e24 */ /* 0x000fe2000f8e02ff */
[----:B------:R-:W-:Y:S01]  /*4fd0*/  R2UR UR18, R27 ;  /* 0x000000001b1272ca */ /* 0x000fe200000e0000 */
[-C--:B------:R-:W-:Y:S01]  /*4fe0*/  IMAD.HI.U32 R34, R22, R18.reuse, RZ ;  /* 0x0000001216227227 */ /* 0x080fe200078e00ff */
[----:B----4-:R-:W-:Y:S01]  /*4ff0*/  R2UR UR4, R14 ;  /* 0x000000000e0472ca */ /* 0x010fe200000e0000 */
[----:B------:R-:W-:Y:S01]  /*5000*/  USEL UR12, UR13, UR12, !UP0 ;  /* 0x0000000c0d0c7287 */ /* 0x000fe2000c000000 */
[-C--:B------:R-:W-:Y:S01]  /*5010*/  SHF.R.U32.HI R16, RZ, R19.reuse, R16 ;  /* 0x00000013ff107219 */ /* 0x080fe20000011610 */
[-C--:B------:R-:W-:Y:S01]  /*5020*/  IMAD.HI.U32 R14, R13, R18.reuse, RZ ;  /* 0x000000120d0e7227 */ /* 0x080fe200078e00ff */
[-C--:B------:R-:W-:Y:S01]  /*5030*/  SHF.R.U32.HI R34, RZ, R19.reuse, R34 ;  /* 0x00000013ff227219 */ /* 0x080fe20000011622 */
[----:B------:R-:W-:Y:S01]  /*5040*/  USEL UR15, UR16, UR15, !UP0 ;  /* 0x0000000f100f7287 */ /* 0x000fe2000c000000 */
[----:B------:R-:W-:Y:S01]  /*5050*/  R2UR UR26, R16 ;  /* 0x00000000101a72ca */ /* 0x000fe200000e0000 */
[-C--:B------:R-:W-:Y:S01]  /*5060*/  IMAD.HI.U32 R36, R24, R18.reuse, RZ ;  /* 0x0000001218247227 */ /* 0x080fe200078e00ff */
[----:B------:R-:W-:Y:S01]  /*5070*/  MOV R44, UR9 ;  /* 0x00000009002c7c02 */ /* 0x000fe20008000f00 */
[----:B------:R-:W-:Y:S01]  /*5080*/  USEL UR10, UR17, UR19, !UP0 ;  /* 0x00000013110a7287 */ /* 0x000fe2000c000000 */
[----:B------:R-:W-:Y:S01]  /*5090*/  SHF.R.U32.HI R14, RZ, R19, R14 ;  /* 0x00000013ff0e7219 */ /* 0x000fe2000001160e */
[----:B------:R-:W-:Y:S01]  /*50a0*/  IMAD R16, RZ, RZ, -UR9 ;  /* 0x80000009ff107e24 */ /* 0x000fe2000f8e02ff */
[----:B------:R-:W-:Y:S01]  /*50b0*/  R2UR UR22, R34 ;  /* 0x00000000221672ca */ /* 0x000fe200000e0000 */
[----:B------:R-:W-:Y:S01]  /*50c0*/  IMAD R45, R20, R45, R30 ;  /* 0x0000002d142d7224 */ /* 0x000fe200078e021e */
[----:B------:R-:W-:Y:S01]  /*50d0*/  R2UR UR9, R22 ;  /* 0x00000000160972ca */ /* 0x000fe200000e0000 */
[-C--:B------:R-:W-:Y:S01]  /*50e0*/  IMAD.HI.U32 R30, R21, R18.reuse, RZ ;  /* 0x00000012151e7227 */ /* 0x080fe200078e00ff */
[-C--:B------:R-:W-:Y:S01]  /*50f0*/  SHF.R.U32.HI R36, RZ, R19.reuse, R36 ;  /* 0x00000013ff247219 */ /* 0x080fe20000011624 */
[----:B------:R-:W-:Y:S01]  /*5100*/  USEL UR11, UR18, UR20, !UP0 ;  /* 0x00000014120b7287 */ /* 0x000fe2000c000000 */
[----:B------:R-:W-:Y:S01]  /*5110*/  R2UR UR29, R14 ;  /* 0x000000000e1d72ca */ /* 0x000fe200000e0000 */
[----:B------:R-:W-:Y:S01]  /*5120*/  IMAD.HI.U32 R32, R23, R18, RZ ;  /* 0x0000001217207227 */ /* 0x000fe200078e00ff */
[----:B------:R-:W-:Y:S01]  /*5130*/  R2UR UR21, R36 ;  /* 0x00000000241572ca */ /* 0x000fe200000e0000 */
[----:B------:R-:W-:Y:S01]  /*5140*/  UIMAD UR16, UR47, UR5, UR4 ;  /* 0x000000052f1072a4 */ /* 0x000fe2000f8e0204 */
[----:B------:R-:W-:Y:S01]  /*5150*/  R2UR UR8, R24 ;  /* 0x00000000180872ca */ /* 0x000fe200000e0000 */
[----:B------:R-:W-:Y:S01]  /*5160*/  IMAD.MOV R28, RZ, RZ, -R11 ;  /* 0x000000ffff1c7224 */ /* 0x000fe200078e0a0b */
[----:B------:R-:W-:Y:S01]  /*5170*/  IADD3 R14, PT, PT, RZ, -UR12, RZ ;  /* 0x8000000cff0e7c10 */ /* 0x000fe2000fffe0ff */
[----:B------:R-:W-:Y:S01]  /*5180*/  IMAD R37, R29, R12, R37 ;  /* 0x0000000c1d257224 */ /* 0x000fe200078e0225 */
[-C--:B------:R-:W-:Y:S01]  /*5190*/  SHF.R.U32.HI R30, RZ, R19.reuse, R30 ;  /* 0x00000013ff1e7219 */ /* 0x080fe2000001161e */
[----:B------:R-:W-:Y:S01]  /*51a0*/  IMAD R12, RZ, RZ, -UR15 ;  /* 0x8000000fff0c7e24 */ /* 0x000fe2000f8e02ff */
[-C--:B------:R-:W-:Y:S01]  /*51b0*/  SHF.R.U32.HI R32, RZ, R19.reuse, R32 ;  /* 0x00000013ff207219 */ /* 0x080fe20000011620 */
[----:B------:R-:W-:Y:S01]  /*51c0*/  IMAD R28, R20, R28, R25 ;  /* 0x0000001c141c7224 */ /* 0x000fe200078e0219 */
[----:B------:R-:W-:Y:S01]  /*51d0*/  R2UR UR24, R30 ;  /* 0x000000001e1872ca */ /* 0x000fe200000e0000 */
[----:B------:R-:W-:Y:S01]  /*51e0*/  IMAD.HI.U32 R20, R41, R18, RZ ;  /* 0x0000001229147227 */ /* 0x000fe200078e00ff */
[----:B------:R-:W-:Y:S01]  /*51f0*/  R2UR UR23, R32 ;  /* 0x00000000201772ca */ /* 0x000fe200000e0000 */
[----:B------:R-:W-:Y:S01]  /*5200*/  UIMAD UR17, UR48, UR5, UR4 ;  /* 0x00000005301172a4 */ /* 0x000fe2000f8e0204 */
[----:B------:R-:W-:Y:S01]  /*5210*/  R2UR UR53, R28 ;  /* 0x000000001c3572ca */ /* 0x000fe200000e0000 */
[C---:B------:R-:W-:Y:S01]  /*5220*/  IMAD R31, R29.reuse, R12, R31 ;  /* 0x0000000c1d1f7224 */ /* 0x040fe200078e021f */
[-C--:B------:R-:W-:Y:S01]  /*5230*/  SHF.R.U32.HI R20, RZ, R19.reuse, R20 ;  /* 0x00000013ff147219 */ /* 0x080fe20000011614 */
[----:B------:R-:W-:Y:S01]  /*5240*/  IMAD R33, R29, R14, R33 ;  /* 0x0000000e1d217224 */ /* 0x000fe200078e0221 */
[----:B------:R-:W-:Y:S01]  /*5250*/  IADD3 R14, PT, PT, RZ, -UR10, RZ ;  /* 0x8000000aff0e7c10 */ /* 0x000fe2000fffe0ff */
[----:B------:R-:W-:Y:S01]  /*5260*/  IMAD.U32 R36, RZ, RZ, UR11 ;  /* 0x0000000bff247e24 */ /* 0x000fe2000f8e00ff */
[----:B------:R-:W-:Y:S01]  /*5270*/  R2UR UR27, R20 ;  /* 0x00000000141b72ca */ /* 0x000fe200000e0000 */
[----:B------:R-:W-:Y:S01]  /*5280*/  IMAD R12, RZ, RZ, -UR11 ;  /* 0x8000000bff0c7e24 */ /* 0x000fe2000f8e02ff */
[----:B------:R-:W-:Y:S01]  /*5290*/  R2UR UR11, R21 ;  /* 0x00000000150b72ca */ /* 0x000fe200000e0000 */
[----:B------:R-:W-:Y:S01]  /*52a0*/  IMAD.U32 R38, RZ, RZ, UR10 ;  /* 0x0000000aff267e24 */ /* 0x000fe2000f8e00ff */
[----:B------:R-:W-:Y:S01]  /*52b0*/  R2UR UR10, R23 ;  /* 0x00000000170a72ca */ /* 0x000fe200000e0000 */
[----:B------:R-:W-:Y:S01]  /*52c0*/  IMAD.U32 R42, RZ, RZ, UR12 ;  /* 0x0000000cff2a7e24 */ /* 0x000fe2000f8e00ff */
[----:B------:R-:W-:Y:S01]  /*52d0*/  USEL UR12, UR9, UR22, !UP0 ;  /* 0x00000016090c7287 */ /* 0x000fe2000c000000 */
[----:B------:R-:W-:Y:S01]  /*52e0*/  IMAD.HI.U32 R28, R43, R18, RZ ;  /* 0x000000122b1c7227 */ /* 0x000fe200078e00ff */
[----:B------:R-:W-:Y:S01]  /*52f0*/  USEL UR13, UR8, UR21, !UP0 ;  /* 0x00000015080d7287 */ /* 0x000fe2000c000000 */
[----:B------:R-:W-:Y:S01]  /*5300*/  R2UR UR9, R41 ;  /* 0x00000000290972ca */ /* 0x000fe200000e0000 */
[----:B------:R-:W-:Y:S01]  /*5310*/  UIMAD UR18, UR49, UR5, UR4 ;  /* 0x00000005311272a4 */ /* 0x000fe2000f8e0204 */
[----:B------:R-:W-:Y:S01]  /*5320*/  IMAD R27, R29, R12, R27 ;  /* 0x0000000c1d1b7224 */ /* 0x000fe200078e021b */
[-C--:B------:R-:W-:Y:S01]  /*5330*/  SHF.R.U32.HI R28, RZ, R19.reuse, R28 ;  /* 0x00000013ff1c7219 */ /* 0x080fe2000001161c */
[----:B------:R-:W-:Y:S01]  /*5340*/  IMAD.U32 R32, RZ, RZ, UR12 ;  /* 0x0000000cff207e24 */ /* 0x000fe2000f8e00ff */
[----:B------:R-:W-:Y:S01]  /*5350*/  R2UR UR8, R43 ;  /* 0x000000002b0872ca */ /* 0x000fe200000e0000 */
[----:B------:R-:W-:Y:S01]  /*5360*/  IMAD R12, RZ, RZ, -UR12 ;  /* 0x8000000cff0c7e24 */ /* 0x000fe2000f8e02ff */
[----:B------:R-:W-:Y:S01]  /*5370*/  R2UR UR12, R47 ;  /* 0x000000002f0c72ca */ /* 0x000fe200000e0000 */
[----:B------:R-:W-:Y:S01]  /*5380*/  IMAD.U32 R40, RZ, RZ, UR15 ;  /* 0x0000000fff287e24 */ /* 0x000fe2000f8e00ff */
[----:B------:R-:W-:Y:S01]  /*5390*/  R2UR UR25, R28 ;  /* 0x000000001c1972ca */ /* 0x000fe200000e0000 */
[----:B------:R-:W-:Y:S01]  /*53a0*/  IMAD R48, R29, R14, R48 ;  /* 0x0000000e1d307224 */ /* 0x000fe200078e0230 */
[----:B------:R-:W-:Y:S01]  /*53b0*/  IADD3 R14, PT, PT, RZ, -UR13, RZ ;  /* 0x8000000dff0e7c10 */ /* 0x000fe2000fffe0ff */
[----:B------:R-:W-:Y:S01]  /*53c0*/  IMAD.U32 R34, RZ, RZ, UR13 ;  /* 0x0000000dff227e24 */ /* 0x000fe2000f8e00ff */
[----:B------:R-:W-:Y:S01]  /*53d0*/  USEL UR15, UR11, UR24, !UP0 ;  /* 0x000000180b0f7287 */ /* 0x000fe2000c000000 */
[----:B------:R-:W-:Y:S01]  /*53e0*/  R2UR UR11, R39 ;  /* 0x00000000270b72ca */ /* 0x000fe200000e0000 */
[----:B------:R-:W-:Y:S01]  /*53f0*/  USEL UR13, UR10, UR23, !UP0 ;  /* 0x000000170a0d7287 */ /* 0x000fe2000c000000 */
[----:B------:R-:W-:Y:S01]  /*5400*/  IMAD.HI.U32 R18, R11, R18, RZ ;  /* 0x000000120b127227 */ /* 0x000fe200078e00ff */
[----:B------:R-:W-:Y:S01]  /*5410*/  USEL UR9, UR9, UR27, !UP0 ;  /* 0x0000001b09097287 */ /* 0x000fe2000c000000 */
[----:B------:R-:W-:Y:S01]  /*5420*/  R2UR UR10, R13 ;  /* 0x000000000d0a72ca */ /* 0x000fe200000e0000 */
[----:B------:R-:W-:Y:S01]  /*5430*/  UIMAD UR20, UR50, UR5, UR4 ;  /* 0x00000005321472a4 */ /* 0x000fe2000f8e0204 */
[C---:B------:R-:W-:Y:S01]  /*5440*/  IMAD R24, R29.reuse, R14, R24 ;  /* 0x0000000e1d187224 */ /* 0x040fe200078e0218 */
[----:B------:R-:W-:Y:S01]  /*5450*/  IADD3 R20, PT, PT, RZ, -UR13, RZ ;  /* 0x8000000dff147c10 */ /* 0x000fe2000fffe0ff */
[----:B------:R-:W-:Y:S01]  /*5460*/  USEL UR12, UR12, UR26, !UP0 ;  /* 0x0000001a0c0c7287 */ /* 0x000fe2000c000000 */
[----:B------:R-:W-:Y:S01]  /*5470*/  SHF.R.U32.HI R18, RZ, R19, R18 ;  /* 0x00000013ff127219 */ /* 0x000fe20000011612 */
[----:B------:R-:W-:Y:S01]  /*5480*/  IMAD.U32 R30, RZ, RZ, UR13 ;  /* 0x0000000dff1e7e24 */ /* 0x000fe2000f8e00ff */
[----:B------:R-:W-:Y:S01]  /*5490*/  USEL UR13, UR8, UR25, !UP0 ;  /* 0x00000019080d7287 */ /* 0x000fe2000c000000 */
[----:B------:R-:W-:Y:S01]  /*54a0*/  IMAD R20, R29, R20, R23 ;  /* 0x000000141d147224 */ /* 0x000fe200078e0217 */
[----:B------:R-:W-:Y:S01]  /*54b0*/  R2UR UR28, R18 ;  /* 0x00000000121c72ca */ /* 0x000fe200000e0000 */
[----:B------:R-:W-:Y:S01]  /*54c0*/  IMAD.U32 R23, RZ, RZ, UR9 ;  /* 0x00000009ff177e24 */ /* 0x000fe2000f8e00ff */
[----:B------:R-:W-:Y:S01]  /*54d0*/  R2UR UR8, R11 ;  /* 0x000000000b0872ca */ /* 0x000fe200000e0000 */
[----:B------:R-:W-:Y:S01]  /*54e0*/  IMAD R14, RZ, RZ, -UR9 ;  /* 0x80000009ff0e7e24 */ /* 0x000fe2000f8e02ff */
[----:B------:R-:W-:Y:S01]  /*54f0*/  USEL UR9, UR11, UR32, !UP0 ;  /* 0x000000200b097287 */ /* 0x000fe2000c000000 */
[----:B------:R-:W-:Y:S01]  /*5500*/  IMAD R22, R29, R12, R22 ;  /* 0x0000000c1d167224 */ /* 0x000fe200078e0216 */
[----:B------:R-:W-:Y:S01]  /*5510*/  R2UR UR33, R55 ;  /* 0x00000000372172ca */ /* 0x000fe200000e0000 */
[----:B------:R-:W-:Y:S01]  /*5520*/  IMAD R12, RZ, RZ, -UR12 ;  /* 0x8000000cff0c7e24 */ /* 0x000fe2000f8e02ff */
[----:B------:R-:W-:Y:S01]  /*5530*/  R2UR UR7, R17 ;  /* 0x00000000110772ca */ /* 0x000fe200000e0000 */
[C---:B------:R-:W-:Y:S01]  /*5540*/  IMAD R35, R29.reuse, R16, R35 ;  /* 0x000000101d237224 */ /* 0x040fe200078e0223 */
[----:B------:R-:W-:Y:S01]  /*5550*/  IADD3 R16, PT, PT, RZ, -UR13, RZ ;  /* 0x8000000dff107c10 */ /* 0x000fe2000fffe0ff */
[C---:B------:R-:W-:Y:S01]  /*5560*/  IMAD R47, R29.reuse, R12, R47 ;  /* 0x0000000c1d2f7224 */ /* 0x040fe200078e022f */
[----:B------:R-:W-:Y:S01]  /*5570*/  IADD3 R12, PT, PT, RZ, -UR9, RZ ;  /* 0x80000009ff0c7c10 */ /* 0x000fe2000fffe0ff */
[----:B------:R-:W-:Y:S01]  /*5580*/  IMAD.U32 R17, RZ, RZ, UR9 ;  /* 0x00000009ff117e24 */ /* 0x000fe2000f8e00ff */
[----:B------:R-:W-:Y:S01]  /*5590*/  UIMAD UR9, UR34, UR5, UR4 ;  /* 0x00000005220972a4 */ /* 0x000fe2000f8e0204 */
[----:B------:R-:W-:Y:S01]  /*55a0*/  IMAD R16, R29, R16, R43 ;  /* 0x000000101d107224 */ /* 0x000fe200078e022b */
[----:B------:R-:W-:Y:S01]  /*55b0*/  USEL UR10, UR10, UR29, !UP0 ;  /* 0x0000001d0a0a7287 */ /* 0x000fe2000c000000 */
[----:B------:R-:W-:Y:S01]  /*55c0*/  R2UR UR6, R15 ;  /* 0x000000000f0672ca */ /* 0x000fe200000e0000 */
[----:B------:R-:W-:Y:S01]  /*55d0*/  USEL UR8, UR8, UR28, !UP0 ;  /* 0x0000001c08087287 */ /* 0x000fe2000c000000 */
[----:B------:R-:W-:Y:S01]  /*55e0*/  IMAD R14, R29, R14, R41 ;  /* 0x0000000e1d0e7224 */ /* 0x000fe200078e0229 */
[----:B------:R-:W-:Y:S01]  /*55f0*/  R2UR UR52, R45 ;  /* 0x000000002d3472ca */ /* 0x000fe200000e0000 */
[----:B------:R-:W-:Y:S01]  /*5600*/  IMAD.U32 R43, RZ, RZ, UR9 ;  /* 0x00000009ff2b7e24 */ /* 0x000fe2000f8e00ff */
[----:B------:R-:W-:Y:S01]  /*5610*/  UIMAD UR9, UR36, UR5, UR4 ;  /* 0x00000005240972a4 */ /* 0x000fe2000f8e0204 */
[----:B------:R-:W-:Y:S01]  /*5620*/  MOV R19, UR10 ;  /* 0x0000000a00137c02 */ /* 0x000fe20008000f00 */
[----:B------:R-:W-:Y:S01]  /*5630*/  IMAD R52, RZ, RZ, -UR10 ;  /* 0x8000000aff347e24 */ /* 0x000fe2000f8e02ff */
[----:B------:R-:W-:Y:S01]  /*5640*/  UIMAD UR10, UR33, UR5, UR4 ;  /* 0x00000005210a72a4 */ /* 0x000fe2000f8e0204 */
[----:B------:R-:W-:Y:S01]  /*5650*/  IMAD.U32 R15, RZ, RZ, UR8 ;  /* 0x00000008ff0f7e24 */ /* 0x000fe2000f8e00ff */
[----:B------:R-:W-:Y:S01]  /*5660*/  UIMAD UR11, UR42, UR5, UR4 ;  /* 0x000000052a0b72a4 */ /* 0x000fe2000f8e0204 */
[----:B------:R-:W-:Y:S01]  /*5670*/  IMAD R50, RZ, RZ, -UR8 ;  /* 0x80000008ff327e24 */ /* 0x000fe2000f8e02ff */
[----:B------:R-:W-:Y:S01]  /*5680*/  UIMAD UR8, UR37, UR5, UR4 ;  /* 0x00000005250872a4 */ /* 0x000fe2000f8e0204 */
[----:B------:R-:W-:Y:S01]  /*5690*/  IMAD.U32 R25, RZ, RZ, UR13 ;  /* 0x0000000dff197e24 */ /* 0x000fe2000f8e00ff */
[----:B------:R-:W-:Y:S01]  /*56a0*/  MOV R41, UR9 ;  /* 0x0000000900297c02 */ /* 0x000fe20008000f00 */
[----:B------:R-:W-:Y:S01]  /*56b0*/  UIMAD UR9, UR40, UR5, UR4 ;  /* 0x00000005280972a4 */ /* 0x000fe2000f8e0204 */
[----:B------:R-:W-:Y:S01]  /*56c0*/  IMAD.U32 R28, RZ, RZ, UR15 ;  /* 0x0000000fff1c7e24 */ /* 0x000fe2000f8e00ff */
[----:B------:R-:W-:Y:S01]  /*56d0*/  UIMAD UR13, UR45, UR5, UR4 ;  /* 0x000000052d0d72a4 */ /* 0x000fe2000f8e0204 */
[----:B------:R-:W-:Y:S01]  /*56e0*/  IMAD R18, RZ, RZ, -UR15 ;  /* 0x8000000fff127e24 */ /* 0x000fe2000f8e02ff */
[----:B------:R-:W-:Y:S01]  /*56f0*/  UIMAD UR15, UR46, UR5, UR4 ;  /* 0x000000052e0f72a4 */ /* 0x000fe2000f8e0204 */
[----:B------:R-:W-:Y:S01]  /*5700*/  IMAD.U32 R45, RZ, RZ, UR10 ;  /* 0x0000000aff2d7e24 */ /* 0x000fe2000f8e00ff */
[----:B------:R-:W-:Y:S01]  /*5710*/  UIMAD UR10, UR41, UR5, UR4 ;  /* 0x00000005290a72a4 */ /* 0x000fe2000f8e0204 */
[----:B------:R-:W-:Y:S01]  /*5720*/  IMAD R12, R29, R12, R39 ;  /* 0x0000000c1d0c7224 */ /* 0x000fe200078e0227 */
[----:B------:R-:W-:Y:S01]  /*5730*/  R2UR UR22, R16 ;  /* 0x00000000101672ca */ /* 0x000fe200000e0000 */
[----:B------:R-:W-:Y:S01]  /*5740*/  IMAD.U32 R39, RZ, RZ, UR8 ;  /* 0x00000008ff277e24 */ /* 0x000fe2000f8e00ff */
[----:B------:R-:W-:Y:S01]  /*5750*/  R2UR UR8, R37 ;  /* 0x00000000250872ca */ /* 0x000fe200000e0000 */
[C---:B------:R-:W-:Y:S01]  /*5760*/  IMAD R18, R29.reuse, R18, R21 ;  /* 0x000000121d127224 */ /* 0x040fe200078e0215 */
[----:B------:R-:W-:Y:S01]  /*5770*/  UIADD3 UR27, UPT, UPT, UR75, 0x30, URZ ;  /* 0x000000304b1b7890 */ /* 0x000fe2000fffe0ff */
[C---:B------:R-:W-:Y:S01]  /*5780*/  IMAD R13, R29.reuse, R52, R13 ;  /* 0x000000341d0d7224 */ /* 0x040fe200078e020d */
[----:B------:R-:W-:Y:S01]  /*5790*/  UIADD3 UR19, UPT, UPT, UR75, 0x38, URZ ;  /* 0x000000384b137890 */ /* 0x000fe2000fffe0ff */
[----:B------:R-:W-:Y:S01]  /*57a0*/  IMAD R11, R29, R50, R11 ;  /* 0x000000321d0b7224 */ /* 0x000fe200078e020b */
[----:B------:R-:W-:Y:S01]  /*57b0*/  R2UR UR21, R18 ;  /* 0x00000000121572ca */ /* 0x000fe200000e0000 */
[----:B------:R-:W-:Y:S01]  /*57c0*/  IMAD.U32 R37, RZ, RZ, UR9 ;  /* 0x00000009ff257e24 */ /* 0x000fe2000f8e00ff */
        /* <DEDUP_REMOVED lines=8> */
[----:B------:R-:W-:Y:S01]  /*5850*/  MOV R33, UR11 ;  /* 0x0000000b00217c02 */ /* 0x000fe20008000f00 */
[----:B------:R-:W-:Y:S01]  /*5860*/  UIMAD UR12, UR44, UR5, UR4 ;  /* 0x000000052c0c72a4 */ /* 0x000fe2000f8e0204 */
[----:B------:R-:W-:Y:S01]  /*5870*/  MOV R24, UR16 ;  /* 0x0000001000187c02 */ /* 0x000fe20008000f00 */
[----:B------:R-:W-:Y:S01]  /*5880*/  IMAD.U32 R18, RZ, RZ, UR20 ;  /* 0x00000014ff127e24 */ /* 0x000fe2000f8e00ff */
[----:B------:R-:W-:-:S02]  /*5890*/  R2UR UR11, R31 ;  /* 0x000000001f0b72ca */ /* 0x000fc400000e0000 */
[----:B------:R-:W-:Y:S01]  /*58a0*/  R2UR UR16, R22 ;  /* 0x00000000161072ca */ /* 0x000fe200000e0000 */
[----:B------:R-:W-:Y:S01]  /*58b0*/  IMAD.U32 R22, RZ, RZ, UR17 ;  /* 0x00000011ff167e24 */ /* 0x000fe2000f8e00ff */
[----:B------:R-:W-:Y:S01]  /*58c0*/  R2UR UR17, R20 ;  /* 0x00000000141172ca */ /* 0x000fe200000e0000 */
[----:B------:R-:W-:Y:S01]  /*58d0*/  IMAD.U32 R20, RZ, RZ, UR18 ;  /* 0x00000012ff147e24 */ /* 0x000fe2000f8e00ff */
[----:B------:R-:W-:Y:S01]  /*58e0*/  UIMAD UR18, UR52, UR5, UR4 ;  /* 0x00000005341272a4 */ /* 0x000fe2000f8e0204 */
[----:B------:R-:W-:Y:S01]  /*58f0*/  IMAD.U32 R31, RZ, RZ, UR12 ;  /* 0x0000000cff1f7e24 */ /* 0x000fe2000f8e00ff */
[----:B------:R-:W-:Y:S01]  /*5900*/  UIMAD UR5, UR53, UR5, UR4 ;  /* 0x00000005350572a4 */ /* 0x000fe2000f8e0204 */
[----:B------:R-:W-:Y:S01]  /*5910*/  R2UR UR12, R48 ;  /* 0x00000000300c72ca */ /* 0x000fe200000e0000 */
[----:B------:R-:W-:Y:S01]  /*5920*/  UIMAD UR4, UR8, UR7, UR6 ;  /* 0x00000007080472a4 */ /* 0x000fe2000f8e0206 */
[----:B------:R-:W-:Y:S02]  /*5930*/  R2UR UR20, R14 ;  /* 0x000000000e1472ca */ /* 0x000fe400000e0000 */
[----:B------:R-:W-:Y:S01]  /*5940*/  MOV R16, UR18 ;  /* 0x0000001200107c02 */ /* 0x000fe20008000f00 */
[----:B------:R-:W-:Y:S01]  /*5950*/  IMAD.U32 R14, RZ, RZ, UR5 ;  /* 0x00000005ff0e7e24 */ /* 0x000fe2000f8e00ff */
[----:B------:R-:W-:Y:S01]  /*5960*/  UIMAD UR5, UR9, UR7, UR6 ;  /* 0x00000007090572a4 */ /* 0x000fe2000f8e0206 */
[----:B------:R-:W-:Y:S01]  /*5970*/  IMAD.U32 R63, RZ, RZ, UR4 ;  /* 0x00000004ff3f7e24 */ /* 0x000fe2000f8e00ff */
[----:B------:R-:W-:Y:S01]  /*5980*/  UIMAD UR9, UR11, UR7, UR6 ;  /* 0x000000070b0972a4 */ /* 0x000fe2000f8e0206 */
[----:B------:R-:W-:Y:S01]  /*5990*/  R2UR UR18, R47 ;  /* 0x000000002f1272ca */ /* 0x000fe200000e0000 */
[----:B------:R-:W-:Y:S01]  /*59a0*/  UIMAD UR4, UR10, UR7, UR6 ;  /* 0x000000070a0472a4 */ /* 0x000fe2000f8e0206 */
[----:B------:R-:W-:Y:S01]  /*59b0*/  R2UR UR8, R13 ;  /* 0x000000000d0872ca */ /* 0x000fe200000e0000 */
[----:B------:R-:W-:Y:S01]  /*59c0*/  IMAD.U32 R62, RZ, RZ, UR5 ;  /* 0x00000005ff3e7e24 */ /* 0x000fe2000f8e00ff */
[----:B------:R-:W-:Y:S01]  /*59d0*/  UIMAD UR11, UR12, UR7, UR6 ;  /* 0x000000070c0b72a4 */ /* 0x000fe2000f8e0206 */
[----:B------:R-:W-:Y:S01]  /*59e0*/  IMAD.U32 R60, RZ, RZ, UR9 ;  /* 0x00000009ff3c7e24 */ /* 0x000fe2000f8e00ff */
[----:B------:R-:W-:Y:S01]  /*59f0*/  UIMAD UR10, UR13, UR7, UR6 ;  /* 0x000000070d0a72a4 */ /* 0x000fe2000f8e0206 */
[----:B------:R-:W-:Y:S01]  /*5a00*/  MOV R61, UR4 ;  /* 0x00000004003d7c02 */ /* 0x000fe20008000f00 */
[----:B------:R-:W-:Y:S01]  /*5a10*/  UIMAD UR9, UR15, UR7, UR6 ;  /* 0x000000070f0972a4 */ /* 0x000fe2000f8e0206 */
[----:B------:R-:W-:Y:S01]  /*5a20*/  R2UR UR5, R12 ;  /* 0x000000000c0572ca */ /* 0x000fe200000e0000 */
[----:B------:R-:W-:Y:S01]  /*5a30*/  IMAD.U32 R59, RZ, RZ, UR11 ;  /* 0x0000000bff3b7e24 */ /* 0x000fe2000f8e00ff */
[----:B------:R-:W-:Y:S01]  /*5a40*/  R2UR UR4, R11 ;  /* 0x000000000b0472ca */ /* 0x000fe200000e0000 */
[----:B------:R-:W-:Y:S01]  /*5a50*/  IMAD.U32 R58, RZ, RZ, UR10 ;  /* 0x0000000aff3a7e24 */ /* 0x000fe2000f8e00ff */
        /* <DEDUP_REMOVED lines=17> */
[----:B------:R-:W-:Y:S01]  /*5b70*/  UMOV UR15, UR54 ;  /* 0x00000036000f7c82 */ /* 0x000fe20008000000 */
[----:B------:R-:W-:Y:S01]  /*5b80*/  IMAD.U32 R49, RZ, RZ, UR8 ;  /* 0x00000008ff317e24 */ /* 0x000fe2000f8e00ff */
[----:B------:R-:W-:-:S02]  /*5b90*/  MOV R48, UR5 ;  /* 0x0000000500307c02 */ /* 0x000fc40008000f00 */
[----:B------:R-:W-:-:S07]  /*5ba0*/  IMAD.U32 R47, RZ, RZ, UR4 ;  /* 0x00000004ff2f7e24 */ /* 0x000fce000f8e00ff */
.L_x_35:
[----:B------:R-:W-:Y:S02]  /*5bb0*/  @!P2 MOV R12, 0x18000 ;  /* 0x00018000000ca802 */ /* 0x000fe40000000f00 */
[----:B------:R-:W-:Y:S01]  /*5bc0*/  LEA R11, R13, R0, 0x3 ;  /* 0x000000000d0b7211 */ /* 0x000fe200078e18ff */
[----:B--2---:R-:W-:Y:S06]  /*5bd0*/  @P1 BRA `(.L_x_30) ;  /* 0x00000000000c1947 */ /* 0x004fec0003800000 */
[----:B------:R-:W-:Y:S04]  /*5be0*/  SHF.L.U32 R64, R8, 0x1f, RZ ;  /* 0x0000001f08407819 */ /* 0x000fe800000006ff */
[----:B------:R-:W1:Y:S02]  /*5bf0*/  SYNCS.PHASECHK.TRANS64.TRYWAIT P0, [R11+URZ+0x20], R64 ;  /* 0x000020400b0075a7 */ /* 0x000e6400080011ff */
[----:B-1----:R-:W-:Y:S05]  /*5c00*/  @!P0 BRA `(.L_x_31) ;  /* 0x000000ac00b88947 */ /* 0x002fea0003800000 */
.L_x_30:
[----:B------:R2:W-:Y:S01]  /*5c10*/  @!P2 SYNCS.ARRIVE.TRANS64 RZ, [R11+URZ], R12 ;  /* 0x0000000c0bffa9a7 */ /* 0x0005e200080000ff */
[----:B------:R-:W-:Y:S04]  /*5c20*/  ULOP3.LUT UR4, UR30, 0x2, URZ, 0xfc, !UPT ;  /* 0x000000021e047892 */ /* 0x000fe8000f8efcff */
[----:B------:R-:W-:Y:S09]  /*5c30*/  UISETP.NE.AND UP0, UPT, UR4, 0x2, UPT ;  /* 0x000000020400788c */ /* 0x000ff2000bf05270 */
[----:B------:R-:W-:Y:S05]  /*5c40*/  BRA.U UP0, `(.L_x_32) ;  /* 0x0000000100047547 */ /* 0x000fea000b800000 */
[----:B------:R-:W-:Y:S05]  /*5c50*/  BPT.TRAP 0x1 ;  /* 0x000000040000795c */ /* 0x000fea0000300000 */
.L_x_32:
[----:B------:R-:W-:Y:S04]  /*5c60*/  BSSY.RECONVERGENT B0, `(.L_x_33) ;  /* 0x0000003000007945 */ /* 0x000fe80003800200 */
[----:B------:R-:W-:Y:S05]  /*5c70*/  @P3 BRA `(.L_x_34) ;  /* 0x0000000000043947 */ /* 0x000fea0003800000 */
[----:B------:R-:W-:Y:S05]  /*5c80*/  BPT.TRAP 0x1 ;  /* 0x000000040000795c */ /* 0x000fea0000300000 */
.L_x_34:
[----:B------:R-:W-:Y:S05]  /*5c90*/  BSYNC.RECONVERGENT B0 ;  /* 0x0000000000007941 */ /* 0x000fea0003800200 */
.L_x_33:
[----:B------:R-:W3:Y:S01]  /*5ca0*/  LDCU.64 UR6, c[0x0][0x4b8] ;  /* 0x00009700ff0677ac */ /* 0x000ee20008000a00 */
[----:B------:R-:W-:Y:S01]  /*5cb0*/  VIADD R72, R13, 0x1 ;  /* 0x000000010d487836 */ /* 0x000fe20000000000 */
[----:B-1----:R-:W-:Y:S01]  /*5cc0*/  MOV.SPILL R64, UR27 ;  /* 0x0000001b00407c02 */ /* 0x002fe20009000f00 */
        /* <DEDUP_REMOVED lines=16> */
[----:B--2---:R-:W-:Y:S01]  /*5dd0*/  @P0 LOP3.LUT R11, R11, 0xfefffff8, RZ, 0xc0, !PT ;  /* 0xfefffff80b0b0812 */ /* 0x004fe200078ec0ff */
[--C-:B------:R-:W-:Y:S01]  /*5de0*/  @P0 IMAD R12, R13, 0x8000, R0.reuse ;  /* 0x000080000d0c0824 */ /* 0x100fe200078e0200 */
[----:B---3--:R-:W-:Y:S01]  /*5df0*/  UIMAD UR4, UR76, UR6, UR4 ;  /* 0x000000064c0472a4 */ /* 0x008fe2000f8e0204 */
[--C-:B------:R-:W-:Y:S01]  /*5e00*/  IMAD R74, R7, 0x8, R0.reuse ;  /* 0x00000008074a7824 */ /* 0x100fe200078e0200 */
[----:B------:R-:W-:Y:S01]  /*5e10*/  @P0 R2UR UR25, R11 ;  /* 0x000000000b1902ca */ /* 0x000fe200000e0000 */
[C---:B------:R-:W-:Y:S01]  /*5e20*/  @P0 VIADD R11, R12.reuse, 0x8400 ;  /* 0x000084000c0b0836 */ /* 0x040fe20000000000 */
        /* <DEDUP_REMOVED lines=27> */
[C---:B------:R-:W-:Y:S01]  /*5fe0*/  @P0 VIADD R11, R12.reuse, 0x8c00 ;  /* 0x00008c000c0b0836 */ /* 0x040fe20000000000 */
        /* <DEDUP_REMOVED lines=24> */
[----:B------:R-:W-:Y:S02]  /*6170*/  MOV.SPILL R71, UR62 ;  /* 0x0000003e00477c02 */ /* 0x000fe40009000f00 */
[----:B------:R-:W-:Y:S02]  /*6180*/  MOV.SPILL R69, UR55 ;  /* 0x0000003700457c02 */ /* 0x000fe40009000f00 */
[----:B------:R-:W-:Y:S02]  /*6190*/  MOV.SPILL R68, UR54 ;  /* 0x0000003600447c02 */ /* 0x000fe40009000f00 */
[----:B------:R-:W-:Y:S02]  /*61a0*/  MOV.SPILL R66, UR31 ;  /* 0x0000001f00427c02 */ /* 0x000fe40009000f00 */
[----:B------:R-:W-:Y:S01]  /*61b0*/  MOV.SPILL R65, UR30 ;  /* 0x0000001e00417c02 */ /* 0x000fe20009000f00 */
[----:B-1----:R-:W-:Y:S01]  /*61c0*/  UMOV UR26, UR16 ;  /* 0x00000010001a7c82 */ /* 0x002fe20008000000 */
[----:B------:R-:W-:Y:S01]  /*61d0*/  R2UR UR29, R40 ;  /* 0x00000000281d72ca */ /* 0x000fe200000e0000 */
[----:B------:R-:W-:Y:S01]  /*61e0*/  UMOV UR25, UR46 ;  /* 0x0000002e00197c82 */ /* 0x000fe20008000000 */
[----:B------:R-:W-:Y:S02]  /*61f0*/  R2UR UR27, R39 ;  /* 0x00000000271b72ca */ /* 0x000fe400000e0000 */
[----:B------:R-:W-:Y:S02]  /*6200*/  R2UR UR28, R60 ;  /* 0x000000003c1c72ca */ /* 0x000fe400000e0000 */
[----:B------:R-:W-:Y:S01]  /*6210*/  R2UR.FILL UR62, R71 ;  /* 0x00000000473e72ca */ /* 0x000fe200004e0000 */
        /* <DEDUP_REMOVED lines=41> */
[C---:B------:R-:W-:Y:S05]  /*64b0*/  @P0 VIADD R11, R12.reuse, 0xa400 ;  /* 0x0000a4000c0b0836 */ /* 0x040fea0000000000 */
        /* <DEDUP_REMOVED lines=74> */
[C---:B------:R-:W-:Y:S01]  /*6960*/  @P0 VIADD R11, R12.reuse, 0xcc00 ;  /* 0x0000cc000c0b0836 */ /* 0x040fe20000000000 */
        /* <DEDUP_REMOVED lines=110> */
[C---:B------:R-:W-:Y:S01]  /*7050*/  @P0 VIADD R11, R12.reuse, 0x28800 ;  /* 0x000288000c0b0836 */ /* 0x040fe20000000000 */
[----:B------:R-:W-:Y:S01]  /*7060*/  UMOV UR29, UR77 ;  /* 0x0000004d001d7c82 */ /* 0x000fe20008000000 */
[----:B-1----:R-:W-:Y:S03]  /*7070*/  UIADD3 UR4, UP0, UPT, UR38, 0x180, URZ ;  /* 0x0000018026047890 */ /* 0x002fe6000ff1e0ff */
[----:B------:R-:W-:Y:S01]  /*7080*/  @P0 R2UR UR8, R11 ;  /* 0x000000000b0802ca */ /* 0x000fe200000e0000 */
[----:B------:R-:W-:Y:S01]  /*7090*/  UMOV UR11, UR75 ;  /* 0x0000004b000b7c82 */ /* 0x000fe20008000000 */
[----:B------:R-:W-:Y:S01]  /*70a0*/  UMOV UR12, UR76 ;  /* 0x0000004c000c7c82 */ /* 0x000fe20008000000 */
[----:B------:R-:W-:Y:S01]  /*70b0*/  UIADD3.X UR5, UPT, UPT, URZ, UR39, URZ, UP0, !UPT ;  /* 0x00000027ff057290 */ /* 0x000fe200087fe4ff */
[C---:B------:R-:W-:Y:S01]  /*70c0*/  @P0 VIADD R11, R12.reuse, 0x28c00 ;  /* 0x00028c000c0b0836 */ /* 0x040fe20000000000 */
[----:B------:R-:W-:Y:S01]  /*70d0*/  UMOV UR13, UR77 ;  /* 0x0000004d000d7c82 */ /* 0x000fe20008000000 */
[----:B------:R-:W-:Y:S03]  /*70e0*/  UIADD3 UR6, UPT, UPT, UR15, -0x1, URZ ;  /* 0xffffffff0f067890 */ /* 0x000fe6000fffe0ff */
[----:B------:R-:W-:Y:S01]  /*70f0*/  @P0 R2UR UR64, R11 ;  /* 0x000000000b4002ca */ /* 0x000fe200000e0000 */
[C---:B------:R-:W-:Y:S02]  /*7100*/  @P0 VIADD R11, R12.reuse, 0x29000 ;  /* 0x000290000c0b0836 */ /* 0x040fe40000000000 */
[----:B------:R1:W-:Y:S01]  /*7110*/  UTMALDG.4D.2CTA [UR72], [UR4], desc[UR22] ;  /* 0x00001648040075b4 */ /* 0x0003e20008219000 */
[----:B------:R2:W-:Y:S09]  /*7120*/  UTMALDG.4D.2CTA [UR8], [UR4], desc[UR22] ;  /* 0x00001608040075b4 */ /* 0x0005f20008219000 */
[----:B------:R-:W-:Y:S01]  /*7130*/  UTMALDG.4D.2CTA [UR64], [UR4], desc[UR22] ;  /* 0x00001640040075b4 */ /* 0x000fe20008219000 */
[----:B-1----:R-:W-:Y:S01]  /*7140*/  UIADD3 UR76, UPT, UPT, UR76, 0x1, URZ ;  /* 0x000000014c4c7890 */ /* 0x002fe2000fffe0ff */
[----:B--2---:R-:W-:Y:S01]  /*7150*/  @P0 R2UR UR8, R11 ;  /* 0x000000000b0802ca */ /* 0x004fe200000e0000 */
[----:B------:R-:W-:Y:S01]  /*7160*/  UMOV UR11, UR67 ;  /* 0x00000043000b7c82 */ /* 0x000fe20008000000 */
[C---:B------:R-:W-:Y:S05]  /*7170*/  @P0 VIADD R11, R12.reuse, 0x29400 ;  /* 0x000294000c0b0836 */ /* 0x040fea0000000000 */
[----:B------:R-:W-:Y:S01]  /*7180*/  @P0 R2UR UR56, R11 ;  /* 0x000000000b3802ca */ /* 0x000fe200000e0000 */
[C---:B------:R-:W-:Y:S05]  /*7190*/  @P0 VIADD R11, R12.reuse, 0x29800 ;  /* 0x000298000c0b0836 */ /* 0x040fea0000000000 */
[----:B------:R1:W-:Y:S07]  /*71a0*/  UTMALDG.4D.2CTA [UR8], [UR4], desc[UR22] ;  /* 0x00001608040075b4 */ /* 0x0003ee0008219000 */
[----:B------:R-:W-:Y:S01]  /*71b0*/  UTMALDG.4D.2CTA [UR56], [UR4], desc[UR22] ;  /* 0x00001638040075b4 */ /* 0x000fe20008219000 */
[----:B-1----:R-:W-:Y:S01]  /*71c0*/  @P0 R2UR UR8, R11 ;  /* 0x000000000b0802ca */ /* 0x002fe200000e0000 */
        /* <DEDUP_REMOVED lines=48> */
[----:B------:R-:W-:Y:S03]  /*74d0*/  UISETP.GT.U32.AND UP0, UPT, UR15, 0x1, UPT ;  /* 0x000000010f00788c */ /* 0x000fe6000bf04070 */
[----:B------:R-:W-:Y:S02]  /*74e0*/  UMOV UR15, UR6 ;  /* 0x00000006000f7c82 */ /* 0x000fe40008000000 */
[----:B------:R-:W-:Y:S04]  /*74f0*/  UMOV UR14, UR5 ;  /* 0x00000005000e7c82 */ /* 0x000fe80008000000 */
[----:B---34-:R-:W-:Y:S05]  /*7500*/  BRA.U UP0, `(.L_x_35) ;  /* 0xffffffe500a87547 */ /* 0x018fea000b83ffff */
.L_x_29:
[----:B-1----:R-:W-:Y:S01]  /*7510*/  SHF.L.U32 R11, R6, 0x1f, RZ ;  /* 0x0000001f060b7819 */ /* 0x002fe200000006ff */
[----:B------:R-:W-:-:S03]  /*7520*/  NOP ;  /* 0x0000000000007918 */ /* 0x000fc60000000000 */
[----:B------:R-:W1:Y:S02]  /*7530*/  SYNCS.PHASECHK.TRANS64.TRYWAIT P0, [R0+URZ+0x90], R11 ;  /* 0x0000900b000075a7 */ /* 0x000e6400080011ff */
[----:B-1----:R-:W-:Y:S05]  /*7540*/  @!P0 BRA `(.L_x_36) ;  /* 0x00000094007c8947 */ /* 0x002fea0003800000 */
.L_x_178:
[----:B------:R-:W2:Y:S01]  /*7550*/  LDS.128 R12, [R0+0xd0] ;  /* 0x0000d000000c7984 */ /* 0x000ea20000000c00 */
[----:B------:R-:W-:Y:S01]  /*7560*/  ISETP.GE.AND P0, PT, R26, 0x1, PT ;  /* 0x000000011a00780c */ /* 0x000fe20003f06270 */
[----:B-1----:R-:W-:Y:S01]  /*7570*/  VIADD R11, R0, 0x98 ;  /* 0x00000098000b7836 */ /* 0x002fe20000000000 */
[----:B------:R-:W-:Y:S01]  /*7580*/  @!PT LDS RZ, [RZ] ;  /* 0x00000000fffff984 */ /* 0x000fe20000000800 */
[----:B------:R-:W-:Y:S01]  /*7590*/  @!PT LDS RZ, [RZ] ;  /* 0x00000000fffff984 */ /* 0x000fe20000000800 */
[----:B------:R-:W-:Y:S01]  /*75a0*/  @!PT LDS RZ, [RZ] ;  /* 0x00000000fffff984 */ /* 0x000fe20000000800 */
[----:B------:R-:W-:Y:S01]  /*75b0*/  @!PT LDS RZ, [RZ] ;  /* 0x00000000fffff984 */ /* 0x000fe20000000800 */
[----:B------:R1:W-:Y:S06]  /*75c0*/  MEMBAR.ALL.CTA ;  /* 0x0000000000007992 */ /* 0x0003ec0000008000 */
[----:B-1----:R-:W1:Y:S01]  /*75d0*/  FENCE.VIEW.ASYNC.S ;  /* 0x00000000000073c6 */ /* 0x002e620000000000 */
[----:B------:R-:W-:-:S04]  /*75e0*/  PRMT R11, RZ, 0x654, R11 ;  /* 0x00000654ff0b7816 */ /* 0x000fc8000000000b */
[----:B-1----:R1:W-:Y:S01]  /*75f0*/  SYNCS.ARRIVE.TRANS64.RED.A1T0 RZ, [R11+URZ], RZ ;  /* 0x000000ff0bff79a7 */ /* 0x0023e200081004ff */
[----:B--2---:R-:W-:-:S13]  /*7600*/  LOP3.LUT P1, RZ, R14, 0x1, RZ, 0xc0, !PT ;  /* 0x000000010eff7812 */ /* 0x004fda000782c0ff */
[----:B------:R-:W-:Y:S02]  /*7610*/  @P1 MOV R5, R12 ;  /* 0x0000000c00051202 */ /* 0x000fe40000000f00 */
[----:B------:R-:W-:Y:S01]  /*7620*/  @P1 LOP3.LUT R4, R13, 0xffff, RZ, 0xc0, !PT ;  /* 0x0000ffff0d041812 */ /* 0x000fe200078ec0ff */
[----:B-1----:R-:W-:Y:S06]  /*7630*/  @!P0 BRA `(.L_x_37) ;  /* 0x0000000000b88947 */ /* 0x002fec0003800000 */
[----:B------:R-:W1:Y:S01]  /*7640*/  LDC.64 R14, c[0x0][0xb18] ;  /* 0x0002c600ff0e7b82 */ /* 0x000e620000000a00 */
[----:B------:R-:W-:-:S07]  /*7650*/  ISETP.NE.AND P5, PT, R26, 0x1, PT ;  /* 0x000000011a00780c */ /* 0x000fce0003fa5270 */
[----:B------:R-:W2:Y:S08]  /*7660*/  LDC.64 R16, c[0x0][0xb10] ;  /* 0x0002c400ff107b82 */ /* 0x000eb00000000a00 */
[----:B------:R-:W3:Y:S08]  /*7670*/  LDC R11, c[0x0][0xb20] ;  /* 0x0002c800ff0b7b82 */ /* 0x000ef00000000800 */
[----:B------:R-:W4:Y:S01]  /*7680*/  LDC R18, c[0x0][0xb0c] ;  /* 0x0002c300ff127b82 */ /* 0x000f220000000800 */
[----:B-1----:R-:W-:Y:S01]  /*7690*/  IMAD.HI.U32 R22, R2, R15, RZ ;  /* 0x0000000f02167227 */ /* 0x002fe200078e00ff */
[----:B------:R-:W-:-:S06]  /*76a0*/  ISETP.NE.AND P0, PT, R14, 0x1, PT ;  /* 0x000000010e00780c */ /* 0x000fcc0003f05270 */
[----:B------:R-:W1:Y:S01]  /*76b0*/  LDC.64 R12, c[0x0][0xb28] ;  /* 0x0002ca00ff0c7b82 */ /* 0x000e620000000a00 */
[----:B--2---:R-:W-:-:S04]  /*76c0*/  IMAD.HI.U32 R20, R3, R16, RZ ;  /* 0x0000001003147227 */ /* 0x004fc800078e00ff */
[----:B------:R-:W-:Y:S01]  /*76d0*/  IMAD.HI.U32 R24, R5, R16, RZ ;  /* 0x0000001005187227 */ /* 0x000fe200078e00ff */
[----:B------:R-:W-:Y:S02]  /*76e0*/  SHF.R.U32.HI R20, RZ, R17, R20 ;  /* 0x00000011ff147219 */ /* 0x000fe40000011614 */
[----:B---3--:R-:W-:Y:S01]  /*76f0*/  SHF.R.U32.HI R19, RZ, R11, R22 ;  /* 0x0000000bff137219 */ /* 0x008fe20000011616 */
[----:B------:R-:W-:Y:S01]  /*7700*/  IMAD.HI.U32 R22, R4, R15, RZ ;  /* 0x0000000f04167227 */ /* 0x000fe200078e00ff */
[----:B------:R-:W-:Y:S02]  /*7710*/  SHF.R.U32.HI R24, RZ, R17, R24 ;  /* 0x00000011ff187219 */ /* 0x000fe40000011618 */
[----:B------:R-:W-:Y:S02]  /*7720*/  SEL R19, R2, R19, !P0 ;  /* 0x0000001302137207 */ /* 0x000fe40004000000 */
[----:B------:R-:W-:Y:S02]  /*7730*/  SHF.R.U32.HI R11, RZ, R11, R22 ;  /* 0x0000000bff0b7219 */ /* 0x000fe40000011616 */
[----:B----4-:R-:W-:-:S02]  /*7740*/  ISETP.NE.AND P4, PT, R18, 0x1, PT ;  /* 0x000000011200780c */ /* 0x010fc40003f85270 */
[----:B------:R-:W-:Y:S02]  /*7750*/  SEL R11, R4, R11, !P0 ;  /* 0x0000000b040b7207 */ /* 0x000fe40004000000 */
[----:B------:R-:W-:Y:S02]  /*7760*/  SEL R21, R3, R20, !P4 ;  /* 0x0000001403157207 */ /* 0x000fe40006000000 */
[----:B------:R-:W-:Y:S01]  /*7770*/  SEL R15, R5, R24, !P4 ;  /* 0x00000018050f7207 */ /* 0x000fe20006000000 */
[----:B-1----:R-:W-:Y:S01]  /*7780*/  IMAD.HI.U32 R20, R19, R12, RZ ;  /* 0x0000000c13147227 */ /* 0x002fe200078e00ff */
[----:B------:R-:W-:-:S03]  /*7790*/  IADD3 R17, PT, PT, -R11, RZ, RZ ;  /* 0x000000ff0b117210 */ /* 0x000fc60007ffe1ff */
        /* <DEDUP_REMOVED lines=11> */
[----:B------:R-:W-:-:S04]  /*7850*/  @!P0 IMAD.HI.U32 R20, R15, R12, RZ ;  /* 0x0000000c0f148227 */ /* 0x000fc800078e00ff */
[----:B------:R-:W-:Y:S01]  /*7860*/  IMAD.MOV R12, RZ, RZ, -R16 ;  /* 0x000000ffff0c7224 */ /* 0x000fe200078e0a10 */
[----:B------:R-:W-:-:S03]  /*7870*/  @!P0 SHF.R.U32.HI R20, RZ, R13, R20 ;  /* 0x0000000dff148219 */ /* 0x000fc60000011614 */
[----:B------:R-:W-:Y:S01]  /*7880*/  IMAD R12, R26, R12, R11 ;  /* 0x0000000c1a0c7224 */ /* 0x000fe200078e020b */
        /* <DEDUP_REMOVED lines=9> */
.L_x_37:
[----:B------:R-:W1:Y:S02]  /*7920*/  LDCU UR4, c[0x0][0xb30] ;  /* 0x00016600ff0477ac */ /* 0x000e640008000800 */
[----:B-1----:R-:W-:-:S09]  /*7930*/  UISETP.NE.AND UP0, UPT, UR4, 0x1, UPT ;  /* 0x000000010400788c */ /* 0x002fd2000bf05270 */
        /* <DEDUP_REMOVED lines=16> */
[----:B------:R-:W-:-:S07]  /*7a40*/  IMAD R4, R11, R12, R4 ;  /* 0x0000000c0b047224 */ /* 0x000fce00078e0204 */
.L_x_38:
[----:B------:R-:W-:Y:S01]  /*7a50*/  UMOV UR15, UR31 ;  /* 0x0000001f000f7c82 */ /* 0x000fe20008000000 */
[----:B------:R-:W-:Y:S01]  /*7a60*/  PLOP3.LUT P4, PT, PT, PT, PT, 0x80, 0x8 ;  /* 0x000000000008781c */ /* 0x000fe20003f8f070 */
[----:B------:R-:W-:Y:S01]  /*7a70*/  IMAD.IADD R19, R5, 0x1, R78 ;  /* 0x0000000105137824 */ /* 0x000fe200078e024e */
[----:B------:R-:W-:Y:S01]  /*7a80*/  LOP3.LUT R6, R6, 0x1, RZ, 0x3c, !PT ;  /* 0x0000000106067812 */ /* 0x000fe200078e3cff */
[----:B------:R-:W-:Y:S01]  /*7a90*/  IMAD.IADD R16, R4, 0x1, R51 ;  /* 0x0000000104107824 */ /* 0x000fe200078e0233 */
[----:B------:R-:W-:Y:S09]  /*7aa0*/  @P1 BRA `(.L_x_39) ;  /* 0xffffff9800dc1947 */ /* 0x000ff2000383ffff */
[----:B------:R-:W-:Y:S01]  /*7ab0*/  VIADD R2, R0, 0x20 ;  /* 0x0000002000027836 */ /* 0x000fe20000000000 */
[----:B------:R-:W-:Y:S01]  /*7ac0*/  SHF.L.U32 R0, R8, 0x1f, RZ ;  /* 0x0000001f08007819 */ /* 0x000fe200000006ff */
[C---:B------:R-:W-:Y:S02]  /*7ad0*/  VIADD R5, R7.reuse, 0x1 ;  /* 0x0000000107057836 */ /* 0x040fe40000000000 */
[----:B------:R-:W-:-:S03]  /*7ae0*/  IMAD R3, R7, 0x8, R2 ;  /* 0x0000000807037824 */ /* 0x000fc600078e0202 */
[C---:B------:R-:W-:Y:S01]  /*7af0*/  ISETP.NE.AND P0, PT, R5.reuse, 0x4, PT ;  /* 0x000000040500780c */ /* 0x040fe20003f05270 */
[----:B------:R-:W1:Y:S03]  /*7b00*/  SYNCS.PHASECHK.TRANS64.TRYWAIT P1, [R3+URZ], R0 ;  /* 0x00000000030075a7 */ /* 0x000e6600080211ff */
[----:B------:R-:W-:Y:S02]  /*7b10*/  SEL R7, RZ, 0x1, P0 ;  /* 0x00000001ff077807 */ /* 0x000fe40000000000 */
[----:B------:R-:W-:Y:S02]  /*7b20*/  SEL R5, R5, RZ, P0 ;  /* 0x000000ff05057207 */ /* 0x000fe40000000000 */
[----:B------:R-:W-:-:S03]  /*7b30*/  LOP3.LUT R8, R8, R7, RZ, 0x3c, !PT ;  /* 0x0000000708087212 */ /* 0x000fc600078e3cff */
[----:B------:R-:W-:Y:S01]  /*7b40*/  IMAD R4, R5, 0x8, R2 ;  /* 0x0000000805047824 */ /* 0x000fe200078e0202 */
[----:B------:R-:W-:Y:S01]  /*7b50*/  SHF.L.U32 R7, R8, 0x1f, RZ ;  /* 0x0000001f08077819 */ /* 0x000fe200000006ff */
[----:B-1----:R-:W-:Y:S06]  /*7b60*/  @!P1 BRA `(.L_x_40) ;  /* 0x0000009000089947 */ /* 0x002fec0003800000 */
.L_x_179:
[----:B------:R-:W2:Y:S01]  /*7b70*/  SYNCS.PHASECHK.TRANS64.TRYWAIT P1, [R4+URZ], R7 ;  /* 0x00000007040075a7 */ /* 0x000ea200080211ff */
[----:B-1----:R-:W-:-:S05]  /*7b80*/  VIADD R3, R5, 0x1 ;  /* 0x0000000105037836 */ /* 0x002fca0000000000 */
[----:B------:R-:W-:-:S04]  /*7b90*/  ISETP.NE.AND P0, PT, R3, 0x4, PT ;  /* 0x000000040300780c */ /* 0x000fc80003f05270 */
[----:B------:R-:W-:Y:S02]  /*7ba0*/  SEL R5, RZ, 0x1, P0 ;  /* 0x00000001ff057807 */ /* 0x000fe40000000000 */
[----:B------:R-:W-:Y:S02]  /*7bb0*/  SEL R3, R3, RZ, P0 ;  /* 0x000000ff03037207 */ /* 0x000fe40000000000 */
[----:B------:R-:W-:-:S03]  /*7bc0*/  LOP3.LUT R8, R8, R5, RZ, 0x3c, !PT ;  /* 0x0000000508087212 */ /* 0x000fc600078e3cff */
[----:B------:R-:W-:Y:S01]  /*7bd0*/  IMAD R0, R3, 0x8, R2 ;  /* 0x0000000803007824 */ /* 0x000fe200078e0202 */
[----:B------:R-:W-:Y:S01]  /*7be0*/  SHF.L.U32 R5, R8, 0x1f, RZ ;  /* 0x0000001f08057819 */ /* 0x000fe200000006ff */
[----:B--2---:R-:W-:Y:S06]  /*7bf0*/  @!P1 BRA `(.L_x_41) ;  /* 0x0000008c00f89947 */ /* 0x004fec0003800000 */
.L_x_180:
[----:B------:R-:W2:Y:S01]  /*7c00*/  SYNCS.PHASECHK.TRANS64.TRYWAIT P1, [R0+URZ], R5 ;  /* 0x00000005000075a7 */ /* 0x000ea200080211ff */
[----:B-1----:R-:W-:-:S05]  /*7c10*/  VIADD R7, R3, 0x1 ;  /* 0x0000000103077836 */ /* 0x002fca0000000000 */
[----:B------:R-:W-:-:S04]  /*7c20*/  ISETP.NE.AND P0, PT, R7, 0x4, PT ;  /* 0x000000040700780c */ /* 0x000fc80003f05270 */
[----:B------:R-:W-:Y:S02]  /*7c30*/  SEL R3, RZ, 0x1, P0 ;  /* 0x00000001ff037807 */ /* 0x000fe40000000000 */
[----:B------:R-:W-:Y:S02]  /*7c40*/  SEL R7, R7, RZ, P0 ;  /* 0x000000ff07077207 */ /* 0x000fe40000000000 */
[----:B------:R-:W-:Y:S01]  /*7c50*/  LOP3.LUT R3, R8, R3, RZ, 0x3c, !PT ;  /* 0x0000000308037212 */ /* 0x000fe200078e3cff */
[----:B--2---:R-:W-:Y:S06]  /*7c60*/  @!P1 BRA `(.L_x_42) ;  /* 0x0000008c00f09947 */ /* 0x004fec0003800000 */
.L_x_181:
[----:B------:R-:W-:Y:S02]  /*7c70*/  LEA R7, R7, R2, 0x3 ;  /* 0x0000000207077211 */ /* 0x000fe400078e18ff */
[----:B-1----:R-:W-:-:S07]  /*7c80*/  SHF.L.U32 R0, R3, 0x1f, RZ ;  /* 0x0000001f03007819 */ /* 0x002fce00000006ff */
.L_x_43:
[----:B-1----:R1:W2:Y:S02]  /*7c90*/  SYNCS.PHASECHK.TRANS64.TRYWAIT P0, [R7+URZ], R0 ;  /* 0x00000000070075a7 */ /* 0x0022a400080011ff */
[----:B--2---:R-:W-:Y:S05]  /*7ca0*/  @!P0 NANOSLEEP.SYNCS 0x989680 ;  /* 0x009896800000895d */ /* 0x004fea0003900000 */
[----:B------:R-:W2:Y:S02]  /*7cb0*/  @!P0 SYNCS.PHASECHK.TRANS64 P0, [R7+URZ], R0 ;  /* 0x00000000070085a7 */ /* 0x000ea400080010ff */
[----:B--2---:R-:W-:Y:S05]  /*7cc0*/  @P0 EXIT ;  /* 0x000000000000094d */ /* 0x004fea0003800000 */
[----:B------:R-:W-:Y:S05]  /*7cd0*/  BRA `(.L_x_43) ;  /* 0xfffffffc00ec7947 */ /* 0x000fea000383ffff */
.L_x_21:
[----:B------:R-:W-:-:S04]  /*7ce0*/  UISETP.NE.AND UP1, UPT, UR58, URZ, UPT ;  /* 0x000000ff3a00728c */ /* 0x000fc8000bf25270 */
[----:B------:R-:W-:-:S09]  /*7cf0*/  UISETP.NE.OR UP1, UPT, UR10, 0x1, UP1 ;  /* 0x000000010a00788c */ /* 0x000fd20008f25670 */
[----:B------:R-:W-:Y:S05]  /*7d00*/  BRA.U UP1, `(.L_x_44) ;  /* 0x0000000101b07547 */ /* 0x000fea000b800000 */
[----:B------:R-:W-:Y:S01]  /*7d10*/  UMOV UR4, 0x400 ;  /* 0x0000040000047882 */ /* 0x000fe20000000000 */
[----:B------:R-:W-:Y:S01]  /*7d20*/  HFMA2 R2, -RZ, RZ, 0, 5.9604644775390625e-08 ;  /* 0x00000001ff027431 */ /* 0x000fe200000001ff */
[----:B------:R-:W-:Y:S01]  /*7d30*/  ULEA UR4, UR58, UR4, 0x18 ;  /* 0x000000043a047291 */ /* 0x000fe2000f8ec0ff */
[----:B------:R-:W-:Y:S01]  /*7d40*/  ISETP.GE.U32.AND P1, PT, R10, 0x2, PT ;  /* 0x000000020a00780c */ /* 0x000fe20003f26070 */
[----:B------:R-:W-:Y:S02]  /*7d50*/  IMAD.MOV.U32 R3, RZ, RZ, RZ ;  /* 0x000000ffff037224 */ /* 0x000fe400078e00ff */
[----:B------:R-:W-:Y:S02]  /*7d60*/  UIADD3 UR5, UPT, UPT, UR4, 0x98, URZ ;  /* 0x0000009804057890 */ /* 0x000fe4000fffe0ff */
[----:B------:R-:W-:Y:S02]  /*7d70*/  UIADD3 UR8, UPT, UPT, UR4, 0x90, URZ ;  /* 0x0000009004087890 */ /* 0x000fe4000fffe0ff */
[----:B------:R-:W-:-:S12]  /*7d80*/  UPRMT UR5, URZ, 0x654, UR5 ;  /* 0x00000654ff057896 */ /* 0x000fd80008000005 */
.L_x_47:
[----:B------:R-:W-:Y:S01]  /*7d90*/  SHF.L.U32 R7, R2, 0x1f, RZ ;  /* 0x0000001f02077819 */ /* 0x000fe200000006ff */
[----:B------:R-:W-:Y:S02]  /*7da0*/  IMAD.U32 R9, RZ, RZ, UR8 ;  /* 0x00000008ff097e24 */ /* 0x000fe4000f8e00ff */
[----:B------:R-:W-:Y:S01]  /*7db0*/  @!P1 IMAD.MOV.U32 R5, RZ, RZ, 0x10 ;  /* 0x00000010ff059424 */ /* 0x000fe200078e00ff */
[----:B------:R-:W1:Y:S02]  /*7dc0*/  SYNCS.PHASECHK.TRANS64.TRYWAIT P0, [UR4+0x98], R7 ;  /* 0x00009807ff0075a7 */ /* 0x000e640008001104 */
[----:B------:R-:W-:-:S04]  /*7dd0*/  PRMT R9, R10, 0x654, R9 ;  /* 0x000006540a097816 */ /* 0x000fc80000000009 */
[----:B------:R-:W-:Y:S01]  /*7de0*/  SEL R0, R9, R0, !P1 ;  /* 0x0000000009007207 */ /* 0x000fe20004800000 */
[----:B-1----:R-:W-:Y:S06]  /*7df0*/  @!P0 BRA `(.L_x_45) ;  /* 0x0000008c00a08947 */ /* 0x002fec0003800000 */
.L_x_183:
[----:B------:R-:W-:Y:S01]  /*7e00*/  UIADD3 UR6, UPT, UPT, UR4, 0xd0, URZ ;  /* 0x000000d004067890 */ /* 0x000fe2000fffe0ff */
[----:B------:R2:W-:Y:S01]  /*7e10*/  @!P1 SYNCS.ARRIVE.TRANS64.RED RZ, [R0+URZ], R5 ;  /* 0x0000000500ff99a7 */ /* 0x0005e200080004ff */
[----:B------:R-:W-:Y:S01]  /*7e20*/  UIADD3 UR7, UPT, UPT, UR4, 0x90, URZ ;  /* 0x0000009004077890 */ /* 0x000fe2000fffe0ff */
[----:B------:R-:W-:-:S08]  /*7e30*/  LOP3.LUT R2, R2, 0x1, RZ, 0x3c, !PT ;  /* 0x0000000102027812 */ /* 0x000fd000078e3cff */
[----:B------:R-:W-:Y:S06]  /*7e40*/  UGETNEXTWORKID.BROADCAST [UR6], [UR7] ;  /* 0x00000000060073ca */ /* 0x000fec0008000100 */
[----:B--2---:R-:W-:-:S04]  /*7e50*/  SHF.L.U32 R5, R3, 0x1f, RZ ;  /* 0x0000001f03057819 */ /* 0x004fc800000006ff */
[----:B------:R-:W2:Y:S02]  /*7e60*/  SYNCS.PHASECHK.TRANS64.TRYWAIT P0, [UR4+0x90], R5 ;  /* 0x00009005ff0075a7 */ /* 0x000ea40008001104 */
[----:B--2---:R-:W-:Y:S05]  /*7e70*/  @!P0 BRA `(.L_x_46) ;  /* 0x0000008c00988947 */ /* 0x004fea0003800000 */
.L_x_185:
[----:B-1----:R-:W1:Y:S01]  /*7e80*/  LDS.128 R4, [UR4+0xd0] ;  /* 0x0000d004ff047984 */ /* 0x002e620008000c00 */
[----:B------:R-:W-:Y:S01]  /*7e90*/  LOP3.LUT R3, R3, 0x1, RZ, 0x3c, !PT ;  /* 0x0000000103037812 */ /* 0x000fe200078e3cff */
[----:B------:R-:W-:Y:S01]  /*7ea0*/  @!PT LDS RZ, [RZ] ;  /* 0x00000000fffff984 */ /* 0x000fe20000000800 */
[----:B------:R-:W-:Y:S01]  /*7eb0*/  @!PT LDS RZ, [RZ] ;  /* 0x00000000fffff984 */ /* 0x000fe20000000800 */
[----:B------:R-:W-:Y:S01]  /*7ec0*/  @!PT LDS RZ, [RZ] ;  /* 0x00000000fffff984 */ /* 0x000fe20000000800 */
[----:B------:R-:W-:Y:S01]  /*7ed0*/  @!PT LDS RZ, [RZ] ;  /* 0x00000000fffff984 */ /* 0x000fe20000000800 */
[----:B------:R2:W-:Y:S06]  /*7ee0*/  MEMBAR.ALL.CTA ;  /* 0x0000000000007992 */ /* 0x0005ec0000008000 */
[----:B--2---:R-:W2:Y:S02]  /*7ef0*/  FENCE.VIEW.ASYNC.S ;  /* 0x00000000000073c6 */ /* 0x004ea40000000000 */
[----:B--2---:R-:W-:Y:S01]  /*7f00*/  SYNCS.ARRIVE.TRANS64.RED.A1T0 RZ, [UR5], RZ ;  /* 0x000000ffffff79a7 */ /* 0x004fe20008100405 */
[----:B-1----:R-:W-:-:S13]  /*7f10*/  LOP3.LUT P0, RZ, R6, 0x1, RZ, 0xc0, !PT ;  /* 0x0000000106ff7812 */ /* 0x002fda000780c0ff */
[----:B------:R-:W-:Y:S05]  /*7f20*/  @P0 BRA `(.L_x_47) ;  /* 0xfffffffc00980947 */ /* 0x000fea000383ffff */
[----:B------:R-:W-:-:S04]  /*7f30*/  SHF.L.U32 R0, R2, 0x1f, RZ ;  /* 0x0000001f02007819 */ /* 0x000fc800000006ff */
[----:B------:R-:W1:Y:S02]  /*7f40*/  SYNCS.PHASECHK.TRANS64 P0, [UR4+0x98], R0 ;  /* 0x00009800ff0075a7 */ /* 0x000e640008001004 */
[----:B-1----:R-:W-:Y:S05]  /*7f50*/  @P0 EXIT ;  /* 0x000000000000094d */ /* 0x002fea0003800000 */
[----:B------:R-:W-:-:S07]  /*7f60*/  MOV R0, UR4 ;  /* 0x0000000400007c02 */ /* 0x000fce0008000f00 */
.L_x_48:
[----:B-1----:R-:W-:-:S04]  /*7f70*/  SHF.L.U32 R3, R2, 0x1f, RZ ;  /* 0x0000001f02037819 */ /* 0x002fc800000006ff */
[----:B------:R1:W2:Y:S03]  /*7f80*/  SYNCS.PHASECHK.TRANS64.TRYWAIT P0, [R0+URZ+0x98], R3 ;  /* 0x00009803000075a7 */ /* 0x0002a600080011ff */
[----:B--2---:R-:W-:Y:S05]  /*7f90*/  @!P0 NANOSLEEP.SYNCS 0x989680 ;  /* 0x009896800000895d */ /* 0x004fea0003900000 */
[----:B------:R-:W2:Y:S02]  /*7fa0*/  @!P0 SYNCS.PHASECHK.TRANS64 P0, [R0+URZ+0x98], R3 ;  /* 0x00009803000085a7 */ /* 0x000ea400080010ff */
[----:B--2---:R-:W-:Y:S05]  /*7fb0*/  @P0 EXIT ;  /* 0x000000000000094d */ /* 0x004fea0003800000 */
[----:B------:R-:W-:Y:S05]  /*7fc0*/  BRA `(.L_x_48) ;  /* 0xfffffffc00e87947 */ /* 0x000fea000383ffff */
.L_x_44:
[----:B------:R-:W-:Y:S05]  /*7fd0*/  BRA.U UP3, `(.L_x_49) ;  /* 0x0000001503207547 */ /* 0x000fea000b800000 */
[----:B------:R-:W-:Y:S01]  /*7fe0*/  UMOV UR5, 0x40 ;  /* 0x0000004000057882 */ /* 0x000fe20000000000 */
[----:B------:R-:W-:Y:S01]  /*7ff0*/  NOP ;  /* 0x0000000000007918 */ /* 0x000fe20000000000 */
[----:B------:R-:W-:Y:S01]  /*8000*/  ULEA UR5, UR58, UR5, 0x18 ;  /* 0x000000053a057291 */ /* 0x000fe2000f8ec0ff */
[----:B------:R-:W-:Y:S02]  /*8010*/  UMOV UR6, 0x400 ;  /* 0x0000040000067882 */ /* 0x000fe40000000000 */
[----:B------:R-:W-:-:S06]  /*8020*/  ULEA UR6, UR58, UR6, 0x18 ;  /* 0x000000063a067291 */ /* 0x000fcc000f8ec0ff */
[----:B------:R-:W1:Y:S02]  /*8030*/  LDS.U8 R2, [UR5+0x1c] ;  /* 0x00001c05ff027984 */ /* 0x000e640008000000 */
[----:B-1----:R-:W-:-:S13]  /*8040*/  ISETP.NE.AND P0, PT, R2, RZ, PT ;  /* 0x000000ff0200720c */ /* 0x002fda0003f05270 */
[----:B------:R-:W-:Y:S05]  /*8050*/  @P0 BRA `(.L_x_50) ;  /* 0x0000000400080947 */ /* 0x000fea0003800000 */
[----:B------:R-:W-:Y:S02]  /*8060*/  UISETP.NE.U32.AND UP0, UPT, UR49, 0x1, UPT ;  /* 0x000000013100788c */ /* 0x000fe4000bf05070 */
[----:B------:R-:W-:-:S07]  /*8070*/  UIADD3 UR7, UPT, UPT, UR5, 0x8, URZ ;  /* 0x0000000805077890 */ /* 0x000fce000fffe0ff */
[----:B------:R-:W-:Y:S05]  /*8080*/  BRA.U !UP0, `(.L_x_51) ;  /* 0x00000001089c7547 */ /* 0x000fea000b800000 */
[----:B------:R-:W-:Y:S01]  /*8090*/  ELECT P0, URZ, PT ;  /* 0x0000000000ff782f */ /* 0x000fe20003800000 */
[----:B------:R-:W-:-:S12]  /*80a0*/  BSSY B0, `(.L_x_51) ;  /* 0x0000025000007945 */ /* 0x000fd80003800000 */
[----:B------:R-:W-:Y:S05]  /*80b0*/  @!P0 BRA `(.L_x_52) ;  /* 0x00000000008c8947 */ /* 0x000fea0003800000 */
[----:B------:R-:W-:-:S05]  /*80c0*/  UMOV UR4, 0x10 ;  /* 0x0000001000047882 */ /* 0x000fca0000000000 */
[----:B------:R-:W-:Y:S04]  /*80d0*/  DEPBAR.LE SB1, 0x36 ;  /* 0x00009d800000791a */ /* 0x000fe80000000000 */
[----:B------:R-:W1:Y:S02]  /*80e0*/  UTCATOMSWS.2CTA.FIND_AND_SET.ALIGN UP1, UR4, UR4 ;  /* 0x00000004000475e3 */ /* 0x000e640008220800 */
[----:B-1----:R-:W-:Y:S01]  /*80f0*/  MOV R11, UR4 ;  /* 0x00000004000b7c02 */ /* 0x002fe20008000f00 */
[----:B------:R-:W-:Y:S06]  /*8100*/  BRA.U UP1, `(.L_x_53) ;  /* 0x0000000101187547 */ /* 0x000fec000b800000 */
.L_x_54:
[----:B------:R-:W-:Y:S05]  /*8110*/  NANOSLEEP 0x64 ;  /* 0x000000640000795d */ /* 0x000fea0003800000 */
[----:B------:R-:W-:-:S05]  /*8120*/  UMOV UR4, 0x10 ;  /* 0x0000001000047882 */ /* 0x000fca0000000000 */
[----:B------:R-:W-:Y:S04]  /*8130*/  DEPBAR.LE SB1, 0x36 ;  /* 0x00009d800000791a */ /* 0x000fe80000000000 */
[----:B------:R-:W1:Y:S02]  /*8140*/  UTCATOMSWS.2CTA.FIND_AND_SET.ALIGN UP1, UR4, UR4 ;  /* 0x00000004000475e3 */ /* 0x000e640008220800 */
[----:B-1----:R-:W-:Y:S01]  /*8150*/  MOV R11, UR4 ;  /* 0x00000004000b7c02 */ /* 0x002fe20008000f00 */
[----:B------:R-:W-:Y:S05]  /*8160*/  BRA.U !UP1, `(.L_x_54) ;  /* 0xfffffffd09e87547 */ /* 0x000fea000b83ffff */
.L_x_53:
[----:B------:R-:W1:Y:S01]  /*8170*/  LDS R5, [UR5+0x10] ;  /* 0x00001005ff057984 */ /* 0x000e620008000800 */
[----:B------:R-:W-:Y:S01]  /*8180*/  IMAD.U32 R3, RZ, RZ, UR6 ;  /* 0x00000006ff037e24 */ /* 0x000fe2000f8e00ff */
[----:B------:R-:W-:-:S03]  /*8190*/  MOV R2, UR48 ;  /* 0x0000003000027c02 */ /* 0x000fc60008000f00 */
[----:B------:R-:W-:Y:S01]  /*81a0*/  VIADD R3, R3, 0xe0 ;  /* 0x000000e003037836 */ /* 0x000fe20000000000 */
[----:B-1----:R-:W-:-:S04]  /*81b0*/  SHF.L.U32 R5, R5, 0x1f, RZ ;  /* 0x0000001f05057819 */ /* 0x002fc800000006ff */
[----:B------:R-:W1:Y:S02]  /*81c0*/  SYNCS.PHASECHK.TRANS64.TRYWAIT P0, [UR5+0x8], R5 ;  /* 0x00000805ff0075a7 */ /* 0x000e640008001105 */
[----:B-1----:R-:W-:Y:S05]  /*81d0*/  @P0 BRA `(.L_x_55) ;  /* 0x0000000000080947 */ /* 0x002fea0003800000 */
[----:B------:R-:W1:Y:S02]  /*81e0*/  SYNCS.PHASECHK.TRANS64.TRYWAIT P0, [UR5+0x8], R5 ;  /* 0x00000805ff0075a7 */ /* 0x000e640008001105 */
[----:B-1----:R-:W-:Y:S05]  /*81f0*/  @!P0 BRA `(.L_x_56) ;  /* 0x0000008800d08947 */ /* 0x002fea0003800000 */
.L_x_55:
[----:B-1----:R-:W-:Y:S01]  /*8200*/  HFMA2 R4, -RZ, RZ, 0, 5.9604644775390625e-08 ;  /* 0x00000001ff047431 */ /* 0x002fe200000001ff */
[----:B------:R-:W-:Y:S01]  /*8210*/  UPRMT UR4, UR48, 0x654, UR7 ;  /* 0x0000065430047896 */ /* 0x000fe20008000007 */
[----:B------:R-:W-:Y:S01]  /*8220*/  IMAD.MOV.U32 R6, RZ, RZ, 0xffff ;  /* 0x0000ffffff067424 */ /* 0x000fe200078e00ff */
[----:B------:R-:W-:Y:S01]  /*8230*/  PRMT R2, R2, 0x654, R3 ;  /* 0x0000065402027816 */ /* 0x000fe20000000003 */
[----:B------:R-:W-:Y:S02]  /*8240*/  IMAD.MOV.U32 R5, RZ, RZ, 0x4 ;  /* 0x00000004ff057424 */ /* 0x000fe400078e00ff */
[----:B------:R-:W-:Y:S01]  /*8250*/  IMAD.SHL.U32 R9, R11, 0x20, RZ ;  /* 0x000000200b097824 */ /* 0x000fe200078e00ff */
[----:B------:R-:W-:Y:S02]  /*8260*/  MOV R3, UR4 ;  /* 0x0000000400037c02 */ /* 0x000fe40008000f00 */
[-C--:B------:R-:W-:Y:S01]  /*8270*/  SHF.L.U32 R7, R6, R11.reuse, RZ ;  /* 0x0000000b06077219 */ /* 0x080fe200000006ff */
[----:B------:R1:W-:Y:S01]  /*8280*/  SYNCS.ARRIVE.TRANS64.RED RZ, [UR4], R5 ;  /* 0x00000005ffff79a7 */ /* 0x0003e20008000404 */
[----:B------:R-:W-:Y:S01]  /*8290*/  SHF.L.U32 R6, R4, R11, RZ ;  /* 0x0000000b04067219 */ /* 0x000fe200000006ff */
[----:B------:R1:W-:Y:S04]  /*82a0*/  STS [UR6+0xe0], R9 ;  /* 0x0000e009ff007988 */ /* 0x0003e80008000806 */
[----:B------:R1:W-:Y:S04]  /*82b0*/  STAS [R2.64], R11 ;  /* 0x0000000b02007dbd */ /* 0x0003e8000c0008ff */
[----:B------:R1:W-:Y:S04]  /*82c0*/  ATOMS.OR RZ, [UR5+0x14], R7 ;  /* 0x00001407ffff798c */ /* 0x0003e8000b000005 */
[----:B------:R1:W-:Y:S04]  /*82d0*/  ATOMS.OR RZ, [UR5+0x18], R6 ;  /* 0x00001806ffff798c */ /* 0x0003e8000b000005 */
[----:B------:R1:W-:Y:S02]  /*82e0*/  ATOMS.XOR RZ, [UR5+0x10], R4 ;  /* 0x00001004ffff798c */ /* 0x0003e4000b800005 */
.L_x_52:
[----:B------:R-:W-:Y:S05]  /*82f0*/  BSYNC B0 ;  /* 0x0000000000007941 */ /* 0x000fea0003800000 */
.L_x_51:
[----:B------:R-:W-:Y:S05]  /*8300*/  BRA.U UP0, `(.L_x_57) ;  /* 0x00000001006c7547 */ /* 0x000fea000b800000 */
[----:B------:R-:W-:-:S03]  /*8310*/  UMOV UR4, 0xffffffff ;  /* 0xffffffff00047882 */ /* 0x000fc60000000000 */
[----:B------:R-:W-:Y:S05]  /*8320*/  BRA.DIV UR4, `(.L_x_58) ;  /* 0x0000008a049c7947 */ /* 0x000fea000b800000 */
[----:B------:R-:W-:-:S13]  /*8330*/  ELECT P6, URZ, PT ;  /* 0x0000000000ff782f */ /* 0x000fda00038c0000 */
.L_x_188:
[----:B------:R-:W-:Y:S05]  /*8340*/  @!P6 BRA `(.L_x_57) ;  /* 0x00000000005ce947 */ /* 0x000fea0003800000 */
[----:B-1----:R-:W1:Y:S02]  /*8350*/  LDS R3, [UR5+0x10] ;  /* 0x00001005ff037984 */ /* 0x002e640008000800 */
[----:B-1----:R-:W-:-:S04]  /*8360*/  SHF.L.U32 R3, R3, 0x1f, RZ ;  /* 0x0000001f03037819 */ /* 0x002fc800000006ff */
[----:B------:R-:W1:Y:S02]  /*8370*/  SYNCS.PHASECHK.TRANS64.TRYWAIT P0, [UR5+0x8], R3 ;  /* 0x00000803ff0075a7 */ /* 0x000e640008001105 */
[----:B-1----:R-:W-:Y:S05]  /*8380*/  @P0 BRA `(.L_x_59) ;  /* 0x0000000000080947 */ /* 0x002fea0003800000 */
[----:B------:R-:W1:Y:S02]  /*8390*/  SYNCS.PHASECHK.TRANS64.TRYWAIT P0, [UR5+0x8], R3 ;  /* 0x00000803ff0075a7 */ /* 0x000e640008001105 */
[----:B-1----:R-:W-:Y:S05]  /*83a0*/  @!P0 BRA `(.L_x_60) ;  /* 0x00000088009c8947 */ /* 0x002fea0003800000 */
.L_x_59:
[----:B------:R-:W2:Y:S01]  /*83b0*/  LDS R5, [UR6+0xe0] ;  /* 0x0000e006ff057984 */ /* 0x000ea20008000800 */
[----:B-1----:R-:W-:Y:S02]  /*83c0*/  HFMA2 R2, -RZ, RZ, 0, 5.9604644775390625e-08 ;  /* 0x00000001ff027431 */ /* 0x002fe400000001ff */
[----:B------:R-:W-:Y:S01]  /*83d0*/  IMAD.MOV.U32 R3, RZ, RZ, 0xffff ;  /* 0x0000ffffff037424 */ /* 0x000fe200078e00ff */
[----:B------:R-:W-:Y:S01]  /*83e0*/  UPRMT UR4, UR48, 0x654, UR7 ;  /* 0x0000065430047896 */ /* 0x000fe20008000007 */
[----:B--2---:R-:W-:-:S03]  /*83f0*/  IMAD.SHL.U32 R4, R5, 0x20, RZ ;  /* 0x0000002005047824 */ /* 0x004fc600078e00ff */
[-C--:B------:R-:W-:Y:S02]  /*8400*/  SHF.L.U32 R3, R3, R5.reuse, RZ ;  /* 0x0000000503037219 */ /* 0x080fe400000006ff */
[----:B------:R-:W-:Y:S01]  /*8410*/  SHF.L.U32 R5, R2, R5, RZ ;  /* 0x0000000502057219 */ /* 0x000fe200000006ff */
[----:B------:R2:W-:Y:S04]  /*8420*/  STS [UR6+0xe0], R4 ;  /* 0x0000e004ff007988 */ /* 0x0005e80008000806 */
[----:B------:R2:W-:Y:S04]  /*8430*/  ATOMS.OR RZ, [UR5+0x14], R3 ;  /* 0x00001403ffff798c */ /* 0x0005e8000b000005 */
[----:B------:R2:W-:Y:S01]  /*8440*/  ATOMS.OR RZ, [UR5+0x18], R5 ;  /* 0x00001805ffff798c */ /* 0x0005e2000b000005 */
[----:B------:R-:W-:Y:S03]  /*8450*/  SYNCS.ARRIVE.TRANS64.RED.A1T0 RZ, [UR4], RZ ;  /* 0x000000ffffff79a7 */ /* 0x000fe60008100404 */
[----:B------:R2:W-:Y:S01]  /*8460*/  ATOMS.XOR RZ, [UR5+0x10], R2 ;  /* 0x00001002ffff798c */ /* 0x0005e2000b800005 */
[----:B------:R-:W-:Y:S05]  /*8470*/  BRA `(.L_x_57) ;  /* 0x0000000000107947 */ /* 0x000fea0003800000 */
.L_x_50:
[----:B------:R-:W-:-:S05]  /*8480*/  MOV R2, 0xffffffff ;  /* 0xffffffff00027802 */ /* 0x000fca0000000f00 */
[----:B------:R1:W-:Y:S02]  /*8490*/  STS [UR6+0xe0], R2 ;  /* 0x0000e002ff007988 */ /* 0x0003e40008000806 */
[----:B-1----:R-:W-:Y:S02]  /*84a0*/  MOV R2, 0x84c0 ;  /* 0x000084c000027802 */ /* 0x002fe40000000f00 */
[----:B-----5:R-:W-:Y:S05]  /*84b0*/  CALL.REL.NOINC `($__internal_1_$__cuda_sm10x_tcgen05_guardrail_trap_phase_invalid_during_alloc) ;  /* 0x0000009000fc7944 */ /* 0x020fea0003c00000 */
.L_x_57:
[----:B------:R-:W-:Y:S05]  /*84c0*/  WARPSYNC.ALL ;  /* 0x0000000000007948 */ /* 0x000fea0003800000 */
[----:B------:R-:W3:Y:S01]  /*84d0*/  S2UR UR22, SR_CgaCtaId ;  /* 0x00000000001679c3 */ /* 0x000ee20000008800 */
[----:B------:R-:W-:Y:S01]  /*84e0*/  UMOV UR4, 0x400 ;  /* 0x0000040000047882 */ /* 0x000fe20000000000 */
[----:B------:R-:W-:-:S06]  /*84f0*/  NOP ;  /* 0x0000000000007918 */ /* 0x000fcc0000000000 */
[----:B------:R-:W-:Y:S06]  /*8500*/  BAR.ARV 0x6, 0xa0 ;  /* 0x0182800000007b1d */ /* 0x000fec0000002000 */
[----:B------:R-:W4:Y:S01]  /*8510*/  LDCU.64 UR6, c[0x0][0x388] ;  /* 0x00007100ff0677ac */ /* 0x000f220008000a00 */
[----:B------:R-:W-:Y:S02]  /*8520*/  LOP3.LUT R8, R8, 0xffff, RZ, 0xc0, !PT ;  /* 0x0000ffff08087812 */ /* 0x000fe400078ec0ff */
[----:B------:R-:W-:Y:S01]  /*8530*/  LOP3.LUT R0, R0, 0xffff, RZ, 0xc0, !PT ;  /* 0x0000ffff00007812 */ /* 0x000fe200078ec0ff */
[----:B------:R-:W-:Y:S01]  /*8540*/  UMOV UR26, URZ ;  /* 0x000000ff001a7c82 */ /* 0x000fe20008000000 */
[----:B------:R-:W-:Y:S01]  /*8550*/  R2UR UR23, R8 ;  /* 0x00000000081772ca */ /* 0x000fe200000e0000 */
[----:B------:R-:W-:Y:S01]  /*8560*/  UMOV UR21, URZ ;  /* 0x000000ff00157c82 */ /* 0x000fe20008000000 */
[----:B------:R-:W-:Y:S01]  /*8570*/  R2UR UR46, R0 ;  /* 0x00000000002e72ca */ /* 0x000fe200000e0000 */
[----:B------:R-:W-:Y:S01]  /*8580*/  IMAD.MOV.U32 R0, RZ, RZ, RZ ;  /* 0x000000ffff007224 */ /* 0x000fe200078e00ff */
[----:B------:R-:W-:-:S02]  /*8590*/  UISETP.NE.AND UP3, UPT, UR49, URZ, UPT ;  /* 0x000000ff3100728c */ /* 0x000fc4000bf65270 */
[----:B---3--:R-:W-:Y:S01]  /*85a0*/  ULEA UR22, UR22, UR4, 0x18 ;  /* 0x0000000416167291 */ /* 0x008fe2000f8ec0ff */
[----:B------:R-:W-:Y:S01]  /*85b0*/  UMOV UR44, 0x0 ;  /* 0x00000000002c7882 */ /* 0x000fe20000000000 */
[----:B------:R-:W-:Y:S02]  /*85c0*/  UMOV UR45, 0x10200910 ;  /* 0x10200910002d7882 */ /* 0x000fe40000000000 */
[----:B------:R-:W-:Y:S01]  /*85d0*/  UIADD3 UR37, UPT, UPT, UR22, 0x98, URZ ;  /* 0x0000009816257890 */ /* 0x000fe2000fffe0ff */
[----:B------:R-:W-:Y:S01]  /*85e0*/  UMOV UR42, 0x0 ;  /* 0x00000000002a7882 */ /* 0x000fe20000000000 */
[----:B----4-:R-:W-:-:S03]  /*85f0*/  UIADD3 UR4, UPT, UPT, UR6, 0x3f, URZ ;  /* 0x0000003f06047890 */ /* 0x010fc6000fffe0ff */
[----:B-12---:R-:W1:Y:S01]  /*8600*/  LDS R4, [UR22+0xe0] ;  /* 0x0000e016ff047984 */ /* 0x006e620008000800 */
[----:B------:R-:W2:Y:S01]  /*8610*/  LDCU UR6, c[0x0][0x390] ;  /* 0x00007200ff0677ac */ /* 0x000ea20008000800 */
[----:B------:R-:W-:Y:S01]  /*8620*/  USHF.R.S32.HI UR5, URZ, 0x1f, UR4 ;  /* 0x0000001fff057899 */ /* 0x000fe20008011404 */
[----:B------:R-:W-:Y:S01]  /*8630*/  UMOV UR43, 0x10200910 ;  /* 0x10200910002b7882 */ /* 0x000fe20000000000 */
[----:B------:R-:W-:Y:S02]  /*8640*/  UMOV UR40, 0x0 ;  /* 0x0000000000287882 */ /* 0x000fe40000000000 */
[----:B------:R-:W-:Y:S02]  /*8650*/  ULEA.HI UR4, UR5, UR4, URZ, 0x6 ;  /* 0x0000000405047291 */ /* 0x000fe4000f8f30ff */
[----:B------:R-:W-:Y:S02]  /*8660*/  UIADD3 UR5, UPT, UPT, UR22, 0x8400, URZ ;  /* 0x0000840016057890 */ /* 0x000fe4000fffe0ff */
[----:B------:R-:W-:-:S02]  /*8670*/  USHF.R.S32.HI UR4, URZ, 0x6, UR4 ;  /* 0x00000006ff047899 */ /* 0x000fc40008011404 */
[----:B------:R-:W-:Y:S02]  /*8680*/  USHF.R.U32.HI UR5, URZ, 0x4, UR5 ;  /* 0x00000004ff057899 */ /* 0x000fe40008011605 */
[----:B------:R-:W-:Y:S02]  /*8690*/  UIMAD UR7, UR4, UR7, URZ ;  /* 0x00000007040772a4 */ /* 0x000fe4000f8e02ff */
[----:B------:R-:W-:Y:S02]  /*86a0*/  UIADD3 UR4, UPT, UPT, UR22, 0x28400, URZ ;  /* 0x0002840016047890 */ /* 0x000fe4000fffe0ff */
[----:B------:R-:W-:Y:S02]  /*86b0*/  ULOP3.LUT UR5, UR5, 0x3fff, URZ, 0xc0, !UPT ;  /* 0x00003fff05057892 */ /* 0x000fe4000f8ec0ff */
[----:B------:R-:W-:Y:S01]  /*86c0*/  USHF.R.U32.HI UR4, URZ, 0x4, UR4 ;  /* 0x00000004ff047899 */ /* 0x000fe20008011604 */
[----:B------:R-:W-:Y:S01]  /*86d0*/  UMOV UR41, 0x10200910 ;  /* 0x1020091000297882 */ /* 0x000fe20000000000 */
[----:B------:R-:W-:-:S02]  /*86e0*/  UMOV UR38, 0x0 ;  /* 0x0000000000267882 */ /* 0x000fc40000000000 */
[----:B------:R-:W-:Y:S02]  /*86f0*/  ULOP3.LUT UR25, UR4, 0x3fff, URZ, 0xc0, !UPT ;  /* 0x00003fff04197892 */ /* 0x000fe4000f8ec0ff */
[----:B--2---:R-:W-:Y:S01]  /*8700*/  UIMAD UR4, UR7, UR6, URZ ;  /* 0x00000006070472a4 */ /* 0x004fe2000f8e02ff */
[----:B------:R-:W-:Y:S01]  /*8710*/  UMOV UR39, 0x10200910 ;  /* 0x1020091000277882 */ /* 0x000fe20000000000 */
[----:B------:R-:W-:Y:S01]  /*8720*/  UMOV UR34, 0x0 ;  /* 0x0000000000227882 */ /* 0x000fe20000000000 */
[----:B------:R-:W-:Y:S01]  /*8730*/  UMOV UR35, 0x10200910 ;  /* 0x1020091000237882 */ /* 0x000fe20000000000 */
[----:B------:R-:W-:Y:S02]  /*8740*/  UPRMT UR37, URZ, 0x654, UR37 ;  /* 0x00000654ff257896 */ /* 0x000fe40008000025 */
[----:B------:R-:W-:Y:S02]  /*8750*/  ULOP3.LUT UR24, UR5, 0x10000, URZ, 0xfc, !UPT ;  /* 0x0001000005187892 */ /* 0x000fe4000f8efcff */
[----:B------:R-:W-:Y:S01]  /*8760*/  ULOP3.LUT UR25, UR25, 0x10000, URZ, 0xfc, !UPT ;  /* 0x0001000019197892 */ /* 0x000fe2000f8efcff */
[C---:B-1----:R-:W-:Y:S01]  /*8770*/  VIADD R3, R4.reuse, 0x80 ;  /* 0x0000008004037836 */ /* 0x042fe20000000000 */
[----:B------:R-:W-:Y:S01]  /*8780*/  LOP3.LUT R2, R4, 0xffff, RZ, 0xc0, !PT ;  /* 0x0000ffff04027812 */ /* 0x000fe200078ec0ff */
[----:B------:R-:W-:-:S02]  /*8790*/  UIADD3 UR47, UPT, UPT, UR4, -0x1, URZ ;  /* 0xffffffff042f7890 */ /* 0x000fc4000fffe0ff */
[----:B------:R-:W-:Y:S01]  /*87a0*/  UISETP.GE.AND UP2, UPT, UR4, 0x1, UPT ;  /* 0x000000010400788c */ /* 0x000fe2000bf46270 */
[----:B------:R-:W-:Y:S01]  /*87b0*/  LOP3.LUT R3, R3, 0xffff, RZ, 0xc0, !PT ;  /* 0x0000ffff03037812 */ /* 0x000fe200078ec0ff */
[----:B------:R-:W-:Y:S01]  /*87c0*/  UMOV UR32, 0x0 ;  /* 0x0000000000207882 */ /* 0x000fe20000000000 */
[----:B------:R-:W-:Y:S01]  /*87d0*/  UMOV UR33, 0x10200910 ;  /* 0x1020091000217882 */ /* 0x000fe20000000000 */
[----:B------:R-:W-:Y:S01]  /*87e0*/  UMOV UR30, 0x0 ;  /* 0x00000000001e7882 */ /* 0x000fe20000000000 */
[----:B------:R-:W-:Y:S01]  /*87f0*/  UMOV UR31, 0x10200910 ;  /* 0x10200910001f7882 */ /* 0x000fe20000000000 */
[----:B------:R1:W-:Y:S01]  /*8800*/  STL.64 [R1], R2 ;  /* 0x0000000201007387 */ /* 0x0003e20000100a00 */
[----:B------:R-:W-:Y:S01]  /*8810*/  UMOV UR28, 0x0 ;  /* 0x00000000001c7882 */ /* 0x000fe20000000000 */
[----:B------:R-:W-:Y:S01]  /*8820*/  UMOV UR29, 0x10200910 ;  /* 0x10200910001d7882 */ /* 0x000fe20000000000 */
[----:B-1----:R-:W-:Y:S02]  /*8830*/  IMAD.MOV.U32 R3, RZ, RZ, 0x1 ;  /* 0x00000001ff037424 */ /* 0x002fe400078e00ff */
[----:B------:R-:W-:-:S07]  /*8840*/  IMAD.MOV.U32 R2, RZ, RZ, RZ ;  /* 0x000000ffff027224 */ /* 0x000fce00078e00ff */
.L_x_69:
[----:B-1----:R-:W-:-:S04]  /*8850*/  SHF.L.U32 R6, R2, 0x1f, RZ ;  /* 0x0000001f02067819 */ /* 0x002fc800000006ff */
[----:B------:R-:W1:Y:S02]  /*8860*/  SYNCS.PHASECHK.TRANS64.TRYWAIT P0, [UR22+0x90], R6 ;  /* 0x00009006ff0075a7 */ /* 0x000e640008001116 */
[----:B-1-3--:R-:W-:Y:S05]  /*8870*/  @!P0 BRA `(.L_x_61) ;  /* 0x0000008400808947 */ /* 0x00afea0003800000 */
.L_x_190:
[----:B------:R-:W2:Y:S01]  /*8880*/  LDS.128 R8, [UR22+0xd0] ;  /* 0x0000d016ff087984 */ /* 0x000ea20008000c00 */
[----:B------:R-:W-:Y:S01]  /*8890*/  ULEA UR27, UR26, UR22, 0x3 ;  /* 0x000000161a1b7291 */ /* 0x000fe2000f8e18ff */
[----:B------:R-:W-:Y:S01]  /*88a0*/  @!PT LDS RZ, [RZ] ;  /* 0x00000000fffff984 */ /* 0x000fe20000000800 */
[----:B------:R-:W-:Y:S01]  /*88b0*/  @!PT LDS RZ, [RZ] ;  /* 0x00000000fffff984 */ /* 0x000fe20000000800 */
[----:B------:R-:W-:Y:S01]  /*88c0*/  @!PT LDS RZ, [RZ] ;  /* 0x00000000fffff984 */ /* 0x000fe20000000800 */
[----:B------:R-:W-:Y:S01]  /*88d0*/  @!PT LDS RZ, [RZ] ;  /* 0x00000000fffff984 */ /* 0x000fe20000000800 */
[----:B------:R3:W-:Y:S06]  /*88e0*/  MEMBAR.ALL.CTA ;  /* 0x0000000000007992 */ /* 0x0007ec0000008000 */
[----:B---3--:R-:W3:Y:S02]  /*88f0*/  FENCE.VIEW.ASYNC.S ;  /* 0x00000000000073c6 */ /* 0x008ee40000000000 */
[----:B---3--:R-:W-:Y:S01]  /*8900*/  SYNCS.ARRIVE.TRANS64.RED.A1T0 RZ, [UR37], RZ ;  /* 0x000000ffffff79a7 */ /* 0x008fe20008100425 */
[----:B--2---:R-:W-:Y:S01]  /*8910*/  LOP3.LUT P3, RZ, R10, 0x1, RZ, 0xc0, !PT ;  /* 0x000000010aff7812 */ /* 0x004fe2000786c0ff */
[----:B------:R-:W-:-:S12]  /*8920*/  BRA.U UP3, `(.L_x_62) ;  /* 0x00000001030c7547 */ /* 0x000fd8000b800000 */
[----:B-1----:R-:W-:-:S04]  /*8930*/  SHF.L.U32 R6, R3, 0x1f, RZ ;  /* 0x0000001f03067819 */ /* 0x002fc800000006ff */
[----:B------:R-:W1:Y:S02]  /*8940*/  SYNCS.PHASECHK.TRANS64.TRYWAIT P0, [UR27+0xb0], R6 ;  /* 0x0000b006ff0075a7 */ /* 0x000e64000800111b */
[----:B-1----:R-:W-:Y:S05]  /*8950*/  @!P0 BRA `(.L_x_63) ;  /* 0x0000008400608947 */ /* 0x002fea0003800000 */
.L_x_62:
[----:B------:R-:W-:Y:S05]  /*8960*/  BRA.U UP3, `(.L_x_64) ;  /* 0x0000000503647547 */ /* 0x000fea000b800000 */
[----:B------:R-:W-:Y:S05]  /*8970*/  BRA.U !UP2, `(.L_x_65) ;  /* 0x000000050a547547 */ /* 0x000fea000b800000 */
[----:B------:R-:W-:Y:S01]  /*8980*/  ULEA UR4, UR26, UR36, 0x2 ;  /* 0x000000241a047291 */ /* 0x000fe2000f8e10ff */
[----:B-1----:R-:W-:-:S08]  /*8990*/  SHF.L.U32 R5, R0, 0x1f, RZ ;  /* 0x0000001f00057819 */ /* 0x002fd000000006ff */
[----:B------:R-:W5:Y:S01]  /*89a0*/  LDL R6, [UR4] ;  /* 0x00000004ff067983 */ /* 0x000f620008100800 */
[----:B------:R-:W-:Y:S02]  /*89b0*/  ULEA UR4, UR21, UR22, 0x3 ;  /* 0x0000001615047291 */ /* 0x000fe4000f8e18ff */
[----:B------:R-:W-:Y:S01]  /*89c0*/  UPLOP3.LUT UP4, UPT, UPT, UPT, UPT, 0x40, 0x4 ;  /* 0x000000000004789c */ /* 0x000fe20003f8e870 */
[----:B------:R-:W-:-:S06]  /*89d0*/  UMOV UR19, UR47 ;  /* 0x0000002f00137c82 */ /* 0x000fcc0008000000 */
[----:B------:R1:W2:Y:S01]  /*89e0*/  SYNCS.PHASECHK.TRANS64.TRYWAIT P2, [UR4], R5 ;  /* 0x00000005ff0075a7 */ /* 0x0002a20008041104 */
[----:B------:R-:W-:-:S05]  /*89f0*/  UMOV UR4, UR21 ;  /* 0x0000001500047c82 */ /* 0x000fca0008000000 */
.L_x_68:
[----:B------:R-:W-:Y:S01]  /*8a00*/  ULEA UR20, UR4, UR22, 0x3 ;  /* 0x0000001604147291 */ /* 0x000fe2000f8e18ff */
[----:B--23--:R-:W-:Y:S11]  /*8a10*/  @P2 BRA `(.L_x_66) ;  /* 0x00000000000c2947 */ /* 0x00cff60003800000 */
[----:B------:R-:W-:Y:S04]  /*8a20*/  SHF.L.U32 R8, R0, 0x1f, RZ ;  /* 0x0000001f00087819 */ /* 0x000fe800000006ff */
[----:B------:R-:W2:Y:S02]  /*8a30*/  SYNCS.PHASECHK.TRANS64.TRYWAIT P0, [UR20], R8 ;  /* 0x00000008ff0075a7 */ /* 0x000ea40008001114 */
[----:B--2---:R-:W-:Y:S05]  /*8a40*/  @!P0 BRA `(.L_x_67) ;  /* 0x00000084003c8947 */ /* 0x004fea0003800000 */
.L_x_66:
[----:B------:R-:W-:Y:S01]  /*8a50*/  UISETP.NE.AND UP0, UPT, UR19, URZ, UPT ;  /* 0x000000ff1300728c */ /* 0x000fe2000bf05270 */
[----:B------:R-:W-:Y:S01]  /*8a60*/  PLOP3.LUT P2, PT, PT, PT, PT, 0x80, 0x8 ;  /* 0x000000000008781c */ /* 0x000fe20003f4f070 */
[----:B------:R-:W-:Y:S02]  /*8a70*/  UIADD3 UR5, UPT, UPT, UR4, 0x1, URZ ;  /* 0x0000000104057890 */ /* 0x000fe4000fffe0ff */
[----:B------:R-:W-:Y:S02]  /*8a80*/  ULEA UR16, UR4, UR25, 0xa ;  /* 0x0000001904107291 */ /* 0x000fe4000f8e50ff */
[----:B------:R-:W-:Y:S01]  /*8a90*/  UISETP.NE.AND UP1, UPT, UR5, 0x4, UPT ;  /* 0x000000040500788c */ /* 0x000fe2000bf25270 */
[----:B------:R-:W-:Y:S01]  /*8aa0*/  PLOP3.LUT P1, PT, PT, PT, UP0, 0x80, 0x8 ;  /* 0x000000000008781c */ /* 0x000fe20003f2f008 */
[----:B------:R-:W-:Y:S02]  /*8ab0*/  ULEA UR14, UR4, UR24, 0xb ;  /* 0x00000018040e7291 */ /* 0x000fe4000f8e58ff */
[----:B------:R-:W-:Y:S02]  /*8ac0*/  USEL UR6, URZ, 0x1, UP1 ;  /* 0x00000001ff067887 */ /* 0x000fe40008800000 */
[----:B------:R-:W-:Y:S01]  /*8ad0*/  USEL UR21, UR5, URZ, UP1 ;  /* 0x000000ff05157287 */ /* 0x000fe20008800000 */
[----:B------:R-:W-:Y:S11]  /*8ae0*/  ELECT P0, URZ, PT ;  /* 0x0000000000ff782f */ /* 0x000ff60003800000 */
[----:B------:R-:W-:Y:S02]  /*8af0*/  @!UPT UIADD3 URZ, UPT, UPT, URZ, URZ, URZ ;  /* 0x000000fffffff290 */ /* 0x000fe4000fffe0ff */
[----:B-----5:R-:W-:Y:S01]  /*8b00*/  @P0 R2UR.BROADCAST UR4, R6 ;  /* 0x00000000060402ca */ /* 0x020fe200008e0000 */
[----:B------:R-:W-:Y:S01]  /*8b10*/  @UP0 ULEA UR5, UR21, UR22, 0x3 ;  /* 0x0000001615050291 */ /* 0x000fe2000f8e18ff */
[----:B------:R-:W-:Y:S02]  /*8b20*/  LOP3.LUT R0, R0, UR6, RZ, 0x3c, !PT ;  /* 0x0000000600007c12 */ /* 0x000fe4000f8e3cff */
[----:B------:R-:W-:Y:S11]  /*8b30*/  ELECT P0, URZ, PT ;  /* 0x0000000000ff782f */ /* 0x000ff60003800000 */
[----:B------:R-:W-:Y:S02]  /*8b40*/  @!UPT UIADD3 URZ, UPT, UPT, URZ, URZ, URZ ;  /* 0x000000fffffff290 */ /* 0x000fe4000fffe0ff */
[----:B------:R-:W-:Y:S01]  /*8b50*/  @P0 R2UR.BROADCAST UR18, R6 ;  /* 0x00000000061202ca */ /* 0x000fe200008e0000 */
[----:B------:R-:W-:Y:S01]  /*8b60*/  UIADD3 UR10, UPT, UPT, UR16, 0x2, URZ ;  /* 0x00000002100a7890 */ /* 0x000fe2000fffe0ff */
[----:B-1----:R-:W-:Y:S01]  /*8b70*/  @P1 SHF.L.U32 R5, R0, 0x1f, RZ ;  /* 0x0000001f00051819 */ /* 0x002fe200000006ff */
[----:B------:R-:W-:Y:S01]  /*8b80*/  UIADD3 UR6, UPT, UPT, UR14, 0x2, URZ ;  /* 0x000000020e067890 */ /* 0x000fe2000fffe0ff */
[----:B------:R-:W-:Y:S02]  /*8b90*/  ELECT P0, URZ, PT ;  /* 0x0000000000ff782f */ /* 0x000fe40003800000 */
[----:B------:R3:W4:Y:S01]  /*8ba0*/  @P1 SYNCS.PHASECHK.TRANS64.TRYWAIT P2, [UR5], R5 ;  /* 0x00000005ff0015a7 */ /* 0x0007220008041105 */
[----:B------:R-:W-:Y:S02]  /*8bb0*/  UIADD3 UR8, UPT, UPT, UR16, 0x4, URZ ;  /* 0x0000000410087890 */ /* 0x000fe4000fffe0ff */
[----:B------:R-:W-:Y:S01]  /*8bc0*/  UIADD3 UR12, UPT, UPT, UR16, 0x6, URZ ;  /* 0x00000006100c7890 */ /* 0x000fe2000fffe0ff */
[----:B------:R-:W-:Y:S01]  /*8bd0*/  UMOV UR17, 0x40004080 ;  /* 0x4000408000117882 */ /* 0x000fe20000000000 */
[----:B------:R-:W-:Y:S01]  /*8be0*/  UMOV UR15, 0x40004080 ;  /* 0x40004080000f7882 */ /* 0x000fe20000000000 */
[----:B------:R-:W-:Y:S01]  /*8bf0*/  UMOV UR11, 0x40004080 ;  /* 0x40004080000b7882 */ /* 0x000fe20000000000 */
[----:B------:R1:W-:Y:S01]  /*8c00*/  UTCHMMA.2CTA gdesc[UR14], gdesc[UR16], tmem[UR4], tmem[UR44], idesc[UR45], UP4 ;  /* 0x00ff2c100e0075ea */ /* 0x0003e2000a200004 */
[----:B------:R-:W-:Y:S01]  /*8c10*/  UPLOP3.LUT UP4, UPT, UPT, UPT, UPT, 0x80, 0x8 ;  /* 0x000000000008789c */ /* 0x000fe20003f8f070 */
[----:B------:R-:W-:Y:S01]  /*8c20*/  UMOV UR7, 0x40004080 ;  /* 0x4000408000077882 */ /* 0x000fe20000000000 */
[----:B------:R-:W-:Y:S01]  /*8c30*/  UMOV UR9, 0x40004080 ;  /* 0x4000408000097882 */ /* 0x000fe20000000000 */
[----:B------:R2:W-:Y:S01]  /*8c40*/  UTCHMMA.2CTA gdesc[UR6], gdesc[UR10], tmem[UR18], tmem[UR42], idesc[UR43], UPT ;  /* 0x00ff2a0a060075ea */ /* 0x0005e2000ba00012 */
[----:B------:R-:W-:Y:S01]  /*8c50*/  UMOV UR5, 0x40004080 ;  /* 0x4000408000057882 */ /* 0x000fe20000000000 */
[----:B------:R-:W-:Y:S01]  /*8c60*/  UMOV UR13, 0x40004080 ;  /* 0x40004080000d7882 */ /* 0x000fe20000000000 */
[----:B-1----:R-:W-:Y:S01]  /*8c70*/  UIADD3 UR4, UPT, UPT, UR14, 0x4, URZ ;  /* 0x000000040e047890 */ /* 0x002fe2000fffe0ff */
[C---:B------:R-:W-:Y:S02]  /*8c80*/  @P0 R2UR.BROADCAST UR15, R6.reuse ;  /* 0x00000000060f02ca */ /* 0x040fe400008e0000 */
[----:B------:R-:W-:Y:S11]  /*8c90*/  ELECT P0, URZ, PT ;  /* 0x0000000000ff782f */ /* 0x000ff60003800000 */
[----:B------:R-:W-:Y:S02]  /*8ca0*/  @!UPT UIADD3 URZ, UPT, UPT, URZ, URZ, URZ ;  /* 0x000000fffffff290 */ /* 0x000fe4000fffe0ff */
[C---:B------:R-:W-:Y:S02]  /*8cb0*/  @P0 R2UR.BROADCAST UR17, R6.reuse ;  /* 0x00000000061102ca */ /* 0x040fe400008e0000 */
[----:B------:R-:W-:Y:S01]  /*8cc0*/  ELECT P0, URZ, PT ;  /* 0x0000000000ff782f */ /* 0x000fe20003800000 */
[----:B--2---:R-:W-:Y:S02]  /*8cd0*/  UIADD3 UR6, UPT, UPT, UR14, 0x6, URZ ;  /* 0x000000060e067890 */ /* 0x004fe4000fffe0ff */
[----:B------:R-:W-:Y:S01]  /*8ce0*/  UIADD3 UR10, UPT, UPT, UR16, 0x40, URZ ;  /* 0x00000040100a7890 */ /* 0x000fe2000fffe0ff */
[----:B------:R1:W-:Y:S07]  /*8cf0*/  UTCHMMA.2CTA gdesc[UR4], gdesc[UR8], tmem[UR15], tmem[UR40], idesc[UR41], UPT ;  /* 0x00ff2808040075ea */ /* 0x0003ee000ba0000f */
[----:B------:R2:W-:Y:S01]  /*8d00*/  UTCHMMA.2CTA gdesc[UR6], gdesc[UR12], tmem[UR17], tmem[UR38], idesc[UR39], UPT ;  /* 0x00ff260c060075ea */ /* 0x0005e2000ba00011 */
[----:B-1----:R-:W-:Y:S01]  /*8d10*/  UIADD3 UR4, UPT, UPT, UR14, 0x40, URZ ;  /* 0x000000400e047890 */ /* 0x002fe2000fffe0ff */
[C---:B------:R-:W-:Y:S02]  /*8d20*/  @P0 R2UR.BROADCAST UR15, R6.reuse ;  /* 0x00000000060f02ca */ /* 0x040fe400008e0000 */
[----:B------:R-:W-:Y:S11]  /*8d30*/  ELECT P0, URZ, PT ;  /* 0x0000000000ff782f */ /* 0x000ff60003800000 */
[----:B------:R-:W-:Y:S02]  /*8d40*/  @!UPT UIADD3 URZ, UPT, UPT, URZ, URZ, URZ ;  /* 0x000000fffffff290 */ /* 0x000fe4000fffe0ff */
[C---:B--2---:R-:W-:Y:S01]  /*8d50*/  @P0 R2UR.BROADCAST UR17, R6.reuse ;  /* 0x00000000061102ca */ /* 0x044fe200008e0000 */
[----:B------:R-:W-:Y:S02]  /*8d60*/  UIADD3 UR8, UPT, UPT, UR16, 0x42, URZ ;  /* 0x0000004210087890 */ /* 0x000fe4000fffe0ff */
[----:B------:R-:W-:Y:S01]  /*8d70*/  UIADD3 UR6, UPT, UPT, UR14, 0x42, URZ ;  /* 0x000000420e067890 */ /* 0x000fe2000fffe0ff */
[----:B------:R-:W-:Y:S01]  /*8d80*/  ELECT P0, URZ, PT ;  /* 0x0000000000ff782f */ /* 0x000fe20003800000 */
[----:B------:R-:W-:Y:S01]  /*8d90*/  UIADD3 UR12, UPT, UPT, UR16, 0x44, URZ ;  /* 0x00000044100c7890 */ /* 0x000fe2000fffe0ff */
[----:B------:R1:W-:Y:S07]  /*8da0*/  UTCHMMA.2CTA gdesc[UR4], gdesc[UR10], tmem[UR15], tmem[UR34], idesc[UR35], UPT ;  /* 0x00ff220a040075ea */ /* 0x0003ee000ba0000f */
[----:B------:R2:W-:Y:S01]  /*8db0*/  UTCHMMA.2CTA gdesc[UR6], gdesc[UR8], tmem[UR17], tmem[UR32], idesc[UR33], UPT ;  /* 0x00ff2008060075ea */ /* 0x0005e2000ba00011 */
[----:B-1----:R-:W-:Y:S03]  /*8dc0*/  UIADD3 UR4, UPT, UPT, UR14, 0x44, URZ ;  /* 0x000000440e047890 */ /* 0x002fe6000fffe0ff */
[C---:B------:R-:W-:Y:S02]  /*8dd0*/  @P0 R2UR.BROADCAST UR15, R6.reuse ;  /* 0x00000000060f02ca */ /* 0x040fe400008e0000 */
[----:B------:R-:W-:Y:S11]  /*8de0*/  ELECT P0, URZ, PT ;  /* 0x0000000000ff782f */ /* 0x000ff60003800000 */
[----:B------:R-:W-:Y:S02]  /*8df0*/  @!UPT UIADD3 URZ, UPT, UPT, URZ, URZ, URZ ;  /* 0x000000fffffff290 */ /* 0x000fe4000fffe0ff */
[----:B--2---:R-:W-:Y:S01]  /*8e00*/  @P0 R2UR.BROADCAST UR9, R6 ;  /* 0x00000000060902ca */ /* 0x004fe200008e0000 */
[----:B------:R-:W-:Y:S02]  /*8e10*/  UIADD3 UR10, UPT, UPT, UR16, 0x46, URZ ;  /* 0x00000046100a7890 */ /* 0x000fe4000fffe0ff */
[----:B------:R-:W-:Y:S02]  /*8e20*/  UIADD3 UR6, UPT, UPT, UR14, 0x46, URZ ;  /* 0x000000460e067890 */ /* 0x000fe4000fffe0ff */
[----:B------:R-:W-:Y:S01]  /*8e30*/  UIADD3 UR8, UPT, UPT, UR20, 0x20, URZ ;  /* 0x0000002014087890 */ /* 0x000fe2000fffe0ff */
[----:B------:R1:W-:Y:S07]  /*8e40*/  UTCHMMA.2CTA gdesc[UR4], gdesc[UR12], tmem[UR15], tmem[UR30], idesc[UR31], UPT ;  /* 0x00ff1e0c040075ea */ /* 0x0003ee000ba0000f */
[----:B------:R3:W-:Y:S01]  /*8e50*/  UTCHMMA.2CTA gdesc[UR6], gdesc[UR10], tmem[UR9], tmem[UR28], idesc[UR29], UPT ;  /* 0x00ff1c0a060075ea */ /* 0x0007e2000ba00009 */
[----:B------:R3:W-:Y:S01]  /*8e60*/  UTCBAR.2CTA.MULTICAST [UR8], URZ, UR23 ;  /* 0x000000ff080073e9 */ /* 0x0007e20008200817 */
[----:B-1----:R-:W-:Y:S02]  /*8e70*/  UIADD3 UR4, UPT, UPT, UR19, 0x1, URZ ;  /* 0x0000000113047890 */ /* 0x002fe4000fffe0ff */
[----:B------:R-:W-:Y:S02]  /*8e80*/  UIADD3 UR5, UPT, UPT, UR19, -0x1, URZ ;  /* 0xffffffff13057890 */ /* 0x000fe4000fffe0ff */
[----:B------:R-:W-:Y:S03]  /*8e90*/  UISETP.GT.U32.AND UP0, UPT, UR4, 0x1, UPT ;  /* 0x000000010400788c */ /* 0x000fe6000bf04070 */
[----:B------:R-:W-:Y:S02]  /*8ea0*/  UMOV UR4, UR21 ;  /* 0x0000001500047c82 */ /* 0x000fe40008000000 */
[----:B------:R-:W-:Y:S04]  /*8eb0*/  UMOV UR19, UR5 ;  /* 0x0000000500137c82 */ /* 0x000fe80008000000 */
[----:B----4-:R-:W-:Y:S05]  /*8ec0*/  BRA.U UP0, `(.L_x_68) ;  /* 0xfffffff900cc7547 */ /* 0x010fea000b83ffff */
.L_x_65:
[----:B------:R-:W-:-:S09]  /*8ed0*/  UIADD3 UR4, UPT, UPT, UR27, 0xa0, URZ ;  /* 0x000000a01b047890 */ /* 0x000fd2000fffe0ff */
[----:B------:R2:W-:Y:S01]  /*8ee0*/  UTCBAR.2CTA.MULTICAST [UR4], URZ, UR46 ;  /* 0x000000ff040073e9 */ /* 0x0005e2000820082e */
[----:B------:R-:W-:Y:S02]  /*8ef0*/  NOP ;  /* 0x0000000000007918 */ /* 0x000fe40000000000 */
.L_x_64:
[----:B--2---:R-:W-:Y:S01]  /*8f00*/  UIADD3 UR4, UPT, UPT, UR26, 0x1, URZ ;  /* 0x000000011a047890 */ /* 0x004fe2000fffe0ff */
[----:B------:R-:W-:-:S03]  /*8f10*/  LOP3.LUT R2, R2, 0x1, RZ, 0x3c, !PT ;  /* 0x0000000102027812 */ /* 0x000fc600078e3cff */
[----:B------:R-:W-:-:S04]  /*8f20*/  UISETP.NE.AND UP0, UPT, UR4, 0x2, UPT ;  /* 0x000000020400788c */ /* 0x000fc8000bf05270 */
[----:B------:R-:W-:Y:S02]  /*8f30*/  USEL UR5, URZ, 0x1, UP0 ;  /* 0x00000001ff057887 */ /* 0x000fe40008000000 */
[----:B------:R-:W-:-:S04]  /*8f40*/  USEL UR26, UR4, URZ, UP0 ;  /* 0x000000ff041a7287 */ /* 0x000fc80008000000 */
[----:B------:R-:W-:Y:S01]  /*8f50*/  LOP3.LUT R3, R3, UR5, RZ, 0x3c, !PT ;  /* 0x0000000503037c12 */ /* 0x000fe2000f8e3cff */
[----:B------:R-:W-:Y:S07]  /*8f60*/  @P3 BRA `(.L_x_69) ;  /* 0xfffffff800383947 */ /* 0x000fee000383ffff */
[----:B---3--:R-:W2:Y:S01]  /*8f70*/  S2UR UR8, SR_CgaCtaId ;  /* 0x00000000000879c3 */ /* 0x008ea20000008800 */
[----:B------:R-:W-:Y:S01]  /*8f80*/  ELECT P0, URZ, PT ;  /* 0x0000000000ff782f */ /* 0x000fe20003800000 */
[----:B------:R-:W-:Y:S01]  /*8f90*/  HFMA2 R0, -RZ, RZ, 0, 5.9604644775390625e-08 ;  /* 0x00000001ff007431 */ /* 0x000fe200000001ff */
[----:B------:R-:W-:-:S05]  /*8fa0*/  UMOV UR4, 0x40 ;  /* 0x0000004000047882 */ /* 0x000fca0000000000 */
[----:B------:R-:W-:Y:S01]  /*8fb0*/  UVIRTCOUNT.DEALLOC.SMPOOL 0x80 ;  /* 0x000000800000784c */ /* 0x000fe20000000000 */
[----:B------:R-:W-:Y:S02]  /*8fc0*/  UISETP.NE.AND UP0, UPT, UR49, URZ, UPT ;  /* 0x000000ff3100728c */ /* 0x000fe4000bf05270 */
[----:B--2---:R-:W-:-:S09]  /*8fd0*/  ULEA UR8, UR8, UR4, 0x18 ;  /* 0x0000000408087291 */ /* 0x004fd2000f8ec0ff */
[----:B------:R2:W-:Y:S01]  /*8fe0*/  @P0 STS.U8 [UR8+0x1c], R0 ;  /* 0x00001c00ff000988 */ /* 0x0005e20008000008 */
[----:B------:R-:W-:Y:S05]  /*8ff0*/  BRA.U UP0, `(.L_x_70) ;  /* 0x0000000100587547 */ /* 0x000fea000b800000 */
[----:B------:R-:W-:Y:S01]  /*9000*/  UIADD3 UR5, UPT, UPT, UR22, 0xb0, URZ ;  /* 0x000000b016057890 */ /* 0x000fe2000fffe0ff */
[----:B-1----:R-:W-:-:S03]  /*9010*/  SHF.L.U32 R5, R3, 0x1f, RZ ;  /* 0x0000001f03057819 */ /* 0x002fc600000006ff */
[----:B------:R-:W-:-:S09]  /*9020*/  ULEA UR4, UR26, UR5, 0x3 ;  /* 0x000000051a047291 */ /* 0x000fd2000f8e18ff */
[----:B------:R-:W1:Y:S02]  /*9030*/  SYNCS.PHASECHK.TRANS64.TRYWAIT P0, [UR4], R5 ;  /* 0x00000005ff0075a7 */ /* 0x000e640008001104 */
[----:B-1----:R-:W-:Y:S05]  /*9040*/  @!P0 BRA `(.L_x_71) ;  /* 0x0000007c00d48947 */ /* 0x002fea0003800000 */
.L_x_194:
[----:B------:R-:W-:-:S04]  /*9050*/  UIADD3 UR4, UPT, UPT, UR26, 0x1, URZ ;  /* 0x000000011a047890 */ /* 0x000fc8000fffe0ff */
[----:B------:R-:W-:-:S04]  /*9060*/  UISETP.NE.AND UP1, UPT, UR4, 0x2, UPT ;  /* 0x000000020400788c */ /* 0x000fc8000bf25270 */
[----:B------:R-:W-:Y:S02]  /*9070*/  USEL UR6, URZ, 0x1, UP1 ;  /* 0x00000001ff067887 */ /* 0x000fe40008800000 */
[----:B------:R-:W-:-:S04]  /*9080*/  USEL UR4, UR4, URZ, UP1 ;  /* 0x000000ff04047287 */ /* 0x000fc80008800000 */
[----:B------:R-:W-:Y:S01]  /*9090*/  ULEA UR4, UR4, UR5, 0x3 ;  /* 0x0000000504047291 */ /* 0x000fe2000f8e18ff */
[----:B------:R-:W-:-:S04]  /*90a0*/  LOP3.LUT R3, R3, UR6, RZ, 0x3c, !PT ;  /* 0x0000000603037c12 */ /* 0x000fc8000f8e3cff */
[----:B------:R-:W-:Y:S01]  /*90b0*/  SHF.L.U32 R3, R3, 0x1f, RZ ;  /* 0x0000001f03037819 */ /* 0x000fe200000006ff */
[----:B-12---:R-:W-:-:S04]  /*90c0*/  IMAD.U32 R0, RZ, RZ, UR4 ;  /* 0x00000004ff007e24 */ /* 0x006fc8000f8e00ff */
[----:B------:R1:W2:Y:S03]  /*90d0*/  SYNCS.PHASECHK.TRANS64.TRYWAIT P0, [R0+URZ], R3 ;  /* 0x00000003000075a7 */ /* 0x0002a600080011ff */
[----:B--2---:R-:W-:Y:S05]  /*90e0*/  @!P0 NANOSLEEP.SYNCS 0x989680 ;  /* 0x009896800000895d */ /* 0x004fea0003900000 */
[----:B------:R-:W2:Y:S02]  /*90f0*/  @!P0 SYNCS.PHASECHK.TRANS64 P0, [R0+URZ], R3 ;  /* 0x00000003000085a7 */ /* 0x000ea400080010ff */
[----:B--2---:R-:W-:Y:S05]  /*9100*/  @P0 BRA `(.L_x_72) ;  /* 0x0000000000200947 */ /* 0x004fea0003800000 */
.L_x_73:
[----:B--2---:R2:W3:Y:S02]  /*9110*/  SYNCS.PHASECHK.TRANS64.TRYWAIT P0, [R0+URZ], R3 ;  /* 0x00000003000075a7 */ /* 0x0044e400080011ff */
[----:B---3--:R-:W-:Y:S05]  /*9120*/  @!P0 NANOSLEEP.SYNCS 0x989680 ;  /* 0x009896800000895d */ /* 0x008fea0003900000 */
[----:B------:R-:W3:Y:S02]  /*9130*/  @!P0 SYNCS.PHASECHK.TRANS64 P0, [R0+URZ], R3 ;  /* 0x00000003000085a7 */ /* 0x000ee400080010ff */
[----:B---3--:R-:W-:Y:S05]  /*9140*/  @!P0 BRA `(.L_x_73) ;  /* 0xfffffffc00f08947 */ /* 0x008fea000383ffff */
[----:B------:R-:W-:Y:S05]  /*9150*/  BRA `(.L_x_72) ;  /* 0x00000000000c7947 */ /* 0x000fea0003800000 */
.L_x_70:
[----:B------:R-:W-:-:S04]  /*9160*/  UIADD3 UR4, UPT, UPT, UR22, 0xc0, URZ ;  /* 0x000000c016047890 */ /* 0x000fc8000fffe0ff */
[----:B------:R-:W-:-:S09]  /*9170*/  UPRMT UR4, UR48, 0x654, UR4 ;  /* 0x0000065430047896 */ /* 0x000fd20008000004 */
[----:B------:R-:W-:Y:S03]  /*9180*/  SYNCS.ARRIVE.TRANS64.RED.A1T0 RZ, [UR4], RZ ;  /* 0x000000ffffff79a7 */ /* 0x000fe60008100404 */
.L_x_72:
[----:B-12---:R-:W-:Y:S01]  /*9190*/  SHF.L.U32 R3, RZ, 0x1f, RZ ;  /* 0x0000001fff037819 */ /* 0x006fe200000006ff */
[----:B------:R-:W-:Y:S01]  /*91a0*/  UIADD3 UR4, UPT, UPT, UR22, 0xc0, URZ ;  /* 0x000000c016047890 */ /* 0x000fe2000fffe0ff */
[----:B------:R-:W-:Y:S02]  /*91b0*/  PLOP3.LUT P0, PT, PT, PT, UP0, 0x80, 0x8 ;  /* 0x000000000008781c */ /* 0x000fe40003f0f008 */
[----:B------:R-:W1:Y:S02]  /*91c0*/  SYNCS.PHASECHK.TRANS64.TRYWAIT P1, [UR22+0xc0], R3 ;  /* 0x0000c003ff0075a7 */ /* 0x000e640008021116 */
[----:B-1----:R-:W-:Y:S09]  /*91d0*/  @!P1 BRA `(.L_x_74) ;  /* 0x0000007c00889947 */ /* 0x002ff20003800000 */
.L_x_196:
[----:B------:R-:W-:Y:S01]  /*91e0*/  @!UP0 UPRMT UR4, UR48, 0x654, UR4 ;  /* 0x0000065430048896 */ /* 0x000fe20008000004 */
[----:B------:R-:W-:Y:S01]  /*91f0*/  LOP3.LUT R2, R4, 0xffff, RZ, 0xc0, !PT ;  /* 0x0000ffff04027812 */ /* 0x000fe200078ec0ff */
[----:B-1----:R-:W-:Y:S02]  /*9200*/  IMAD.MOV.U32 R3, RZ, RZ, 0xffff ;  /* 0x0000ffffff037424 */ /* 0x002fe400078e00ff */
[----:B------:R-:W-:Y:S01]  /*9210*/  IMAD.MOV.U32 R5, RZ, RZ, 0x1 ;  /* 0x00000001ff057424 */ /* 0x000fe200078e00ff */
[----:B------:R-:W-:-:S04]  /*9220*/  SHF.R.U32.HI R2, RZ, 0x5, R2 ;  /* 0x00000005ff027819 */ /* 0x000fc80000011602 */
[----:B------:R-:W-:Y:S01]  /*9230*/  @!P0 SYNCS.ARRIVE.TRANS64.RED.A1T0 RZ, [UR4], RZ ;  /* 0x000000ffffff89a7 */ /* 0x000fe20008100404 */
[----:B------:R-:W-:Y:S01]  /*9240*/  NOP ;  /* 0x0000000000007918 */ /* 0x000fe20000000000 */
[----:B------:R-:W1:Y:S01]  /*9250*/  LDS R0, [UR8+0x14] ;  /* 0x00001408ff007984 */ /* 0x000e620008000800 */
[-C--:B------:R-:W-:Y:S02]  /*9260*/  SHF.L.U32 R3, R3, R2.reuse, RZ ;  /* 0x0000000203037219 */ /* 0x080fe400000006ff */
[----:B------:R-:W-:Y:S02]  /*9270*/  SHF.L.U32 R5, R5, R2, RZ ;  /* 0x0000000205057219 */ /* 0x000fe400000006ff */
[----:B-1----:R-:W-:-:S04]  /*9280*/  LOP3.LUT R0, R0, R3, RZ, 0xc0, !PT ;  /* 0x0000000300007212 */ /* 0x002fc800078ec0ff */
[----:B------:R-:W-:-:S13]  /*9290*/  ISETP.NE.AND P0, PT, R0, R3, PT ;  /* 0x000000030000720c */ /* 0x000fda0003f05270 */
[----:B------:R-:W-:Y:S05]  /*92a0*/  @P0 BRA `(.L_x_75) ;  /* 0x00000000005c0947 */ /* 0x000fea0003800000 */
[----:B------:R-:W1:Y:S02]  /*92b0*/  LDS R0, [UR8+0x18] ;  /* 0x00001808ff007984 */ /* 0x000e640008000800 */
[----:B-1----:R-:W-:-:S04]  /*92c0*/  LOP3.LUT R0, R0, R5, RZ, 0xc0, !PT ;  /* 0x0000000500007212 */ /* 0x002fc800078ec0ff */
[----:B------:R-:W-:-:S13]  /*92d0*/  ISETP.NE.AND P0, PT, R0, R5, PT ;  /* 0x000000050000720c */ /* 0x000fda0003f05270 */
[----:B------:R-:W-:Y:S05]  /*92e0*/  @P0 BRA `(.L_x_76) ;  /* 0x0000000000400947 */ /* 0x000fea0003800000 */
[----:B------:R-:W-:Y:S01]  /*92f0*/  R2UR UR4, R3 ;  /* 0x00000000030472ca */ /* 0x000fe200000e0000 */
[----:B------:R-:W1:Y:S01]  /*9300*/  S2R R2, SR_LANEID ;  /* 0x0000000000027919 */ /* 0x000e620000000000 */
[----:B------:R-:W-:-:S04]  /*9310*/  LOP3.LUT R5, RZ, R5, RZ, 0x33, !PT ;  /* 0x00000005ff057212 */ /* 0x000fc800078e33ff */
[----:B------:R-:W2:Y:S07]  /*9320*/  REDUX UR6, R5 ;  /* 0x00000000050673c4 */ /* 0x000eae0000000000 */
[----:B------:R-:W-:-:S03]  /*9330*/  ULOP3.LUT UR5, URZ, UR4, URZ, 0x33, !UPT ;  /* 0x00000004ff057292 */ /* 0x000fc6000f8e33ff */
[----:B------:R-:W-:Y:S02]  /*9340*/  VOTEU.ANY UR4, UPT, PT ;  /* 0x0000000000047886 */ /* 0x000fe400038e0100 */
[----:B------:R-:W-:Y:S01]  /*9350*/  UFLO.U32 UR4, UR4 ;  /* 0x00000004000472bd */ /* 0x000fe200080e0000 */
[----:B------:R-:W-:-:S04]  /*9360*/  IMAD.U32 R0, RZ, RZ, UR5 ;  /* 0x00000005ff007e24 */ /* 0x000fc8000f8e00ff */
[----:B------:R-:W3:Y:S02]  /*9370*/  REDUX UR7, R0 ;  /* 0x00000000000773c4 */ /* 0x000ee40000000000 */
[----:B------:R4:W-:Y:S01]  /*9380*/  UTCATOMSWS.AND URZ, UR5 ;  /* 0x0000000500ff79e3 */ /* 0x0009e20008000000 */
[----:B-1----:R-:W-:Y:S01]  /*9390*/  ISETP.EQ.U32.AND P0, PT, R2, UR4, PT ;  /* 0x0000000402007c0c */ /* 0x002fe2000bf02070 */
[----:B--2---:R-:W-:Y:S02]  /*93a0*/  IMAD.U32 R2, RZ, RZ, UR6 ;  /* 0x00000006ff027e24 */ /* 0x004fe4000f8e00ff */
[----:B---3--:R-:W-:-:S10]  /*93b0*/  IMAD.U32 R3, RZ, RZ, UR7 ;  /* 0x00000007ff037e24 */ /* 0x008fd4000f8e00ff */
[----:B------:R4:W-:Y:S04]  /*93c0*/  @P0 ATOMS.AND RZ, [UR8+0x14], R3 ;  /* 0x00001403ffff098c */ /* 0x0009e8000a800008 */
[----:B------:R4:W-:Y:S01]  /*93d0*/  @P0 ATOMS.AND RZ, [UR8+0x18], R2 ;  /* 0x00001802ffff098c */ /* 0x0009e2000a800008 */
[----:B------:R-:W-:Y:S05]  /*93e0*/  BRA `(.L_x_77) ;  /* 0x0000000000147947 */ /* 0x000fea0003800000 */
.L_x_76:
[----:B------:R-:W-:Y:S02]  /*93f0*/  MOV R2, 0x9410 ;  /* 0x0000941000027802 */ /* 0x000fe40000000f00 */
[----:B-----5:R-:W-:Y:S05]  /*9400*/  CALL.REL.NOINC `($__internal_0_$__cuda_sm10x_tcgen05_guardrail_trap_col_being_dealloced_not_returned_by_alloc) ;  /* 0x00000084001c7944 */ /* 0x020fea0003c00000 */
[----:B------:R-:W-:Y:S05]  /*9410*/  BRA `(.L_x_77) ;  /* 0x0000000000087947 */ /* 0x000fea0003800000 */
.L_x_75:
[----:B------:R-:W-:Y:S02]  /*9420*/  MOV R2, 0x9440 ;  /* 0x0000944000027802 */ /* 0x000fe40000000f00 */
[----:B-----5:R-:W-:Y:S05]  /*9430*/  CALL.REL.NOINC `($__internal_2_$__cuda_sm10x_tcgen05_guardrail_trap_unallocated_columns_being_dealloced) ;  /* 0x0000008400287944 */ /* 0x020fea0003c00000 */
.L_x_77:
[----:B------:R-:W-:Y:S01]  /*9440*/  NOP ;  /* 0x0000000000007918 */ /* 0x000fe20000000000 */
[----:B----4-:R-:W-:Y:S05]  /*9450*/  EXIT ;  /* 0x000000000000794d */ /* 0x010fea0003800000 */
.L_x_49:
[----:B------:R-:W-:-:S09]  /*9460*/  UISETP.NE.OR UP5, UPT, UR10, 0x3, !UP5 ;  /* 0x000000030a00788c */ /* 0x000fd2000efa5670 */
[----:B------:R-:W-:Y:S05]  /*9470*/  BRA.U UP5, `(.L_x_78) ;  /* 0x0000001505e87547 */ /* 0x000fea000b800000 */
[----:B-----5:R-:W1:Y:S01]  /*9480*/  LDC.64 R32, c[0x0][0x988] ;  /* 0x00026200ff207b82 */ /* 0x020e620000000a00 */
[----:B------:R-:W2:Y:S01]  /*9490*/  LDCU.64 UR4, c[0x0][0x888] ;  /* 0x00011100ff0477ac */ /* 0x000ea20008000a00 */
[----:B------:R-:W-:Y:S01]  /*94a0*/  IMAD.MOV.U32 R34, RZ, RZ, RZ ;  /* 0x000000ffff227224 */ /* 0x000fe200078e00ff */
[----:B------:R-:W3:Y:S05]  /*94b0*/  LDCU.64 UR30, c[0x0][0x890] ;  /* 0x00011200ff1e77ac */ /* 0x000eea0008000a00 */
[----:B------:R-:W4:Y:S01]  /*94c0*/  LDC.64 R24, c[0x0][0x980] ;  /* 0x00026000ff187b82 */ /* 0x000f220000000a00 */
[----:B------:R-:W-:-:S07]  /*94d0*/  UPLOP3.LUT UP1, UPT, UPT, UPT, UPT, 0x40, 0x4 ;  /* 0x000000000004789c */ /* 0x000fce0003f2e870 */
[----:B------:R-:W4:Y:S01]  /*94e0*/  LDC R0, c[0x0][0xb30] ;  /* 0x0002cc00ff007b82 */ /* 0x000f220000000800 */
[----:B--2---:R-:W-:-:S03]  /*94f0*/  UISETP.NE.U32.AND UP4, UPT, UR4, URZ, UPT ;  /* 0x000000ff0400728c */ /* 0x004fc6000bf85070 */
[----:B------:R-:W-:Y:S01]  /*9500*/  UMOV UR4, 0x400 ;  /* 0x0000040000047882 */ /* 0x000fe20000000000 */
[----:B------:R-:W-:-:S03]  /*9510*/  UISETP.NE.AND.EX UP4, UPT, UR5, URZ, UPT, UP4 ;  /* 0x000000ff0500728c */ /* 0x000fc6000bf85340 */
[----:B------:R-:W2:Y:S01]  /*9520*/  LDC R27, c[0x0][0x370] ;  /* 0x0000dc00ff1b7b82 */ /* 0x000ea20000000800 */
[C---:B-1----:R-:W-:Y:S01]  /*9530*/  ISETP.NE.AND P0, PT, R33.reuse, 0x1, PT ;  /* 0x000000012100780c */ /* 0x042fe20003f05270 */
[----:B------:R-:W-:Y:S01]  /*9540*/  ULEA UR4, UR58, UR4, 0x18 ;  /* 0x000000043a047291 */ /* 0x000fe2000f8ec0ff */
[----:B------:R-:W-:Y:S01]  /*9550*/  R2UR UR38, R33 ;  /* 0x00000000212672ca */ /* 0x000fe200000e0000 */
[----:B---3--:R-:W-:Y:S01]  /*9560*/  UISETP.NE.U32.AND UP5, UPT, UR30, URZ, UPT ;  /* 0x000000ff1e00728c */ /* 0x008fe2000bfa5070 */
[----:B------:R-:W-:Y:S01]  /*9570*/  IMAD.MOV.U32 R33, RZ, RZ, 0x2000 ;  /* 0x00002000ff217424 */ /* 0x000fe200078e00ff */
[----:B------:R-:W-:Y:S02]  /*9580*/  UIADD3 UR5, UPT, UPT, UR4, 0x98, URZ ;  /* 0x0000009804057890 */ /* 0x000fe4000fffe0ff */
[----:B------:R-:W1:Y:S01]  /*9590*/  LDC R2, c[0x0][0xb0c] ;  /* 0x0002c300ff027b82 */ /* 0x000e620000000800 */
[----:B----4-:R-:W-:Y:S01]  /*95a0*/  R2UR UR48, R24 ;  /* 0x00000000183072ca */ /* 0x010fe200000e0000 */
[----:B------:R-:W-:-:S02]  /*95b0*/  UIADD3 UR41, UPT, UPT, UR4, 0x40, URZ ;  /* 0x0000004004297890 */ /* 0x000fc4000fffe0ff */
[----:B------:R-:W-:Y:S02]  /*95c0*/  UIADD3 UR33, UPT, UPT, UR4, 0x48, URZ ;  /* 0x0000004804217890 */ /* 0x000fe4000fffe0ff */
[----:B------:R-:W-:Y:S02]  /*95d0*/  UIADD3 UR25, UPT, UPT, UR4, 0x50, URZ ;  /* 0x0000005004197890 */ /* 0x000fe4000fffe0ff */
[----:B------:R-:W3:Y:S01]  /*95e0*/  LDC R17, c[0x0][0xb20] ;  /* 0x0002c800ff117b82 */ /* 0x000ee20000000800 */
[----:B------:R-:W-:Y:S01]  /*95f0*/  UIADD3 UR17, UPT, UPT, UR4, 0x58, URZ ;  /* 0x0000005804117890 */ /* 0x000fe2000fffe0ff */
[----:B------:R-:W-:Y:S01]  /*9600*/  ISETP.NE.AND P1, PT, R0, 0x1, PT ;  /* 0x000000010000780c */ /* 0x000fe20003f25270 */
[----:B------:R-:W-:Y:S02]  /*9610*/  UPRMT UR46, URZ, 0x654, UR5 ;  /* 0x00000654ff2e7896 */ /* 0x000fe40008000005 */
[----:B------:R-:W-:Y:S02]  /*9620*/  UPRMT UR23, UR58, 0x654, UR41 ;  /* 0x000006543a177896 */ /* 0x000fe40008000029 */
[----:B------:R-:W-:Y:S01]  /*9630*/  UPRMT UR22, UR58, 0x654, UR33 ;  /* 0x000006543a167896 */ /* 0x000fe20008000021 */
[----:B------:R-:W4:Y:S01]  /*9640*/  LDC.64 R36, c[0x0][0x348] ;  /* 0x0000d200ff247b82 */ /* 0x000f220000000a00 */
[----:B------:R-:W-:-:S02]  /*9650*/  UPRMT UR15, UR58, 0x654, UR25 ;  /* 0x000006543a0f7896 */ /* 0x000fc40008000019 */
[----:B------:R-:W-:Y:S02]  /*9660*/  UPRMT UR14, UR58, 0x654, UR17 ;  /* 0x000006543a0e7896 */ /* 0x000fe40008000011 */
[----:B------:R-:W-:Y:S01]  /*9670*/  UISETP.NE.AND.EX UP5, UPT, UR31, URZ, UPT, UP5 ;  /* 0x000000ff1f00728c */ /* 0x000fe2000bfa5350 */
[----:B------:R-:W-:Y:S02]  /*9680*/  VOTEU.ANY UP3, P0 ;  /* 0x0000000000ff7886 */ /* 0x000fe40000060100 */
[----:B------:R-:W1:Y:S08]  /*9690*/  LDC.64 R20, c[0x0][0xb10] ;  /* 0x0002c400ff147b82 */ /* 0x000e700000000a00 */
[----:B------:R-:W1:Y:S08]  /*96a0*/  LDC.64 R6, c[0x0][0xb18] ;  /* 0x0002c600ff067b82 */ /* 0x000e700000000a00 */
[----:B------:R-:W1:Y:S08]  /*96b0*/  LDC.64 R4, c[0x0][0xb28] ;  /* 0x0002ca00ff047b82 */ /* 0x000e700000000a00 */
[----:B------:R-:W1:Y:S08]  /*96c0*/  LDC.64 R22, c[0x0][0x990] ;  /* 0x00026400ff167b82 */ /* 0x000e700000000a00 */
[----:B--23--:R-:W1:Y:S02]  /*96d0*/  LDC R18, c[0x0][0x374] ;  /* 0x0000dd00ff127b82 */ /* 0x00ce640000000800 */
.L_x_93:
[----:B------:R-:W-:Y:S04]  /*96e0*/  SHF.L.U32 R3, R34, 0x1f, RZ ;  /* 0x0000001f22037819 */ /* 0x000fe800000006ff */
[----:B--2---:R-:W2:Y:S02]  /*96f0*/  SYNCS.PHASECHK.TRANS64.TRYWAIT P0, [UR4+0x90], R3 ;  /* 0x00009003ff0075a7 */ /* 0x004ea40008001104 */
[----:B--2---:R-:W-:Y:S05]  /*9700*/  @!P0 BRA `(.L_x_79) ;  /* 0x0000007800548947 */ /* 0x004fea0003800000 */
.L_x_198:
[----:B------:R-:W3:Y:S01]  /*9710*/  LDS.128 R28, [UR4+0xd0] ;  /* 0x0000d004ff1c7984 */ /* 0x000ee20008000c00 */
[----:B------:R-:W-:Y:S01]  /*9720*/  ISETP.GE.AND P0, PT, R26, 0x1, PT ;  /* 0x000000011a00780c */ /* 0x000fe20003f06270 */
[----:B------:R-:W-:Y:S01]  /*9730*/  @!PT LDS RZ, [RZ] ;  /* 0x00000000fffff984 */ /* 0x000fe20000000800 */
[----:B------:R-:W-:Y:S01]  /*9740*/  @!PT LDS RZ, [RZ] ;  /* 0x00000000fffff984 */ /* 0x000fe20000000800 */
[----:B------:R-:W-:Y:S01]  /*9750*/  @!PT LDS RZ, [RZ] ;  /* 0x00000000fffff984 */ /* 0x000fe20000000800 */
[----:B------:R-:W-:Y:S01]  /*9760*/  @!PT LDS RZ, [RZ] ;  /* 0x00000000fffff984 */ /* 0x000fe20000000800 */
[----:B------:R5:W-:Y:S06]  /*9770*/  MEMBAR.ALL.CTA ;  /* 0x0000000000007992 */ /* 0x000bec0000008000 */
[----:B-----5:R-:W5:Y:S02]  /*9780*/  FENCE.VIEW.ASYNC.S ;  /* 0x00000000000073c6 */ /* 0x020f640000000000 */
[----:B-----5:R-:W-:Y:S01]  /*9790*/  SYNCS.ARRIVE.TRANS64.RED.A1T0 RZ, [UR46], RZ ;  /* 0x000000ffffff79a7 */ /* 0x020fe2000810042e */
[----:B---3--:R-:W-:Y:S11]  /*97a0*/  LOP3.LUT P5, RZ, R30, 0x1, RZ, 0xc0, !PT ;  /* 0x000000011eff7812 */ /* 0x008ff600078ac0ff */
[----:B------:R-:W-:Y:S02]  /*97b0*/  @!UPT UIADD3 URZ, UPT, UPT, URZ, URZ, URZ ;  /* 0x000000fffffff290 */ /* 0x000fe4000fffe0ff */
[----:B------:R-:W-:Y:S02]  /*97c0*/  @P5 MOV R13, R28 ;  /* 0x0000001c000d5202 */ /* 0x000fe40000000f00 */
[----:B------:R-:W-:Y:S01]  /*97d0*/  @P5 LOP3.LUT R8, R29, 0xffff, RZ, 0xc0, !PT ;  /* 0x0000ffff1d085812 */ /* 0x000fe200078ec0ff */
[----:B------:R-:W-:Y:S06]  /*97e0*/  @!P0 BRA `(.L_x_80) ;  /* 0x0000000000a48947 */ /* 0x000fec0003800000 */
[----:B-1----:R-:W-:Y:S01]  /*97f0*/  IMAD.HI.U32 R40, R18, R7, RZ ;  /* 0x0000000712287227 */ /* 0x002fe200078e00ff */
[----:B------:R-:W-:Y:S02]  /*9800*/  ISETP.NE.AND P0, PT, R6, 0x1, PT ;  /* 0x000000010600780c */ /* 0x000fe40003f05270 */
[----:B------:R-:W-:Y:S01]  /*9810*/  ISETP.NE.AND P2, PT, R26, 0x1, PT ;  /* 0x000000011a00780c */ /* 0x000fe20003f45270 */
[-C--:B------:R-:W-:Y:S01]  /*9820*/  IMAD.HI.U32 R38, R27, R20.reuse, RZ ;  /* 0x000000141b267227 */ /* 0x080fe200078e00ff */
[----:B------:R-:W-:Y:S02]  /*9830*/  SHF.R.U32.HI R39, RZ, R17, R40 ;  /* 0x00000011ff277219 */ /* 0x000fe40000011628 */
[----:B------:R-:W-:Y:S01]  /*9840*/  ISETP.NE.AND P3, PT, R2, 0x1, PT ;  /* 0x000000010200780c */ /* 0x000fe20003f65270 */
[----:B------:R-:W-:Y:S01]  /*9850*/  IMAD.HI.U32 R44, R8, R7, RZ ;  /* 0x00000007082c7227 */ /* 0x000fe200078e00ff */
[----:B------:R-:W-:Y:S02]  /*9860*/  SHF.R.U32.HI R38, RZ, R21, R38 ;  /* 0x00000015ff267219 */ /* 0x000fe40000011626 */
[----:B--2---:R-:W-:Y:S01]  /*9870*/  SEL R3, R18, R39, !P0 ;  /* 0x0000002712037207 */ /* 0x004fe20004000000 */
[----:B------:R-:W-:Y:S01]  /*9880*/  IMAD.HI.U32 R40, R13, R20, RZ ;  /* 0x000000140d287227 */ /* 0x000fe200078e00ff */
[----:B------:R-:W-:Y:S02]  /*9890*/  SEL R11, R27, R38, !P3 ;  /* 0x000000261b0b7207 */ /* 0x000fe40005800000 */
[----:B------:R-:W-:Y:S01]  /*98a0*/  SHF.R.U32.HI R39, RZ, R17, R44 ;  /* 0x00000011ff277219 */ /* 0x000fe2000001162c */
[-C--:B------:R-:W-:Y:S01]  /*98b0*/  IMAD.HI.U32 R42, R3, R4.reuse, RZ ;  /* 0x00000004032a7227 */ /* 0x080fe200078e00ff */
[----:B------:R-:W-:Y:S02]  /*98c0*/  SHF.R.U32.HI R40, RZ, R21, R40 ;  /* 0x00000015ff287219 */ /* 0x000fe40000011628 */
[----:B------:R-:W-:Y:S01]  /*98d0*/  SEL R9, R8, R39, !P0 ;  /* 0x0000002708097207 */ /* 0x000fe20004000000 */
[-C--:B------:R-:W-:Y:S01]  /*98e0*/  IMAD.HI.U32 R38, R11, R4.reuse, RZ ;  /* 0x000000040b267227 */ /* 0x080fe200078e00ff */
[-C--:B------:R-:W-:Y:S03]  /*98f0*/  @P2 SHF.R.U32.HI R3, RZ, R5.reuse, R42 ;  /* 0x00000005ff032219 */ /* 0x080fe6000001162a */
[----:B------:R-:W-:Y:S01]  /*9900*/  IMAD.HI.U32 R14, R9, R4, RZ ;  /* 0x00000004090e7227 */ /* 0x000fe200078e00ff */
[----:B------:R-:W-:Y:S03]  /*9910*/  @P2 SHF.R.U32.HI R11, RZ, R5, R38 ;  /* 0x00000005ff0b2219 */ /* 0x000fe60000011626 */
[C---:B------:R-:W-:Y:S01]  /*9920*/  IMAD R10, R26.reuse, R3, RZ ;  /* 0x000000031a0a7224 */ /* 0x040fe200078e02ff */
[----:B------:R-:W-:Y:S01]  /*9930*/  SEL R3, R13, R40, !P3 ;  /* 0x000000280d037207 */ /* 0x000fe20005800000 */
[C---:B------:R-:W-:Y:S01]  /*9940*/  IMAD R12, R26.reuse, R11, RZ ;  /* 0x0000000b1a0c7224 */ /* 0x040fe200078e02ff */
[-C--:B------:R-:W-:Y:S02]  /*9950*/  SHF.R.U32.HI R14, RZ, R5.reuse, R14 ;  /* 0x00000005ff0e7219 */ /* 0x080fe4000001160e */
[C---:B------:R-:W-:Y:S02]  /*9960*/  ISETP.GE.AND P0, PT, R9.reuse, R10, PT ;  /* 0x0000000a0900720c */ /* 0x040fe40003f06270 */
[----:B------:R-:W-:Y:S02]  /*9970*/  SEL R15, R9, R14, !P2 ;  /* 0x0000000e090f7207 */ /* 0x000fe40005000000 */
[C---:B------:R-:W-:Y:S03]  /*9980*/  ISETP.GE.OR P0, PT, R3.reuse, R12, P0 ;  /* 0x0000000c0300720c */ /* 0x040fe60000706670 */
[----:B------:R-:W-:Y:S04]  /*9990*/  IMAD.MOV R14, RZ, RZ, -R15 ;  /* 0x000000ffff0e7224 */ /* 0x000fe800078e0a0f */
[----:B------:R-:W-:Y:S06]  /*99a0*/  IMAD R14, R26, R14, R9 ;  /* 0x0000000e1a0e7224 */ /* 0x000fec00078e0209 */
[C---:B------:R-:W-:Y:S05]  /*99b0*/  @!P0 IMAD.HI.U32 R10, R3.reuse, R4, RZ ;  /* 0x00000004030a8227 */ /* 0x040fea00078e00ff */
[----:B------:R-:W-:Y:S04]  /*99c0*/  @!P0 SHF.R.U32.HI R10, RZ, R5, R10 ;  /* 0x00000005ff0a8219 */ /* 0x000fe8000001160a */
[----:B------:R-:W-:Y:S01]  /*99d0*/  @!P0 SEL R0, R3, R10, !P2 ;  /* 0x0000000a03008207 */ /* 0x000fe20005000000 */
[----:B------:R-:W-:Y:S03]  /*99e0*/  IMAD.MOV R10, RZ, RZ, -R3 ;  /* 0x000000ffff0a7224 */ /* 0x000fe600078e0a03 */
[----:B------:R-:W-:Y:S01]  /*99f0*/  @!P0 IADD3 R15, PT, PT, R15, -R0, RZ ;  /* 0x800000000f0f8210 */ /* 0x000fe20007ffe0ff */
[----:B------:R-:W-:Y:S01]  /*9a00*/  @!P0 IMAD R0, R11, R14, R0 ;  /* 0x0000000e0b008224 */ /* 0x000fe200078e0200 */
[----:B------:R-:W-:Y:S01]  /*9a10*/  IADD3 R11, PT, PT, -R9, RZ, RZ ;  /* 0x000000ff090b7210 */ /* 0x000fe20007ffe1ff */
[----:B------:R-:W-:Y:S02]  /*9a20*/  IMAD R13, R2, R10, R13 ;  /* 0x0000000a020d7224 */ /* 0x000fe400078e020d */
[----:B------:R-:W-:Y:S02]  /*9a30*/  @!P0 IMAD R9, R15, R26, R3 ;  /* 0x0000001a0f098224 */ /* 0x000fe400078e0203 */
[----:B------:R-:W-:Y:S02]  /*9a40*/  @!P0 IMAD.MOV.U32 R3, RZ, RZ, R0 ;  /* 0x000000ffff038224 */ /* 0x000fe400078e0000 */
[----:B------:R-:W-:Y:S02]  /*9a50*/  IMAD R8, R6, R11, R8 ;  /* 0x0000000b06087224 */ /* 0x000fe400078e0208 */
[----:B------:R-:W-:Y:S02]  /*9a60*/  IMAD R13, R3, R2, R13 ;  /* 0x00000002030d7224 */ /* 0x000fe400078e020d */
[----:B------:R-:W-:Y:S02]  /*9a70*/  IMAD R8, R9, R6, R8 ;  /* 0x0000000609087224 */ /* 0x000fe400078e0208 */
.L_x_80:
[----:B------:R-:W-:Y:S05]  /*9a80*/  BRA.U UP1, `(.L_x_81) ;  /* 0x0000000101107547 */ /* 0x000fea000b800000 */
[----:B--2---:R-:W-:Y:S04]  /*9a90*/  MOV R0, UR47 ;  /* 0x0000002f00007c02 */ /* 0x004fe80008000f00 */
[----:B------:R-:W-:Y:S04]  /*9aa0*/  SHF.L.U32 R3, R0, 0x1f, RZ ;  /* 0x0000001f00037819 */ /* 0x000fe800000006ff */
[----:B------:R-:W2:Y:S02]  /*9ab0*/  SYNCS.PHASECHK.TRANS64.TRYWAIT P0, [UR4+0x88], R3 ;  /* 0x00008803ff0075a7 */ /* 0x000ea40008001104 */
[----:B--2---:R-:W-:Y:S05]  /*9ac0*/  @!P0 BRA `(.L_x_82) ;  /* 0x00000074007c8947 */ /* 0x004fea0003800000 */
.L_x_81:
[----:B------:R-:W-:Y:S01]  /*9ad0*/  R2UR UR42, R16 ;  /* 0x00000000102a72ca */ /* 0x000fe200000e0000 */
[----:B------:R-:W-:Y:S01]  /*9ae0*/  IMAD.MOV.U32 R12, RZ, RZ, 0x1 ;  /* 0x00000001ff0c7424 */ /* 0x000fe200078e00ff */
[----:B------:R-:W-:Y:S04]  /*9af0*/  ISETP.NE.U32.AND P0, PT, RZ, UR30, PT ;  /* 0x0000001eff007c0c */ /* 0x000fe8000bf05070 */
[----:B------:R-:W-:Y:S02]  /*9b00*/  ISETP.NE.AND.EX P2, PT, RZ, UR31, PT, P0 ;  /* 0x0000001fff007c0c */ /* 0x000fe4000bf45300 */
[----:B------:R-:W-:Y:S05]  /*9b10*/  SHF.L.U32 R12, R12, 0x1f, RZ ;  /* 0x0000001f0c0c7819 */ /* 0x000fea00000006ff */
[----:B------:R-:W-:Y:S01]  /*9b20*/  USHF.L.U32 UR42, UR42, 0x7, URZ ;  /* 0x000000072a2a7899 */ /* 0x000fe200080006ff */
[----:B------:R-:W-:Y:S11]  /*9b30*/  BRA.U !UP5, `(.L_x_83) ;  /* 0x000000010d347547 */ /* 0x000ff6000b800000 */
[----:B------:R-:W-:Y:S01]  /*9b40*/  UPLOP3.LUT UP0, UPT, UPT, UPT, UP4, 0x80, 0x8 ;  /* 0x000000000008789c */ /* 0x000fe20003f0f040 */
[----:B--2---:R-:W-:Y:S02]  /*9b50*/  HFMA2 R0, -RZ, RZ, 0, 5.9604644775390625e-08 ;  /* 0x00000001ff007431 */ /* 0x004fe400000001ff */
[----:B------:R-:W-:Y:S03]  /*9b60*/  IMAD.MOV.U32 R79, RZ, RZ, 0x1 ;  /* 0x00000001ff4f7424 */ /* 0x000fe600078e00ff */
[----:B------:R-:W-:Y:S05]  /*9b70*/  PLOP3.LUT P0, PT, PT, PT, UP0, 0x80, 0x8 ;  /* 0x000000000008781c */ /* 0x000fea0003f0f008 */
[----:B------:R-:W2:Y:S01]  /*9b80*/  @UP0 LDCU.64 UR6, c[0x0][0x888] ;  /* 0x00011100ff0607ac */ /* 0x000ea20008000a00 */
[----:B------:R-:W-:Y:S07]  /*9b90*/  @UP0 UIMAD UR5, UR39, UR30, URZ ;  /* 0x0000001e270502a4 */ /* 0x000fee000f8e02ff */
[----:B------:R-:W-:Y:S01]  /*9ba0*/  @!P0 PRMT R79, R0, 0x7610, R79 ;  /* 0x00007610004f8816 */ /* 0x000fe2000000004f */
[----:B--2---:R-:W-:Y:S03]  /*9bb0*/  @UP0 UIMAD.WIDE UR6, UR5, 0x4, UR6 ;  /* 0x00000004050608a5 */ /* 0x004fe6000f8e0206 */
[----:B------:R-:W2:Y:S03]  /*9bc0*/  @!UP0 LDCU UR5, c[0x0][0x880] ;  /* 0x00011000ff0587ac */ /* 0x000ea60008000800 */
[----:B------:R-:W-:Y:S01]  /*9bd0*/  IMAD.U32 R10, RZ, RZ, UR6 ;  /* 0x00000006ff0a7e24 */ /* 0x000fe2000f8e00ff */
[----:B------:R-:W-:Y:S05]  /*9be0*/  MOV R11, UR7 ;  /* 0x00000007000b7c02 */ /* 0x000fea0008000f00 */
[----:B------:R3:W5:Y:S02]  /*9bf0*/  @P0 LDG.E R35, desc[UR56][R10.64] ;  /* 0x000000380a230981 */ /* 0x000764000c1e1900 */
[----:B--23--:R-:W-:Y:S07]  /*9c00*/  @!P0 IMAD.U32 R35, RZ, RZ, UR5 ;  /* 0x00000005ff238e24 */ /* 0x00cfee000f8e00ff */
.L_x_83:
[----:B-----5:R-:W-:Y:S01]  /*9c10*/  @!P2 FSETP.EQ.AND P3, PT, R35, RZ, PT ;  /* 0x000000ff2300a20b */ /* 0x020fe20003f62000 */
[----:B------:R-:W-:Y:S01]  /*9c20*/  @!UPT UIADD3 URZ, UPT, UPT, URZ, URZ, URZ ;  /* 0x000000fffffff290 */ /* 0x000fe2000fffe0ff */
[----:B------:R-:W-:Y:S11]  /*9c30*/  @!P2 BRA `(.L_x_84) ;  /* 0x000000000014a947 */ /* 0x000ff60003800000 */
[----:B------:R-:W-:Y:S02]  /*9c40*/  LOP3.LUT P0, RZ, R79, 0xff, RZ, 0xc0, !PT ;  /* 0x000000ff4fff7812 */ /* 0x000fe4000780c0ff */
[----:B------:R-:W-:Y:S04]  /*9c50*/  PLOP3.LUT P3, PT, PT, PT, UP0, 0x80, 0x8 ;  /* 0x000000000008781c */ /* 0x000fe80003f6f008 */
[----:B------:R-:W-:Y:S07]  /*9c60*/  PLOP3.LUT P3, PT, P3, PT, PT, 0x8, 0x80 ;  /* 0x000000000080781c */ /* 0x000fee0001f6e170 */
[----:B------:R-:W-:Y:S11]  /*9c70*/  @P0 FSETP.EQ.AND P3, PT, R35, RZ, PT ;  /* 0x000000ff2300020b */ /* 0x000ff60003f62000 */
[----:B------:R-:W-:Y:S02]  /*9c80*/  @!UPT UIADD3 URZ, UPT, UPT, URZ, URZ, URZ ;  /* 0x000000fffffff290 */ /* 0x000fe4000fffe0ff */
.L_x_84:
[----:B------:R-:W-:Y:S01]  /*9c90*/  ISETP.NE.AND P0, PT, R24, 0x1, PT ;  /* 0x000000011800780c */ /* 0x000fe20003f05270 */
[----:B------:R-:W3:Y:S01]  /*9ca0*/  SYNCS.PHASECHK.TRANS64.TRYWAIT P2, [UR4+0x60], R12 ;  /* 0x0000600cff0075a7 */ /* 0x000ee20008041104 */
[----:B------:R-:W-:Y:S04]  /*9cb0*/  IMAD.SHL.U32 R10, R19, 0x80, RZ ;  /* 0x00000080130a7824 */ /* 0x000fe800078e00ff */
[C---:B------:R-:W-:Y:S01]  /*9cc0*/  IMAD.HI.U32 R9, R10.reuse, R25, RZ ;  /* 0x000000190a097227 */ /* 0x040fe200078e00ff */
[C---:B------:R-:W-:Y:S04]  /*9cd0*/  R2UR UR43, R10.reuse ;  /* 0x000000000a2b72ca */ /* 0x040fe800000e0000 */
[----:B------:R-:W-:Y:S04]  /*9ce0*/  SHF.R.U32.HI R9, RZ, R32, R9 ;  /* 0x00000020ff097219 */ /* 0x000fe80000011609 */
[----:B------:R-:W-:Y:S02]  /*9cf0*/  SEL R9, R10, R9, !P0 ;  /* 0x000000090a097207 */ /* 0x000fe40004000000 */
[----:B------:R-:W-:Y:S02]  /*9d00*/  ELECT P0, URZ, PT ;  /* 0x0000000000ff782f */ /* 0x000fe40003800000 */
[C---:B------:R-:W-:Y:S01]  /*9d10*/  R2UR UR5, R9.reuse ;  /* 0x00000000090572ca */ /* 0x040fe200000e0000 */
[C---:B-12---:R-:W-:Y:S01]  /*9d20*/  IMAD.HI.U32 R0, R9.reuse, R22, RZ ;  /* 0x0000001609007227 */ /* 0x046fe200078e00ff */
[----:B------:R-:W-:Y:S02]  /*9d30*/  PLOP3.LUT P3, PT, P3, P0, PT, 0xf2, 0x2f ;  /* 0x00000000002f781c */ /* 0x000fe40001f61e72 */
[----:B------:R-:W-:Y:S01]  /*9d40*/  R2UR UR44, R9 ;  /* 0x00000000092c72ca */ /* 0x000fe200000e0000 */
[----:B------:R-:W-:Y:S01]  /*9d50*/  IMAD.MOV R3, RZ, RZ, -R9 ;  /* 0x000000ffff037224 */ /* 0x000fe200078e0a09 */
[----:B------:R-:W-:Y:S04]  /*9d60*/  SHF.R.U32.HI R0, RZ, R23, R0 ;  /* 0x00000017ff007219 */ /* 0x000fe80000011600 */
[----:B------:R-:W-:Y:S05]  /*9d70*/  R2UR UR45, R0 ;  /* 0x00000000002d72ca */ /* 0x000fea00000e0000 */
[----:B----4-:R-:W-:Y:S08]  /*9d80*/  @!P3 IADD3 R9, P0, PT, R36, 0x580, RZ ;  /* 0x000005802409b810 */ /* 0x010ff00007f1e0ff */
[----:B------:R-:W-:Y:S01]  /*9d90*/  USEL UR45, UR5, UR45, !UP3 ;  /* 0x0000002d052d7287 */ /* 0x000fe2000d800000 */
[----:B------:R-:W-:Y:S05]  /*9da0*/  R2UR UR5, R3 ;  /* 0x00000000030572ca */ /* 0x000fea00000e0000 */
[----:B------:R-:W-:Y:S05]  /*9db0*/  IMAD R0, RZ, RZ, -UR45 ;  /* 0x8000002dff007e24 */ /* 0x000fea000f8e02ff */
[----:B------:R-:W-:Y:S01]  /*9dc0*/  R2UR UR6, R0 ;  /* 0x00000000000672ca */ /* 0x000fe200000e0000 */
[----:B------:R-:W-:Y:S02]  /*9dd0*/  @!P3 IMAD.X R0, RZ, RZ, R37, P0 ;  /* 0x000000ffff00b224 */ /* 0x000fe400000e0625 */
[----:B------:R-:W-:Y:S10]  /*9de0*/  UIMAD UR43, UR48, UR5, UR43 ;  /* 0x00000005302b72a4 */ /* 0x000ff4000f8e022b */
[----:B------:R-:W-:Y:S01]  /*9df0*/  UIMAD UR44, UR38, UR6, UR44 ;  /* 0x00000006262c72a4 */ /* 0x000fe2000f8e022c */
[----:B---3--:R-:W-:Y:S11]  /*9e00*/  @!P2 BRA `(.L_x_85) ;  /* 0x0000007000c4a947 */ /* 0x008ff60003800000 */
.L_x_201:
[----:B------:R-:W-:Y:S01]  /*9e10*/  @!P3 R2UR UR6, R9 ;  /* 0x000000000906b2ca */ /* 0x000fe200000e0000 */
[----:B------:R-:W-:Y:S01]  /*9e20*/  VOTEU.ALL UP2, P3 ;  /* 0x0000000000ff7886 */ /* 0x000fe20001840000 */
[----:B------:R-:W-:Y:S01]  /*9e30*/  @!P3 R2UR UR5, R0 ;  /* 0x000000000005b2ca */ /* 0x000fe200000e0000 */
[----:B------:R-:W-:Y:S01]  /*9e40*/  VOTEU.ALL UP1, P3 ;  /* 0x0000000000ff7886 */ /* 0x000fe20001820000 */
[----:B------:R-:W-:Y:S01]  /*9e50*/  @!P3 IMAD.MOV.U32 R0, RZ, RZ, 0x2000 ;  /* 0x00002000ff00b424 */ /* 0x000fe200078e00ff */
[----:B------:R-:W-:Y:S01]  /*9e60*/  @!P3 IADD3 R9, P0, PT, R36, 0x580, RZ ;  /* 0x000005802409b810 */ /* 0x000fe20007f1e0ff */
[----:B------:R-:W-:Y:S07]  /*9e70*/  @!UP2 UIADD3 UR40, UPT, UPT, UR4, 0x200, URZ ;  /* 0x000002000428a890 */ /* 0x000fee000fffe0ff */
[----:B------:R-:W-:Y:S02]  /*9e80*/  IMAD.U32 R10, RZ, RZ, UR6 ;  /* 0x00000006ff0a7e24 */ /* 0x000fe4000f8e00ff */
[----:B------:R-:W-:Y:S01]  /*9e90*/  IMAD.U32 R11, RZ, RZ, UR5 ;  /* 0x00000005ff0b7e24 */ /* 0x000fe2000f8e00ff */
[----:B------:R-:W-:Y:S02]  /*9ea0*/  @!UP2 UPRMT UR5, URZ, 0x40, URZ ;  /* 0x00000040ff05a896 */ /* 0x000fe400080000ff */
[----:B------:R-:W-:Y:S02]  /*9eb0*/  @!P3 R2UR UR6, R10 ;  /* 0x000000000a06b2ca */ /* 0x000fe400000e0000 */
[----:B------:R-:W-:Y:S01]  /*9ec0*/  @!P3 R2UR UR7, R11 ;  /* 0x000000000b07b2ca */ /* 0x000fe200000e0000 */
[----:B------:R-:W-:Y:S11]  /*9ed0*/  @!UP2 UPRMT UR5, UR5, 0x5410, URZ ;  /* 0x000054100505a896 */ /* 0x000ff600080000ff */
[----:B------:R-:W-:Y:S01]  /*9ee0*/  @!UPT UIADD3 URZ, UPT, UPT, URZ, URZ, URZ ;  /* 0x000000fffffff290 */ /* 0x000fe2000fffe0ff */
[----:B------:R2:W-:Y:S01]  /*9ef0*/  @!UP1 UTMALDG.4D.IM2COL [UR40], [UR6], UR5 ;  /* 0x00000028060093b4 */ /* 0x0005e20008058005 */
[----:B------:R3:W-:Y:S01]  /*9f00*/  @!P3 SYNCS.ARRIVE.TRANS64.RED.A0TR RZ, [UR4+0x40], R0 ;  /* 0x00004000ffffb9a7 */ /* 0x0007e20008300404 */
[----:B------:R-:W-:Y:S01]  /*9f10*/  SYNCS.ARRIVE.TRANS64.RED.A1T0 RZ, [UR23], RZ ;  /* 0x000000ffffff79a7 */ /* 0x000fe20008100417 */
[----:B---3--:R-:W-:Y:S01]  /*9f20*/  @!P3 IMAD.X R0, RZ, RZ, R37, P0 ;  /* 0x000000ffff00b224 */ /* 0x008fe200000e0625 */
[----:B------:R-:W3:Y:S02]  /*9f30*/  SYNCS.PHASECHK.TRANS64.TRYWAIT P2, [UR4+0x68], R12 ;  /* 0x0000680cff0075a7 */ /* 0x000ee40008041104 */
[----:B--23--:R-:W-:Y:S05]  /*9f40*/  @!P2 BRA `(.L_x_86) ;  /* 0x00000070008ca947 */ /* 0x00cfea0003800000 */
.L_x_203:
[----:B------:R-:W-:Y:S01]  /*9f50*/  @!P3 R2UR UR6, R9 ;  /* 0x000000000906b2ca */ /* 0x000fe200000e0000 */
[----:B------:R-:W-:Y:S01]  /*9f60*/  VOTEU.ALL UP2, P3 ;  /* 0x0000000000ff7886 */ /* 0x000fe20001840000 */
[----:B------:R-:W-:Y:S01]  /*9f70*/  @!P3 R2UR UR5, R0 ;  /* 0x000000000005b2ca */ /* 0x000fe200000e0000 */
[----:B------:R-:W-:Y:S01]  /*9f80*/  VOTEU.ALL UP1, P3 ;  /* 0x0000000000ff7886 */ /* 0x000fe20001820000 */
[----:B------:R-:W-:Y:S01]  /*9f90*/  @!P3 IMAD.MOV.U32 R0, RZ, RZ, 0x2000 ;  /* 0x00002000ff00b424 */ /* 0x000fe200078e00ff */
[----:B------:R-:W-:Y:S01]  /*9fa0*/  UMOV UR35, UR43 ;  /* 0x0000002b00237c82 */ /* 0x000fe20008000000 */
[----:B------:R-:W-:Y:S01]  /*9fb0*/  @!UP2 UIADD3 UR34, UPT, UPT, UR42, 0x10, URZ ;  /* 0x000000102a22a890 */ /* 0x000fe2000fffe0ff */
[----:B------:R-:W-:Y:S01]  /*9fc0*/  @!P3 IADD3 R9, P0, PT, R36, 0x580, RZ ;  /* 0x000005802409b810 */ /* 0x000fe20007f1e0ff */
[----:B------:R-:W-:Y:S01]  /*9fd0*/  @!UP2 UIADD3 UR32, UPT, UPT, UR4, 0x2200, URZ ;  /* 0x000022000420a890 */ /* 0x000fe2000fffe0ff */
[----:B------:R-:W-:Y:S01]  /*9fe0*/  UMOV UR36, UR44 ;  /* 0x0000002c00247c82 */ /* 0x000fe20008000000 */
[----:B------:R-:W-:Y:S03]  /*9ff0*/  UMOV UR37, UR45 ;  /* 0x0000002d00257c82 */ /* 0x000fe60008000000 */
        /* <DEDUP_REMOVED lines=13> */
.L_x_205:
        /* <DEDUP_REMOVED lines=24> */
.L_x_207:
[----:B------:R-:W-:Y:S01]  /*a250*/  @!P3 R2UR UR6, R9 ;  /* 0x000000000906b2ca */ /* 0x000fe200000e0000 */
[----:B------:R-:W-:Y:S01]  /*a260*/  VOTEU.ALL UP2, P3 ;  /* 0x0000000000ff7886 */ /* 0x000fe20001840000 */
[----:B------:R-:W-:Y:S01]  /*a270*/  @!P3 R2UR UR5, R0 ;  /* 0x000000000005b2ca */ /* 0x000fe200000e0000 */
[----:B------:R-:W-:Y:S01]  /*a280*/  VOTEU.ALL UP1, P3 ;  /* 0x0000000000ff7886 */ /* 0x000fe20001820000 */
[----:B------:R-:W-:Y:S01]  /*a290*/  @!P3 IMAD.MOV.U32 R0, RZ, RZ, 0x2000 ;  /* 0x00002000ff00b424 */ /* 0x000fe200078e00ff */
[----:B------:R-:W-:Y:S01]  /*a2a0*/  UMOV UR19, UR43 ;  /* 0x0000002b00137c82 */ /* 0x000fe20008000000 */
[----:B------:R-:W-:Y:S01]  /*a2b0*/  @!UP2 UIADD3 UR18, UPT, UPT, UR42, 0x30, URZ ;  /* 0x000000302a12a890 */ /* 0x000fe2000fffe0ff */
[----:B------:R-:W-:Y:S01]  /*a2c0*/  SHF.L.U32 R16, RZ, 0x1f, RZ ;  /* 0x0000001fff107819 */ /* 0x000fe200000006ff */
[----:B------:R-:W-:Y:S01]  /*a2d0*/  @!UP2 UIADD3 UR16, UPT, UPT, UR4, 0x6200, URZ ;  /* 0x000062000410a890 */ /* 0x000fe2000fffe0ff */
[----:B------:R-:W-:Y:S01]  /*a2e0*/  @!P3 IADD3 R9, P0, PT, R36, 0x580, RZ ;  /* 0x000005802409b810 */ /* 0x000fe20007f1e0ff */
[----:B------:R-:W-:Y:S01]  /*a2f0*/  UMOV UR20, UR44 ;  /* 0x0000002c00147c82 */ /* 0x000fe20008000000 */
[----:B------:R-:W-:Y:S02]  /*a300*/  UMOV UR21, UR45 ;  /* 0x0000002d00157c82 */ /* 0x000fe40008000000 */
        /* <DEDUP_REMOVED lines=13> */
.L_x_209:
        /* <DEDUP_REMOVED lines=25> */
.L_x_211:
        /* <DEDUP_REMOVED lines=14> */
[----:B------:R-:W-:Y:S01]  /*a650*/  @!UP2 UPRMT UR5, URZ, 0x40, URZ ;  /* 0x00000040ff05a896 */ /* 0x000fe200080000ff */
[----:B------:R-:W-:Y:S01]  /*a660*/  @!P3 IMAD.X R19, RZ, RZ, R37, P0 ;  /* 0x000000ffff13b224 */ /* 0x000fe200000e0625 */
[----:B------:R-:W-:Y:S02]  /*a670*/  @!P3 R2UR UR6, R10 ;  /* 0x000000000a06b2ca */ /* 0x000fe400000e0000 */
[----:B------:R-:W-:Y:S01]  /*a680*/  @!P3 R2UR UR7, R11 ;  /* 0x000000000b07b2ca */ /* 0x000fe200000e0000 */
[----:B------:R-:W-:Y:S11]  /*a690*/  @!UP2 UPRMT UR5, UR5, 0x5410, URZ ;  /* 0x000054100505a896 */ /* 0x000ff600080000ff */
[----:B------:R-:W-:Y:S01]  /*a6a0*/  @!UPT UIADD3 URZ, UPT, UPT, URZ, URZ, URZ ;  /* 0x000000fffffff290 */ /* 0x000fe2000fffe0ff */
[----:B------:R2:W-:Y:S01]  /*a6b0*/  @!UP1 UTMALDG.4D.IM2COL [UR8], [UR6], UR5 ;  /* 0x00000008060093b4 */ /* 0x0005e20008058005 */
[----:B------:R2:W-:Y:S01]  /*a6c0*/  @!P3 SYNCS.ARRIVE.TRANS64.RED.A0TR RZ, [UR4+0x48], R0 ;  /* 0x00004800ffffb9a7 */ /* 0x0005e20008300404 */
[----:B------:R-:W-:Y:S01]  /*a6d0*/  SYNCS.ARRIVE.TRANS64.RED.A1T0 RZ, [UR22], RZ ;  /* 0x000000ffffff79a7 */ /* 0x000fe20008100416 */
[----:B------:R-:W3:Y:S02]  /*a6e0*/  SYNCS.PHASECHK.TRANS64.TRYWAIT P2, [UR4+0x70], R16 ;  /* 0x00007010ff0075a7 */ /* 0x000ee40008041104 */
[----:B--23--:R-:W-:Y:S05]  /*a6f0*/  @!P2 BRA `(.L_x_91) ;  /* 0x0000006c0018a947 */ /* 0x00cfea0003800000 */
.L_x_213:
[----:B------:R-:W2:Y:S01]  /*a700*/  LDC.64 R14, c[0x0][0xb10] ;  /* 0x0002c400ff0e7b82 */ /* 0x000ea20000000a00 */
[----:B------:R-:W-:Y:S01]  /*a710*/  @!P3 R2UR UR6, R38 ;  /* 0x000000002606b2ca */ /* 0x000fe200000e0000 */
[----:B------:R-:W-:Y:S01]  /*a720*/  VOTEU.ALL UP2, P3 ;  /* 0x0000000000ff7886 */ /* 0x000fe20001840000 */
[----:B------:R-:W-:Y:S01]  /*a730*/  @!P3 R2UR UR5, R19 ;  /* 0x000000001305b2ca */ /* 0x000fe200000e0000 */
[----:B------:R-:W-:Y:S01]  /*a740*/  VOTEU.ALL UP1, P3 ;  /* 0x0000000000ff7886 */ /* 0x000fe20001820000 */
[----:B------:R-:W-:Y:S03]  /*a750*/  @!P3 IMAD.MOV.U32 R19, RZ, RZ, 0x2000 ;  /* 0x00002000ff13b424 */ /* 0x000fe600078e00ff */
[----:B------:R-:W3:Y:S01]  /*a760*/  LDC.64 R10, c[0x0][0xb18] ;  /* 0x0002c600ff0a7b82 */ /* 0x000ee20000000a00 */
[----:B------:R-:W-:Y:S01]  /*a770*/  @!UP2 UIADD3 UR10, UPT, UPT, UR42, 0x60, URZ ;  /* 0x000000602a0aa890 */ /* 0x000fe2000fffe0ff */
[----:B------:R-:W-:Y:S01]  /*a780*/  @P5 SHF.R.U32.HI R28, RZ, 0x10, R29 ;  /* 0x00000010ff1c5819 */ /* 0x000fe2000001161d */
[----:B------:R-:W-:Y:S01]  /*a790*/  @!UP2 UIADD3 UR8, UPT, UPT, UR4, 0x4200, URZ ;  /* 0x000042000408a890 */ /* 0x000fe2000fffe0ff */
[----:B------:R-:W-:Y:S04]  /*a7a0*/  UMOV UR9, UR25 ;  /* 0x0000001900097c82 */ /* 0x000fe80008000000 */
[----:B------:R-:W4:Y:S01]  /*a7b0*/  @!P1 LDC R0, c[0x0][0xb20] ;  /* 0x0002c800ff009b82 */ /* 0x000f220000000800 */
[----:B------:R-:W-:Y:S01]  /*a7c0*/  UMOV UR11, UR43 ;  /* 0x0000002b000b7c82 */ /* 0x000fe20008000000 */
[----:B------:R-:W-:Y:S01]  /*a7d0*/  IMAD.U32 R38, RZ, RZ, UR6 ;  /* 0x00000006ff267e24 */ /* 0x000fe2000f8e00ff */
[----:B------:R-:W-:Y:S05]  /*a7e0*/  UMOV UR12, UR44 ;  /* 0x0000002c000c7c82 */ /* 0x000fea0008000000 */
[----:B-1----:R-:W1:Y:S01]  /*a7f0*/  @!P1 LDC R3, c[0x0][0xb0c] ;  /* 0x0002c300ff039b82 */ /* 0x002e620000000800 */
[----:B------:R-:W-:Y:S01]  /*a800*/  IMAD.U32 R39, RZ, RZ, UR5 ;  /* 0x00000005ff277e24 */ /* 0x000fe2000f8e00ff */
[----:B------:R-:W-:Y:S01]  /*a810*/  @!UP2 UPRMT UR5, URZ, 0x40, URZ ;  /* 0x00000040ff05a896 */ /* 0x000fe200080000ff */
[----:B------:R-:W-:Y:S01]  /*a820*/  @!P3 R2UR UR6, R38 ;  /* 0x000000002606b2ca */ /* 0x000fe200000e0000 */
[----:B------:R-:W-:Y:S01]  /*a830*/  UMOV UR13, UR45 ;  /* 0x0000002d000d7c82 */ /* 0x000fe20008000000 */
[----:B------:R-:W-:Y:S01]  /*a840*/  @P5 R2UR UR39, R28 ;  /* 0x000000001c2752ca */ /* 0x000fe200000e0000 */
[----:B------:R-:W-:Y:S01]  /*a850*/  @!UP2 UPRMT UR5, UR5, 0x5410, URZ ;  /* 0x000054100505a896 */ /* 0x000fe200080000ff */
[----:B------:R-:W-:Y:S11]  /*a860*/  @!P3 R2UR UR7, R39 ;  /* 0x000000002707b2ca */ /* 0x000ff600000e0000 */
[----:B------:R-:W-:Y:S02]  /*a870*/  @!UPT UIADD3 URZ, UPT, UPT, URZ, URZ, URZ ;  /* 0x000000fffffff290 */ /* 0x000fe4000fffe0ff */
[----:B------:R1:W-:Y:S01]  /*a880*/  @!UP1 UTMALDG.4D.IM2COL [UR8], [UR6], UR5 ;  /* 0x00000008060093b4 */ /* 0x0003e20008058005 */
[----:B------:R1:W-:Y:S02]  /*a890*/  @!P3 SYNCS.ARRIVE.TRANS64.RED.A0TR RZ, [UR4+0x50], R19 ;  /* 0x00005013ffffb9a7 */ /* 0x0003e40008300404 */
[----:B-1----:R-:W-:Y:S01]  /*a8a0*/  @!P1 ISETP.NE.AND P2, PT, R3, 0x1, PT ;  /* 0x000000010300980c */ /* 0x002fe20003f45270 */
[C---:B--2---:R-:W-:Y:S01]  /*a8b0*/  @!P1 IMAD.HI.U32 R14, R13.reuse, R14, RZ ;  /* 0x0000000e0d0e9227 */ /* 0x044fe200078e00ff */
[----:B---3--:R-:W-:Y:S03]  /*a8c0*/  @!P1 ISETP.NE.AND P0, PT, R10, 0x1, PT ;  /* 0x000000010a00980c */ /* 0x008fe60003f05270 */
[C---:B------:R-:W-:Y:S01]  /*a8d0*/  @!P1 IMAD.HI.U32 R11, R8.reuse, R11, RZ ;  /* 0x0000000b080b9227 */ /* 0x040fe200078e00ff */
[----:B------:R-:W-:Y:S04]  /*a8e0*/  @!P1 SHF.R.U32.HI R14, RZ, R15, R14 ;  /* 0x0000000fff0e9219 */ /* 0x000fe8000001160e */
[----:B----4-:R-:W-:Y:S02]  /*a8f0*/  @!P1 SHF.R.U32.HI R9, RZ, R0, R11 ;  /* 0x00000000ff099219 */ /* 0x010fe4000001160b */
[----:B------:R-:W-:Y:S01]  /*a900*/  @!P1 SEL R14, R13, R14, !P2 ;  /* 0x0000000e0d0e9207 */ /* 0x000fe20005000000 */
[----:B------:R-:W-:Y:S01]  /*a910*/  SYNCS.ARRIVE.TRANS64.RED.A1T0 RZ, [UR15], RZ ;  /* 0x000000ffffff79a7 */ /* 0x000fe2000810040f */
[----:B------:R-:W-:Y:S05]  /*a920*/  @!P1 SEL R9, R8, R9, !P0 ;  /* 0x0000000908099207 */ /* 0x000fea0004000000 */
[----:B------:R-:W-:Y:S01]  /*a930*/  @!P1 IMAD.IADD R0, R9, 0x1, -R14 ;  /* 0x0000000109009824 */ /* 0x000fe200078e0a0e */
[----:B------:R-:W1:Y:S01]  /*a940*/  SYNCS.PHASECHK.TRANS64.TRYWAIT P4, [UR4+0x78], R16 ;  /* 0x00007810ff0075a7 */ /* 0x000e620008081104 */
[----:B------:R-:W-:Y:S02]  /*a950*/  @!P1 IMAD.IADD R9, R14, 0x1, -R9 ;  /* 0x000000010e099824 */ /* 0x000fe400078e0a09 */
[----:B------:R-:W-:Y:S02]  /*a960*/  @!P1 IMAD R13, R0, R3, R13 ;  /* 0x00000003000d9224 */ /* 0x000fe400078e020d */
[----:B------:R-:W-:Y:S01]  /*a970*/  @!P1 IMAD R8, R9, R10, R8 ;  /* 0x0000000a09089224 */ /* 0x000fe200078e0208 */
[----:B-1----:R-:W-:Y:S06]  /*a980*/  @!P4 BRA `(.L_x_92) ;  /* 0x00000068008cc947 */ /* 0x002fec0003800000 */
.L_x_215:
[----:B-1----:R-:W-:Y:S01]  /*a990*/  @!P3 IADD3 R3, P0, PT, R36, 0x580, RZ ;  /* 0x000005802403b810 */ /* 0x002fe20007f1e0ff */
[----:B------:R-:W-:Y:S01]  /*a9a0*/  VOTEU.ALL UP2, P3 ;  /* 0x0000000000ff7886 */ /* 0x000fe20001840000 */
[----:B------:R-:W-:Y:S01]  /*a9b0*/  VOTEU.ALL UP1, P3 ;  /* 0x0000000000ff7886 */ /* 0x000fe20001820000 */
[----:B------:R-:W-:Y:S01]  /*a9c0*/  UMOV UR9, UR17 ;  /* 0x0000001100097c82 */ /* 0x000fe20008000000 */
[----:B------:R-:W-:Y:S01]  /*a9d0*/  @!P3 R2UR UR6, R3 ;  /* 0x000000000306b2ca */ /* 0x000fe200000e0000 */
[----:B------:R-:W-:Y:S01]  /*a9e0*/  @!P3 IMAD.X R0, RZ, RZ, R37, P0 ;  /* 0x000000ffff00b224 */ /* 0x000fe200000e0625 */
[----:B------:R-:W-:Y:S01]  /*a9f0*/  @!UP2 UIADD3 UR10, UPT, UPT, UR42, 0x70, URZ ;  /* 0x000000702a0aa890 */ /* 0x000fe2000fffe0ff */
[----:B------:R-:W-:Y:S01]  /*aa00*/  LOP3.LUT R34, R34, 0x1, RZ, 0x3c, !PT ;  /* 0x0000000122227812 */ /* 0x000fe200078e3cff */
[----:B------:R-:W-:Y:S01]  /*aa10*/  @!UP2 UIADD3 UR8, UPT, UPT, UR4, 0x6200, URZ ;  /* 0x000062000408a890 */ /* 0x000fe2000fffe0ff */
[----:B------:R-:W-:Y:S01]  /*aa20*/  IMAD.IADD R16, R8, 0x1, R51 ;  /* 0x0000000108107824 */ /* 0x000fe200078e0233 */
[----:B------:R-:W-:Y:S01]  /*aa30*/  @!P3 R2UR UR5, R0 ;  /* 0x000000000005b2ca */ /* 0x000fe200000e0000 */
[----:B------:R-:W-:Y:S01]  /*aa40*/  UMOV UR11, UR43 ;  /* 0x0000002b000b7c82 */ /* 0x000fe20008000000 */
[----:B------:R-:W-:Y:S01]  /*aa50*/  UMOV UR12, UR44 ;  /* 0x0000002c000c7c82 */ /* 0x000fe20008000000 */
[----:B------:R-:W-:Y:S01]  /*aa60*/  UMOV UR13, UR45 ;  /* 0x0000002d000d7c82 */ /* 0x000fe20008000000 */
[----:B------:R-:W-:Y:S03]  /*aa70*/  IMAD.IADD R19, R13, 0x1, R78 ;  /* 0x000000010d137824 */ /* 0x000fe600078e024e */
[----:B------:R-:W-:Y:S05]  /*aa80*/  IMAD.U32 R10, RZ, RZ, UR6 ;  /* 0x00000006ff0a7e24 */ /* 0x000fea000f8e00ff */
[----:B------:R-:W-:Y:S01]  /*aa90*/  @!P3 R2UR UR6, R10 ;  /* 0x000000000a06b2ca */ /* 0x000fe200000e0000 */
[----:B------:R-:W-:Y:S01]  /*aaa0*/  IMAD.U32 R11, RZ, RZ, UR5 ;  /* 0x00000005ff0b7e24 */ /* 0x000fe2000f8e00ff */
[----:B------:R-:W-:Y:S04]  /*aab0*/  @!UP2 UPRMT UR5, URZ, 0x40, URZ ;  /* 0x00000040ff05a896 */ /* 0x000fe800080000ff */
[----:B------:R-:W-:Y:S01]  /*aac0*/  @!P3 R2UR UR7, R11 ;  /* 0x000000000b07b2ca */ /* 0x000fe200000e0000 */
[----:B------:R-:W-:Y:S11]  /*aad0*/  @!UP2 UPRMT UR5, UR5, 0x5410, URZ ;  /* 0x000054100505a896 */ /* 0x000ff600080000ff */
[----:B------:R-:W-:Y:S01]  /*aae0*/  @!UPT UIADD3 URZ, UPT, UPT, URZ, URZ, URZ ;  /* 0x000000fffffff290 */ /* 0x000fe2000fffe0ff */
[----:B------:R2:W-:Y:S01]  /*aaf0*/  @!UP1 UTMALDG.4D.IM2COL [UR8], [UR6], UR5 ;  /* 0x00000008060093b4 */ /* 0x0005e20008058005 */
[----:B------:R2:W-:Y:S01]  /*ab00*/  @!P3 SYNCS.ARRIVE.TRANS64.RED.A0TR RZ, [UR4+0x58], R33 ;  /* 0x00005821ffffb9a7 */ /* 0x0005e20008300404 */
[----:B------:R-:W-:Y:S01]  /*ab10*/  UPLOP3.LUT UP1, UPT, UPT, UPT, UPT, 0x80, 0x8 ;  /* 0x000000000008789c */ /* 0x000fe20003f2f070 */
[----:B------:R-:W-:Y:S01]  /*ab20*/  SYNCS.ARRIVE.TRANS64.RED.A1T0 RZ, [UR14], RZ ;  /* 0x000000ffffff79a7 */ /* 0x000fe2000810040e */
[----:B------:R-:W-:Y:S09]  /*ab30*/  @P5 BRA `(.L_x_93) ;  /* 0xffffffe800e85947 */ /* 0x000ff2000383ffff */
[----:B------:R-:W1:Y:S02]  /*ab40*/  SYNCS.PHASECHK.TRANS64.TRYWAIT P0, [UR4+0x60], R12 ;  /* 0x0000600cff0075a7 */ /* 0x000e640008001104 */
[----:B-1----:R-:W-:Y:S05]  /*ab50*/  @!P0 BRA `(.L_x_94) ;  /* 0x0000006800308947 */ /* 0x002fea0003800000 */
.L_x_217:
[----:B------:R-:W3:Y:S02]  /*ab60*/  SYNCS.PHASECHK.TRANS64.TRYWAIT P0, [UR4+0x68], R12 ;  /* 0x0000680cff0075a7 */ /* 0x000ee40008001104 */
[----:B---3--:R-:W-:Y:S05]  /*ab70*/  @!P0 BRA `(.L_x_95) ;  /* 0x0000006800408947 */ /* 0x008fea0003800000 */
.L_x_219:
[----:B------:R-:W3:Y:S01]  /*ab80*/  SYNCS.PHASECHK.TRANS64.TRYWAIT P0, [UR4+0x70], R12 ;  /* 0x0000700cff0075a7 */ /* 0x000ee20008001104 */
[----:B------:R-:W-:Y:S01]  /*ab90*/  HFMA2 R0, -RZ, RZ, 0, 5.9604644775390625e-08 ;  /* 0x00000001ff007431 */ /* 0x000fe200000001ff */
[----:B---3--:R-:W-:Y:S06]  /*aba0*/  @!P0 BRA `(.L_x_96) ;  /* 0x00000068004c8947 */ /* 0x008fec0003800000 */
.L_x_221:
[----:B------:R-:W-:Y:S02]  /*abb0*/  MOV R2, UR4 ;  /* 0x0000000400027c02 */ /* 0x000fe40008000f00 */
[----:B-1----:R-:W-:-:S07]  /*abc0*/  SHF.L.U32 R3, R0, 0x1f, RZ ;  /* 0x0000001f00037819 */ /* 0x002fce00000006ff */
.L_x_97:
[----:B-1----:R1:W3:Y:S02]  /*abd0*/  SYNCS.PHASECHK.TRANS64.TRYWAIT P0, [R2+URZ+0x78], R3 ;  /* 0x00007803020075a7 */ /* 0x0022e400080011ff */
[----:B---3--:R-:W-:Y:S05]  /*abe0*/  @!P0 NANOSLEEP.SYNCS 0x989680 ;  /* 0x009896800000895d */ /* 0x008fea0003900000 */
[----:B------:R-:W3:Y:S02]  /*abf0*/  @!P0 SYNCS.PHASECHK.TRANS64 P0, [R2+URZ+0x78], R3 ;  /* 0x00007803020085a7 */ /* 0x000ee400080010ff */
[----:B--23--:R-:W-:Y:S05]  /*ac00*/  @P0 EXIT ;  /* 0x000000000000094d */ /* 0x00cfea0003800000 */
[----:B------:R-:W-:Y:S05]  /*ac10*/  BRA `(.L_x_97) ;  /* 0xfffffffc00ec7947 */ /* 0x000fea000383ffff */
.L_x_78:
[----:B------:R-:W-:-:S06]  /*ac20*/  UISETP.GE.AND UP1, UPT, UR10, 0x4, UPT ;  /* 0x000000040a00788c */ /* 0x000fcc000bf26270 */
[----:B------:R-:W-:-:S13]  /*ac30*/  PLOP3.LUT P0, PT, PT, PT, UP1, 0x80, 0x8 ;  /* 0x000000000008781c */ /* 0x000fda0003f0f018 */
[----:B------:R-:W-:Y:S05]  /*ac40*/  @!P0 EXIT ;  /* 0x000000000000894d */ /* 0x000fea0003800000 */
[----:B------:R-:W-:Y:S01]  /*ac50*/  BAR.SYNC.DEFER_BLOCKING 0x6, 0xa0 ;  /* 0x0182800000007b1d */ /* 0x000fe20000010000 */
[C---:B------:R-:W-:Y:S01]  /*ac60*/  IMAD.SHL.U32 R3, R87.reuse, 0x10, RZ ;  /* 0x0000001057037824 */ /* 0x040fe200078e00ff */
[C---:B------:R-:W-:Y:S01]  /*ac70*/  LOP3.LUT R88, R87.reuse, 0x60, RZ, 0xc0, !PT ;  /* 0x0000006057587812 */ /* 0x040fe200078ec0ff */
[C---:B------:R-:W-:Y:S01]  /*ac80*/  IMAD.SHL.U32 R86, R87.reuse, 0x2, RZ ;  /* 0x0000000257567824 */ /* 0x040fe200078e00ff */
[----:B------:R-:W-:Y:S01]  /*ac90*/  CS2R R84, SRZ ;  /* 0x0000000000547805 */ /* 0x000fe2000001ff00 */
[----:B------:R-:W-:Y:S01]  /*aca0*/  IMAD.U32 R32, R87, 0x10000, RZ ;  /* 0x0001000057207824 */ /* 0x000fe200078e00ff */
[----:B------:R-:W-:Y:S02]  /*acb0*/  UMOV UR37, 0x400 ;  /* 0x0000040000257882 */ /* 0x000fe40000000000 */
[----:B------:R-:W1:Y:S01]  /*acc0*/  LDC R83, c[0x0][0x370] ;  /* 0x0000dc00ff537b82 */ /* 0x000e620000000800 */
[----:B------:R-:W-:Y:S01]  /*acd0*/  ULEA UR37, UR58, UR37, 0x18 ;  /* 0x000000253a257291 */ /* 0x000fe2000f8ec0ff */
[----:B------:R-:W-:Y:S01]  /*ace0*/  LOP3.LUT R7, R3, 0x60, RZ, 0xc0, !PT ;  /* 0x0000006003077812 */ /* 0x000fe200078ec0ff */
[----:B------:R-:W-:Y:S01]  /*acf0*/  IMAD.MOV.U32 R30, RZ, RZ, RZ ;  /* 0x000000ffff1e7224 */ /* 0x000fe200078e00ff */
[----:B------:R-:W-:Y:S01]  /*ad00*/  LOP3.LUT R32, R32, 0x600000, RZ, 0xc0, !PT ;  /* 0x0060000020207812 */ /* 0x000fe200078ec0ff */
[----:B------:R-:W-:Y:S01]  /*ad10*/  UIADD3 UR4, UPT, UPT, UR37, 0x200, URZ ;  /* 0x0000020025047890 */ /* 0x000fe2000fffe0ff */
[----:B------:R-:W-:Y:S01]  /*ad20*/  LOP3.LUT R86, R7, 0xc, R86, 0xf8, !PT ;  /* 0x0000000c07567812 */ /* 0x000fe200078ef856 */
[----:B------:R-:W2:Y:S01]  /*ad30*/  LDCU.64 UR46, c[0x0][0x348] ;  /* 0x00006900ff2e77ac */ /* 0x000ea20008000a00 */
[----:B------:R-:W3:Y:S02]  /*ad40*/  LDC R28, c[0x0][0xb0c] ;  /* 0x0002c300ff1c7b82 */ /* 0x000ee40000000800 */
[----:B------:R-:W-:Y:S01]  /*ad50*/  LOP3.LUT R86, R86, 0x790, R3, 0xf8, !PT ;  /* 0x0000079056567812 */ /* 0x000fe200078ef803 */
[----:B------:R-:W-:Y:S01]  /*ad60*/  IMAD.U32 R81, RZ, RZ, UR4 ;  /* 0x00000004ff517e24 */ /* 0x000fe2000f8e00ff */
[C---:B------:R-:W-:Y:S01]  /*ad70*/  LOP3.LUT R3, R87.reuse, 0x2, RZ, 0xc0, !PT ;  /* 0x0000000257037812 */ /* 0x040fe200078ec0ff */
[----:B------:R-:W4:Y:S01]  /*ad80*/  LDCU.64 UR48, c[0x0][0x888] ;  /* 0x00011100ff3077ac */ /* 0x000f220008000a00 */
[----:B------:R-:W-:Y:S01]  /*ad90*/  LOP3.LUT R87, R87, 0x4, RZ, 0xc0, !PT ;  /* 0x0000000457577812 */ /* 0x000fe200078ec0ff */
[----:B------:R-:W-:Y:S01]  /*ada0*/  IMAD R86, R86, 0x4, R81 ;  /* 0x0000000456567824 */ /* 0x000fe200078e0251 */
[----:B------:R-:W1:Y:S01]  /*adb0*/  LDC R80, c[0x0][0xb20] ;  /* 0x0002c800ff507b82 */ /* 0x000e620000000800 */
[----:B------:R-:W2:Y:S01]  /*adc0*/  LDS R4, [UR37+0xe0] ;  /* 0x0000e025ff047984 */ /* 0x000ea20008000800 */
[----:B------:R-:W1:Y:S01]  /*add0*/  LDCU.64 UR52, c[0x0][0x890] ;  /* 0x00011200ff3477ac */ /* 0x000e620008000a00 */
[----:B------:R-:W-:-:S02]  /*ade0*/  IMAD R92, R3, -0x10, R86 ;  /* 0xfffffff0035c7824 */ /* 0x000fc400078e0256 */
[----:B------:R-:W-:Y:S01]  /*adf0*/  IMAD R90, R87, -0x10, R86 ;  /* 0xfffffff0575a7824 */ /* 0x000fe200078e0256 */
[----:B------:R-:W1:Y:S02]  /*ae00*/  LDCU.64 UR54, c[0x0][0xa90] ;  /* 0x00015200ff3677ac */ /* 0x000e640008000a00 */
[----:B------:R-:W1:Y:S01]  /*ae10*/  LDC R27, c[0x0][0xb30] ;  /* 0x0002cc00ff1b7b82 */ /* 0x000e620000000800 */
[----:B------:R-:W-:Y:S01]  /*ae20*/  UMOV UR45, URZ ;  /* 0x000000ff002d7c82 */ /* 0x000fe20008000000 */
[----:B------:R-:W-:-:S06]  /*ae30*/  UMOV UR38, URZ ;  /* 0x000000ff00267c82 */ /* 0x000fcc0008000000 */
[----:B------:R-:W1:Y:S08]  /*ae40*/  LDC.64 R72, c[0x0][0xb10] ;  /* 0x0002c400ff487b82 */ /* 0x000e700000000a00 */
[----:B------:R-:W1:Y:S08]  /*ae50*/  LDC.64 R24, c[0x0][0xb18] ;  /* 0x0002c600ff187b82 */ /* 0x000e700000000a00 */
[----:B------:R-:W1:Y:S08]  /*ae60*/  LDC.64 R22, c[0x0][0xb28] ;  /* 0x0002ca00ff167b82 */ /* 0x000e700000000a00 */
[----:B------:R-:W1:Y:S01]  /*ae70*/  LDC.64 R70, c[0x0][0x8b0] ;  /* 0x00022c00ff467b82 */ /* 0x000e620000000a00 */
[C---:B--2---:R-:W-:Y:S01]  /*ae80*/  VIADD R5, R4.reuse, 0x80 ;  /* 0x0000008004057836 */ /* 0x044fe20000000000 */
[----:B------:R-:W-:-:S04]  /*ae90*/  LOP3.LUT R4, R4, 0xffff, RZ, 0xc0, !PT ;  /* 0x0000ffff04047812 */ /* 0x000fc800078ec0ff */
[----:B------:R-:W-:Y:S02]  /*aea0*/  LOP3.LUT R5, R5, 0xffff, RZ, 0xc0, !PT ;  /* 0x0000ffff05057812 */ /* 0x000fe400078ec0ff */
[----:B------:R-:W2:Y:S03]  /*aeb0*/  LDC.64 R68, c[0x0][0x8a8] ;  /* 0x00022a00ff447b82 */ /* 0x000ea60000000a00 */
[----:B------:R1:W-:Y:S05]  /*aec0*/  STL.64 [R1], R4 ;  /* 0x0000000401007387 */ /* 0x0003ea0000100a00 */
[----:B------:R-:W1:Y:S08]  /*aed0*/  LDC.64 R76, c[0x0][0xa80] ;  /* 0x0002a000ff4c7b82 */ /* 0x000e700000000a00 */
[----:B------:R-:W1:Y:S08]  /*aee0*/  LDC.64 R74, c[0x0][0xa88] ;  /* 0x0002a200ff4a7b82 */ /* 0x000e700000000a00 */
[----:B---34-:R-:W1:Y:S02]  /*aef0*/  LDC R82, c[0x0][0x374] ;  /* 0x0000dd00ff527b82 */ /* 0x018e640000000800 */
.L_x_173:
[----:B------:R-:W-:Y:S04]  /*af00*/  SHF.L.U32 R3, R84, 0x1f, RZ ;  /* 0x0000001f54037819 */ /* 0x000fe800000006ff */
[----:B---3--:R-:W3:Y:S02]  /*af10*/  SYNCS.PHASECHK.TRANS64.TRYWAIT P0, [UR37+0x90], R3 ;  /* 0x00009003ff0075a7 */ /* 0x008ee40008001125 */
[----:B---3--:R-:W-:Y:S05]  /*af20*/  @!P0 BRA `(.L_x_98) ;  /* 0x0000006400848947 */ /* 0x008fea0003800000 */
.L_x_223:
[----:B------:R-:W4:Y:S01]  /*af30*/  LDC.64 R12, c[0x0][0xb10] ;  /* 0x0002c400ff0c7b82 */ /* 0x000f220000000a00 */
[----:B------:R-:W2:Y:S01]  /*af40*/  LDS.128 R36, [UR37+0xd0] ;  /* 0x0000d025ff247984 */ /* 0x000ea20008000c00 */
[----:B------:R-:W-:Y:S01]  /*af50*/  UIADD3 UR4, UPT, UPT, UR37, 0x98, URZ ;  /* 0x0000009825047890 */ /* 0x000fe2000fffe0ff */
[----:B---3--:R-:W-:Y:S02]  /*af60*/  LEA R0, R30, UR36, 0x2 ;  /* 0x000000241e007c11 */ /* 0x008fe4000f8e10ff */
[----:B-1----:R-:W-:Y:S03]  /*af70*/  ISETP.NE.AND P1, PT, R27, 0x1, PT ;  /* 0x000000011b00780c */ /* 0x002fe60003f25270 */
[----:B------:R-:W1:Y:S01]  /*af80*/  LDC.64 R10, c[0x0][0xb18] ;  /* 0x0002c600ff0a7b82 */ /* 0x000e620000000a00 */
[----:B------:R-:W-:Y:S01]  /*af90*/  UPRMT UR4, URZ, 0x654, UR4 ;  /* 0x00000654ff047896 */ /* 0x000fe20008000004 */
[----:B------:R-:W-:Y:S01]  /*afa0*/  ISETP.GE.AND P0, PT, R26, 0x1, PT ;  /* 0x000000011a00780c */ /* 0x000fe20003f06270 */
[----:B------:R-:W-:Y:S01]  /*afb0*/  @!PT LDS RZ, [RZ] ;  /* 0x00000000fffff984 */ /* 0x000fe20000000800 */
[----:B------:R-:W-:Y:S01]  /*afc0*/  @!PT LDS RZ, [RZ] ;  /* 0x00000000fffff984 */ /* 0x000fe20000000800 */
[----:B------:R-:W-:Y:S01]  /*afd0*/  @!PT LDS RZ, [RZ] ;  /* 0x00000000fffff984 */ /* 0x000fe20000000800 */
[----:B------:R-:W-:Y:S01]  /*afe0*/  @!PT LDS RZ, [RZ] ;  /* 0x00000000fffff984 */ /* 0x000fe20000000800 */
[----:B------:R3:W-:Y:S06]  /*aff0*/  MEMBAR.ALL.CTA ;  /* 0x0000000000007992 */ /* 0x0007ec0000008000 */
[----:B---3--:R-:W3:Y:S01]  /*b000*/  FENCE.VIEW.ASYNC.S ;  /* 0x00000000000073c6 */ /* 0x008ee20000000000 */
[----:B------:R-:W1:Y:S08]  /*b010*/  @!P1 LDC R14, c[0x0][0xb20] ;  /* 0x0002c800ff0e9b82 */ /* 0x000e700000000800 */
[----:B------:R-:W1:Y:S01]  /*b020*/  @!P1 LDC R9, c[0x0][0xb0c] ;  /* 0x0002c300ff099b82 */ /* 0x000e620000000800 */
[----:B---3--:R-:W-:Y:S01]  /*b030*/  SYNCS.ARRIVE.TRANS64.RED.A1T0 RZ, [UR4], RZ ;  /* 0x000000ffffff79a7 */ /* 0x008fe20008100404 */
[----:B------:R3:W5:Y:S01]  /*b040*/  LDL R17, [R0] ;  /* 0x0000000000117983 */ /* 0x0007620000100800 */
[----:B--2---:R-:W-:Y:S04]  /*b050*/  LOP3.LUT P4, RZ, R38, 0x1, RZ, 0xc0, !PT ;  /* 0x0000000126ff7812 */ /* 0x004fe8000788c0ff */
[----:B------:R-:W-:Y:S09]  /*b060*/  P2R R91, PR, RZ, 0x10 ;  /* 0x00000010ff5b7803 */ /* 0x000ff20000000000 */
[----:B------:R-:W-:Y:S02]  /*b070*/  @P4 MOV R31, R36 ;  /* 0x00000024001f4202 */ /* 0x000fe40000000f00 */
[----:B------:R-:W-:Y:S01]  /*b080*/  @P4 LOP3.LUT R29, R37, 0xffff, RZ, 0xc0, !PT ;  /* 0x0000ffff251d4812 */ /* 0x000fe200078ec0ff */
[----:B---34-:R-:W-:Y:S06]  /*b090*/  @!P0 BRA `(.L_x_99) ;  /* 0x0000000000a48947 */ /* 0x018fec0003800000 */
[----:B------:R-:W-:Y:S01]  /*b0a0*/  IMAD.HI.U32 R21, R82, R25, RZ ;  /* 0x0000001952157227 */ /* 0x000fe200078e00ff */
[----:B------:R-:W-:Y:S02]  /*b0b0*/  ISETP.NE.AND P0, PT, R24, 0x1, PT ;  /* 0x000000011800780c */ /* 0x000fe40003f05270 */
[----:B------:R-:W-:Y:S01]  /*b0c0*/  ISETP.NE.AND P2, PT, R26, 0x1, PT ;  /* 0x000000011a00780c */ /* 0x000fe20003f45270 */
[----:B------:R-:W-:Y:S01]  /*b0d0*/  IMAD.HI.U32 R18, R83, R72, RZ ;  /* 0x0000004853127227 */ /* 0x000fe200078e00ff */
[----:B------:R-:W-:Y:S02]  /*b0e0*/  SHF.R.U32.HI R21, RZ, R80, R21 ;  /* 0x00000050ff157219 */ /* 0x000fe40000011615 */
[----:B------:R-:W-:Y:S01]  /*b0f0*/  ISETP.NE.AND P3, PT, R28, 0x1, PT ;  /* 0x000000011c00780c */ /* 0x000fe20003f65270 */
[----:B------:R-:W-:Y:S01]  /*b100*/  IMAD.HI.U32 R34, R31, R72, RZ ;  /* 0x000000481f227227 */ /* 0x000fe200078e00ff */
[----:B------:R-:W-:Y:S02]  /*b110*/  SHF.R.U32.HI R18, RZ, R73, R18 ;  /* 0x00000049ff127219 */ /* 0x000fe40000011612 */
[----:B------:R-:W-:Y:S01]  /*b120*/  SEL R3, R82, R21, !P0 ;  /* 0x0000001552037207 */ /* 0x000fe20004000000 */
[----:B------:R-:W-:Y:S01]  /*b130*/  IMAD.HI.U32 R21, R29, R25, RZ ;  /* 0x000000191d157227 */ /* 0x000fe200078e00ff */
[----:B------:R-:W-:Y:S02]  /*b140*/  SEL R7, R83, R18, !P3 ;  /* 0x0000001253077207 */ /* 0x000fe40005800000 */
[----:B------:R-:W-:Y:S01]  /*b150*/  SHF.R.U32.HI R34, RZ, R73, R34 ;  /* 0x00000049ff227219 */ /* 0x000fe20000011622 */
[-C--:B------:R-:W-:Y:S04]  /*b160*/  IMAD.HI.U32 R18, R3, R22.reuse, RZ ;  /* 0x0000001603127227 */ /* 0x080fe800078e00ff */
[----:B------:R-:W-:Y:S01]  /*b170*/  IMAD.HI.U32 R20, R7, R22, RZ ;  /* 0x0000001607147227 */ /* 0x000fe200078e00ff */
[-C--:B------:R-:W-:Y:S02]  /*b180*/  @P2 SHF.R.U32.HI R3, RZ, R23.reuse, R18 ;  /* 0x00000017ff032219 */ /* 0x080fe40000011612 */
[----:B------:R-:W-:Y:S02]  /*b190*/  SHF.R.U32.HI R18, RZ, R80, R21 ;  /* 0x00000050ff127219 */ /* 0x000fe40000011615 */
[----:B------:R-:W-:Y:S01]  /*b1a0*/  @P2 SHF.R.U32.HI R7, RZ, R23, R20 ;  /* 0x00000017ff072219 */ /* 0x000fe20000011614 */
[C---:B------:R-:W-:Y:S01]  /*b1b0*/  IMAD R2, R26.reuse, R3, RZ ;  /* 0x000000031a027224 */ /* 0x040fe200078e02ff */
[----:B------:R-:W-:Y:S02]  /*b1c0*/  SEL R5, R29, R18, !P0 ;  /* 0x000000121d057207 */ /* 0x000fe40004000000 */
[----:B------:R-:W-:Y:S01]  /*b1d0*/  SEL R3, R31, R34, !P3 ;  /* 0x000000221f037207 */ /* 0x000fe20005800000 */
[----:B------:R-:W-:Y:S01]  /*b1e0*/  IMAD R4, R26, R7, RZ ;  /* 0x000000071a047224 */ /* 0x000fe200078e02ff */
[C---:B------:R-:W-:Y:S01]  /*b1f0*/  ISETP.GE.AND P0, PT, R5.reuse, R2, PT ;  /* 0x000000020500720c */ /* 0x040fe20003f06270 */
[----:B------:R-:W-:Y:S03]  /*b200*/  IMAD.HI.U32 R6, R5, R22, RZ ;  /* 0x0000001605067227 */ /* 0x000fe600078e00ff */
[----:B------:R-:W-:Y:S01]  /*b210*/  ISETP.GE.OR P0, PT, R3, R4, P0 ;  /* 0x000000040300720c */ /* 0x000fe20000706670 */
[----:B------:R-:W-:Y:S01]  /*b220*/  IMAD.MOV R4, RZ, RZ, -R3 ;  /* 0x000000ffff047224 */ /* 0x000fe200078e0a03 */
[-C--:B------:R-:W-:Y:S03]  /*b230*/  SHF.R.U32.HI R6, RZ, R23.reuse, R6 ;  /* 0x00000017ff067219 */ /* 0x080fe60000011606 */
[----:B------:R-:W-:Y:S01]  /*b240*/  IMAD R31, R28, R4, R31 ;  /* 0x000000041c1f7224 */ /* 0x000fe200078e021f */
[----:B------:R-:W-:Y:S05]  /*b250*/  SEL R15, R5, R6, !P2 ;  /* 0x00000006050f7207 */ /* 0x000fea0005000000 */
[----:B------:R-:W-:Y:S02]  /*b260*/  IMAD.MOV R6, RZ, RZ, -R15 ;  /* 0x000000ffff067224 */ /* 0x000fe400078e0a0f */
[C---:B------:R-:W-:Y:S04]  /*b270*/  @!P0 IMAD.HI.U32 R2, R3.reuse, R22, RZ ;  /* 0x0000001603028227 */ /* 0x040fe800078e00ff */
[----:B------:R-:W-:Y:S01]  /*b280*/  IMAD R6, R26, R6, R5 ;  /* 0x000000061a067224 */ /* 0x000fe200078e0205 */
[----:B------:R-:W-:Y:S04]  /*b290*/  @!P0 SHF.R.U32.HI R2, RZ, R23, R2 ;  /* 0x00000017ff028219 */ /* 0x000fe80000011602 */
[----:B------:R-:W-:Y:S02]  /*b2a0*/  @!P0 SEL R0, R3, R2, !P2 ;  /* 0x0000000203008207 */ /* 0x000fe40005000000 */
[----:B------:R-:W-:Y:S02]  /*b2b0*/  IADD3 R2, PT, PT, -R5, RZ, RZ ;  /* 0x000000ff05027210 */ /* 0x000fe40007ffe1ff */
[----:B------:R-:W-:Y:S01]  /*b2c0*/  @!P0 IADD3 R8, PT, PT, R15, -R0, RZ ;  /* 0x800000000f088210 */ /* 0x000fe20007ffe0ff */
[----:B------:R-:W-:Y:S02]  /*b2d0*/  @!P0 IMAD R0, R7, R6, R0 ;  /* 0x0000000607008224 */ /* 0x000fe400078e0200 */
[----:B------:R-:W-:Y:S02]  /*b2e0*/  IMAD R29, R24, R2, R29 ;  /* 0x00000002181d7224 */ /* 0x000fe400078e021d */
[----:B------:R-:W-:Y:S02]  /*b2f0*/  @!P0 IMAD R5, R8, R26, R3 ;  /* 0x0000001a08058224 */ /* 0x000fe400078e0203 */
[----:B------:R-:W-:Y:S04]  /*b300*/  @!P0 IMAD.MOV.U32 R3, RZ, RZ, R0 ;  /* 0x000000ffff038224 */ /* 0x000fe800078e0000 */
[----:B------:R-:W-:Y:S02]  /*b310*/  IMAD R31, R3, R28, R31 ;  /* 0x0000001c031f7224 */ /* 0x000fe400078e021f */
[----:B------:R-:W-:Y:S07]  /*b320*/  IMAD R29, R5, R24, R29 ;  /* 0x00000018051d7224 */ /* 0x000fee00078e021d */
.L_x_99:
[----:B-1----:R-:W-:Y:S01]  /*b330*/  @!P1 ISETP.NE.AND P0, PT, R10, 0x1, PT ;  /* 0x000000010a00980c */ /* 0x002fe20003f05270 */
[----:B------:R-:W-:Y:S01]  /*b340*/  @!P1 IMAD.HI.U32 R3, R29, R11, RZ ;  /* 0x0000000b1d039227 */ /* 0x000fe200078e00ff */
[----:B------:R-:W-:Y:S01]  /*b350*/  R2UR UR41, R16 ;  /* 0x00000000102972ca */ /* 0x000fe200000e0000 */
[----:B------:R-:W-:Y:S01]  /*b360*/  BSSY.RECONVERGENT B6, `(.L_x_100) ;  /* 0x000002f000067945 */ /* 0x000fe20003800200 */
[----:B------:R-:W-:Y:S01]  /*b370*/  @!P1 ISETP.NE.AND P2, PT, R9, 0x1, PT ;  /* 0x000000010900980c */ /* 0x000fe20003f45270 */
[----:B------:R-:W-:Y:S01]  /*b380*/  @!P1 IMAD.HI.U32 R0, R31, R12, RZ ;  /* 0x0000000c1f009227 */ /* 0x000fe200078e00ff */
[----:B------:R-:W-:Y:S02]  /*b390*/  @!P1 SHF.R.U32.HI R2, RZ, R14, R3 ;  /* 0x0000000eff029219 */ /* 0x000fe40000011603 */
[----:B------:R-:W-:Y:S02]  /*b3a0*/  @P4 SHF.R.U32.HI R36, RZ, 0x10, R37 ;  /* 0x00000010ff244819 */ /* 0x000fe40000011625 */
[----:B------:R-:W-:Y:S02]  /*b3b0*/  @!P1 SEL R2, R29, R2, !P0 ;  /* 0x000000021d029207 */ /* 0x000fe40004000000 */
[----:B------:R-:W-:Y:S02]  /*b3c0*/  @!P1 SHF.R.U32.HI R0, RZ, R13, R0 ;  /* 0x0000000dff009219 */ /* 0x000fe40000011600 */
[----:B------:R-:W-:Y:S01]  /*b3d0*/  LOP3.LUT P0, RZ, R81, 0x1b0, RZ, 0xc0, !PT ;  /* 0x000001b051ff7812 */ /* 0x000fe2000780c0ff */
[----:B------:R-:W-:Y:S01]  /*b3e0*/  USHF.L.U32 UR41, UR41, 0x7, URZ ;  /* 0x0000000729297899 */ /* 0x000fe200080006ff */
[----:B------:R-:W-:Y:S02]  /*b3f0*/  @!P1 SEL R3, R31, R0, !P2 ;  /* 0x000000001f039207 */ /* 0x000fe40005000000 */
[----:B------:R-:W-:Y:S03]  /*b400*/  @P4 R2UR UR50, R36 ;  /* 0x00000000243242ca */ /* 0x000fe600000e0000 */
[----:B------:R-:W-:Y:S02]  /*b410*/  @!P1 IMAD.IADD R0, R2, 0x1, -R3 ;  /* 0x0000000102009824 */ /* 0x000fe400078e0a03 */
[----:B------:R-:W-:Y:S02]  /*b420*/  @!P1 IMAD.IADD R2, R3, 0x1, -R2 ;  /* 0x0000000103029824 */ /* 0x000fe400078e0a02 */
[----:B------:R-:W-:Y:S02]  /*b430*/  @!P1 IMAD R31, R0, R9, R31 ;  /* 0x00000009001f9224 */ /* 0x000fe400078e021f */
[----:B------:R-:W-:Y:S01]  /*b440*/  @!P1 IMAD R29, R2, R10, R29 ;  /* 0x0000000a021d9224 */ /* 0x000fe200078e021d */
[----:B------:R-:W-:Y:S06]  /*b450*/  @!P0 BRA `(.L_x_101) ;  /* 0x00000000007c8947 */ /* 0x000fec0003800000 */
[----:B------:R-:W1:Y:S01]  /*b460*/  LDCU.64 UR8, c[0x4][0x80] ;  /* 0x01001000ff0877ac */ /* 0x000e620008000a00 */
[----:B------:R-:W-:Y:S01]  /*b470*/  MOV R2, 0x0 ;  /* 0x0000000000027802 */ /* 0x000fe20000000f00 */
[----:B------:R-:W-:Y:S02]  /*b480*/  HFMA2 R12, -RZ, RZ, 0, 5.9604644775390625e-08 ;  /* 0x00000001ff0c7431 */ /* 0x000fe400000001ff */
[----:B------:R-:W-:Y:S01]  /*b490*/  IMAD.MOV.U32 R8, RZ, RZ, 0x70 ;  /* 0x00000070ff087424 */ /* 0x000fe200078e00ff */
[----:B------:R2:W3:Y:S01]  /*b4a0*/  LDC.64 R14, c[0x4][R2] ;  /* 0x01000000020e7b82 */ /* 0x0004e20000000a00 */
[----:B------:R-:W4:Y:S01]  /*b4b0*/  LDCU.64 UR6, c[0x4][0x88] ;  /* 0x01001100ff0677ac */ /* 0x000f220008000a00 */
[----:B------:R-:W-:Y:S01]  /*b4c0*/  IMAD.MOV.U32 R13, RZ, RZ, RZ ;  /* 0x000000ffff0d7224 */ /* 0x000fe200078e00ff */
[----:B------:R-:W2:Y:S01]  /*b4d0*/  LDCU.64 UR4, c[0x4][0x8] ;  /* 0x01000100ff0477ac */ /* 0x000ea20008000a00 */
[----:B-1----:R-:W-:Y:S01]  /*b4e0*/  MOV R5, UR9 ;  /* 0x0000000900057c02 */ /* 0x002fe20008000f00 */
[----:B------:R-:W-:Y:S01]  /*b4f0*/  IMAD.U32 R4, RZ, RZ, UR8 ;  /* 0x00000008ff047e24 */ /* 0x000fe2000f8e00ff */
[----:B----4-:R-:W-:Y:S01]  /*b500*/  MOV R7, UR7 ;  /* 0x0000000700077c02 */ /* 0x010fe20008000f00 */
[----:B------:R-:W-:Y:S01]  /*b510*/  IMAD.U32 R6, RZ, RZ, UR6 ;  /* 0x00000006ff067e24 */ /* 0x000fe2000f8e00ff */
[----:B--2---:R-:W-:Y:S01]  /*b520*/  MOV R11, UR5 ;  /* 0x00000005000b7c02 */ /* 0x004fe20008000f00 */
[----:B------:R-:W-:Y:S02]  /*b530*/  IMAD.U32 R10, RZ, RZ, UR4 ;  /* 0x00000004ff0a7e24 */ /* 0x000fe4000f8e00ff */
[----:B------:R-:W-:Y:S07]  /*b540*/  LEPC R20, `(.L_x_102) ;  /* 0x000000001014794e */ /* 0x000fee0000000000 */
[----:B---3-5:R-:W-:Y:S05]  /*b550*/  CALL.ABS.NOINC R14 ;  /* 0x000000000e007343 */ /* 0x028fea0003c00000 */
.L_x_102:
[----:B------:R-:W1:Y:S01]  /*b560*/  LDCU.64 UR8, c[0x4][0x80] ;  /* 0x01001000ff0877ac */ /* 0x000e620008000a00 */
[----:B------:R-:W2:Y:S01]  /*b570*/  LDC.64 R2, c[0x4][R2] ;  /* 0x0100000002027b82 */ /* 0x000ea20000000a00 */
[----:B------:R-:W-:Y:S02]  /*b580*/  HFMA2 R12, -RZ, RZ, 0, 5.9604644775390625e-08 ;  /* 0x00000001ff0c7431 */ /* 0x000fe400000001ff */
[----:B------:R-:W-:Y:S02]  /*b590*/  IMAD.MOV.U32 R8, RZ, RZ, 0x70 ;  /* 0x00000070ff087424 */ /* 0x000fe400078e00ff */
[----:B------:R-:W-:Y:S01]  /*b5a0*/  IMAD.MOV.U32 R13, RZ, RZ, RZ ;  /* 0x000000ffff0d7224 */ /* 0x000fe200078e00ff */
[----:B------:R-:W3:Y:S01]  /*b5b0*/  LDCU.64 UR6, c[0x4][0x88] ;  /* 0x01001100ff0677ac */ /* 0x000ee20008000a00 */
[----:B------:R-:W4:Y:S01]  /*b5c0*/  LDCU.64 UR4, c[0x4][0x8] ;  /* 0x01000100ff0477ac */ /* 0x000f220008000a00 */
[----:B-1----:R-:W-:Y:S02]  /*b5d0*/  MOV R4, UR8 ;  /* 0x0000000800047c02 */ /* 0x002fe40008000f00 */
[----:B------:R-:W-:Y:S02]  /*b5e0*/  MOV R5, UR9 ;  /* 0x0000000900057c02 */ /* 0x000fe40008000f00 */
[----:B---3--:R-:W-:Y:S01]  /*b5f0*/  MOV R7, UR7 ;  /* 0x0000000700077c02 */ /* 0x008fe20008000f00 */
[----:B------:R-:W-:Y:S01]  /*b600*/  IMAD.U32 R6, RZ, RZ, UR6 ;  /* 0x00000006ff067e24 */ /* 0x000fe2000f8e00ff */
[----:B----4-:R-:W-:Y:S01]  /*b610*/  MOV R11, UR5 ;  /* 0x00000005000b7c02 */ /* 0x010fe20008000f00 */
[----:B------:R-:W-:Y:S02]  /*b620*/  IMAD.U32 R10, RZ, RZ, UR4 ;  /* 0x00000004ff0a7e24 */ /* 0x000fe4000f8e00ff */
[----:B------:R-:W-:Y:S07]  /*b630*/  LEPC R20, `(.L_x_101) ;  /* 0x000000001014794e */ /* 0x000fee0000000000 */
[----:B--2---:R-:W-:Y:S05]  /*b640*/  CALL.ABS.NOINC R2 ;  /* 0x0000000002007343 */ /* 0x004fea0003c00000 */
.L_x_101:
[----:B------:R-:W-:Y:S05]  /*b650*/  BSYNC.RECONVERGENT B6 ;  /* 0x0000000000067941 */ /* 0x000fea0003800200 */
.L_x_100:
[----:B------:R-:W-:Y:S01]  /*b660*/  ISETP.NE.U32.AND P0, PT, R70, RZ, PT ;  /* 0x000000ff4600720c */ /* 0x000fe20003f05070 */
[----:B------:R-:W-:Y:S01]  /*b670*/  UISETP.NE.AND UP2, UPT, UR51, URZ, UPT ;  /* 0x000000ff3300728c */ /* 0x000fe2000bf45270 */
[----:B------:R-:W-:Y:S01]  /*b680*/  ISETP.NE.U32.AND P3, PT, RZ, UR48, PT ;  /* 0x00000030ff007c0c */ /* 0x000fe2000bf65070 */
[----:B------:R-:W-:Y:S01]  /*b690*/  UISETP.NE.U32.AND UP1, UPT, UR52, URZ, UPT ;  /* 0x000000ff3400728c */ /* 0x000fe2000bf25070 */
[----:B------:R-:W-:Y:S01]  /*b6a0*/  ISETP.NE.AND.EX P1, PT, R71, RZ, PT, P0 ;  /* 0x000000ff4700720c */ /* 0x000fe20003f25300 */
[----:B------:R-:W-:Y:S01]  /*b6b0*/  UPLOP3.LUT UP0, UPT, UPT, UPT, UPT, 0x40, 0x4 ;  /* 0x000000000004789c */ /* 0x000fe20003f0e870 */
[----:B------:R-:W-:Y:S01]  /*b6c0*/  ISETP.NE.AND.EX P3, PT, RZ, UR49, PT, P3 ;  /* 0x00000031ff007c0c */ /* 0x000fe2000bf65330 */
[----:B------:R-:W-:Y:S01]  /*b6d0*/  UISETP.NE.AND.EX UP1, UPT, UR53, URZ, UPT, UP1 ;  /* 0x000000ff3500728c */ /* 0x000fe2000bf25310 */
[----:B------:R-:W-:Y:S04]  /*b6e0*/  PLOP3.LUT P2, PT, PT, PT, UP2, 0x80, 0x8 ;  /* 0x000000000008781c */ /* 0x000fe80003f4f028 */
[----:B------:R-:W-:Y:S06]  /*b6f0*/  @UP2 UPLOP3.LUT UP0, UPT, UPT, UPT, UP1, 0x80, 0x8 ;  /* 0x000000000008289c */ /* 0x000fec0003f0f010 */
[----:B------:R-:W-:Y:S01]  /*b700*/  PLOP3.LUT P4, PT, PT, PT, UP0, 0x80, 0x8 ;  /* 0x000000000008781c */ /* 0x000fe20003f8f008 */
[----:B------:R-:W-:Y:S01]  /*b710*/  @!UPT UIADD3 URZ, UPT, UPT, URZ, URZ, URZ ;  /* 0x000000fffffff290 */ /* 0x000fe2000fffe0ff */
[----:B------:R-:W-:Y:S11]  /*b720*/  BRA.U !UP1, `(.L_x_103) ;  /* 0x0000000109387547 */ /* 0x000ff6000b800000 */
[----:B------:R-:W-:Y:S01]  /*b730*/  UISETP.NE.U32.AND UP0, UPT, UR48, URZ, UPT ;  /* 0x000000ff3000728c */ /* 0x000fe2000bf05070 */
[----:B------:R-:W-:Y:S02]  /*b740*/  HFMA2 R0, -RZ, RZ, 0, 5.9604644775390625e-08 ;  /* 0x00000001ff007431 */ /* 0x000fe400000001ff */
[----:B------:R-:W-:Y:S01]  /*b750*/  IMAD.MOV.U32 R79, RZ, RZ, 0x1 ;  /* 0x00000001ff4f7424 */ /* 0x000fe200078e00ff */
[----:B------:R-:W-:Y:S06]  /*b760*/  UISETP.NE.AND.EX UP0, UPT, UR49, URZ, UPT, UP0 ;  /* 0x000000ff3100728c */ /* 0x000fec000bf05300 */
[----:B------:R-:W-:Y:S05]  /*b770*/  PLOP3.LUT P0, PT, PT, PT, UP0, 0x80, 0x8 ;  /* 0x000000000008781c */ /* 0x000fea0003f0f008 */
[----:B------:R-:W1:Y:S01]  /*b780*/  @UP0 LDCU.64 UR4, c[0x0][0x888] ;  /* 0x00011100ff0407ac */ /* 0x000e620008000a00 */
[----:B------:R-:W-:Y:S07]  /*b790*/  @UP0 UIMAD UR6, UR39, UR52, URZ ;  /* 0x00000034270602a4 */ /* 0x000fee000f8e02ff */
[----:B------:R-:W-:Y:S01]  /*b7a0*/  @!P0 PRMT R79, R0, 0x7610, R79 ;  /* 0x00007610004f8816 */ /* 0x000fe2000000004f */
[----:B-1----:R-:W-:Y:S06]  /*b7b0*/  @UP0 UIMAD.WIDE UR4, UR6, 0x4, UR4 ;  /* 0x00000004060408a5 */ /* 0x002fec000f8e0204 */
[----:B------:R-:W-:Y:S01]  /*b7c0*/  IMAD.U32 R2, RZ, RZ, UR4 ;  /* 0x00000004ff027e24 */ /* 0x000fe2000f8e00ff */
[----:B------:R-:W-:Y:S04]  /*b7d0*/  MOV R3, UR5 ;  /* 0x0000000500037c02 */ /* 0x000fe80008000f00 */
[----:B------:R-:W1:Y:S01]  /*b7e0*/  @!UP0 LDCU UR4, c[0x0][0x880] ;  /* 0x00011000ff0487ac */ /* 0x000e620008000800 */
[----:B-----5:R2:W5:Y:S02]  /*b7f0*/  @P0 LDG.E R35, desc[UR56][R2.64] ;  /* 0x0000003802230981 */ /* 0x020564000c1e1900 */
[----:B-12---:R-:W-:Y:S02]  /*b800*/  @!P0 IMAD.U32 R35, RZ, RZ, UR4 ;  /* 0x00000004ff238e24 */ /* 0x006fe4000f8e00ff */
.L_x_103:
[----:B------:R-:W-:Y:S05]  /*b810*/  @!P1 BRA `(.L_x_104) ;  /* 0x0000000000209947 */ /* 0x000fea0003800000 */
[----:B------:R-:W-:Y:S04]  /*b820*/  ISETP.NE.U32.AND P0, PT, R68, RZ, PT ;  /* 0x000000ff4400720c */ /* 0x000fe80003f05070 */
[----:B------:R-:W-:Y:S11]  /*b830*/  ISETP.NE.AND.EX P0, PT, R69, RZ, PT, P0 ;  /* 0x000000ff4500720c */ /* 0x000ff60003f05300 */
[----:B------:R-:W-:Y:S02]  /*b840*/  @!UPT UIADD3 URZ, UPT, UPT, URZ, URZ, URZ ;  /* 0x000000fffffff290 */ /* 0x000fe4000fffe0ff */
[----:B------:R-:W1:Y:S01]  /*b850*/  @P0 LDC.64 R2, c[0x0][0x8a8] ;  /* 0x00022a00ff020b82 */ /* 0x000e620000000a00 */
[----:B------:R-:W-:Y:S04]  /*b860*/  @P0 IMAD R0, R70, UR39, RZ ;  /* 0x0000002746000c24 */ /* 0x000fe8000f8e02ff */
[----:B-1----:R-:W-:Y:S05]  /*b870*/  @P0 IMAD.WIDE R2, R0, 0x4, R2 ;  /* 0x0000000400020825 */ /* 0x002fea00078e0202 */
[----:B-----5:R1:W5:Y:S02]  /*b880*/  @P0 LDG.E R33, desc[UR56][R2.64] ;  /* 0x0000003802210981 */ /* 0x020364000c1e1900 */
[----:B-1----:R-:W2:Y:S02]  /*b890*/  @!P0 LDC R33, c[0x0][0x8a0] ;  /* 0x00022800ff218b82 */ /* 0x002ea40000000800 */
.L_x_104:
[----:B-----5:R-:W-:Y:S01]  /*b8a0*/  FSETP.NEU.AND P1, PT, R35, RZ, PT ;  /* 0x000000ff2300720b */ /* 0x020fe20003f2d000 */
[----:B------:R-:W-:Y:S01]  /*b8b0*/  IMAD.SHL.U32 R95, R19, 0x80, RZ ;  /* 0x00000080135f7824 */ /* 0x000fe200078e00ff */
[----:B------:R-:W-:Y:S01]  /*b8c0*/  SEL R3, RZ, 0xffffffff, P3 ;  /* 0xffffffffff037807 */ /* 0x000fe20001800000 */
[----:B------:R-:W-:Y:S01]  /*b8d0*/  BSSY B1, `(.L_x_105) ;  /* 0x0000043000017945 */ /* 0x000fe20003800000 */
[----:B------:R-:W-:Y:S01]  /*b8e0*/  @P2 LOP3.LUT P0, RZ, R79, 0xff, RZ, 0xc0, !PT ;  /* 0x000000ff4fff2812 */ /* 0x000fe2000780c0ff */
[----:B------:R-:W-:Y:S01]  /*b8f0*/  IMAD.HI.U32 R5, R95, R77, RZ ;  /* 0x0000004d5f057227 */ /* 0x000fe200078e00ff */
[----:B------:R-:W-:Y:S02]  /*b900*/  @P2 SEL R2, RZ, 0xffffffff, P1 ;  /* 0xffffffffff022807 */ /* 0x000fe40000800000 */
[----:B------:R-:W-:Y:S01]  /*b910*/  LEA R99, R30, UR37, 0x3 ;  /* 0x000000251e637c11 */ /* 0x000fe2000f8e18ff */
[----:B------:R-:W-:Y:S01]  /*b920*/  IMAD.MOV.U32 R100, RZ, RZ, 0x1 ;  /* 0x00000001ff647424 */ /* 0x000fe200078e00ff */
[----:B------:R-:W-:Y:S01]  /*b930*/  @P4 SEL R2, R3, R2, !P0 ;  /* 0x0000000203024207 */ /* 0x000fe20004000000 */
[----:B------:R-:W-:Y:S01]  /*b940*/  IMAD.IADD R34, R32, 0x1, R17 ;  /* 0x0000000120227824 */ /* 0x000fe200078e0211 */
[----:B------:R-:W-:Y:S01]  /*b950*/  SHF.L.U32 R0, R85, 0x1f, RZ ;  /* 0x0000001f55007819 */ /* 0x000fe200000006ff */
[----:B------:R-:W-:Y:S01]  /*b960*/  IMAD R98, R87, -0x10, R92 ;  /* 0xfffffff057627824 */ /* 0x000fe200078e025c */
[----:B------:R-:W-:Y:S01]  /*b970*/  @P2 LOP3.LUT R2, R2, 0x1, RZ, 0xc0, !PT ;  /* 0x0000000102022812 */ /* 0x000fe200078ec0ff */
[----:B------:R-:W-:Y:S01]  /*b980*/  IMAD.MOV.U32 R101, RZ, RZ, RZ ;  /* 0x000000ffff657224 */ /* 0x000fe200078e00ff */
[----:B------:R-:W-:Y:S02]  /*b990*/  ISETP.NE.AND P0, PT, R76, 0x1, PT ;  /* 0x000000014c00780c */ /* 0x000fe40003f05270 */
[----:B------:R-:W-:Y:S02]  /*b9a0*/  CS2R R54, SRZ ;  /* 0x0000000000367805 */ /* 0x000fe4000001ff00 */
[----:B------:R-:W-:Y:S02]  /*b9b0*/  ISETP.NE.U32.OR P6, PT, R2, 0x1, !P2 ;  /* 0x000000010200780c */ /* 0x000fe400057c5470 */
[----:B------:R-:W-:Y:S02]  /*b9c0*/  CS2R R52, SRZ ;  /* 0x0000000000347805 */ /* 0x000fe4000001ff00 */
[----:B------:R-:W-:Y:S02]  /*b9d0*/  SHF.R.U32.HI R2, RZ, R74, R5 ;  /* 0x0000004aff027219 */ /* 0x000fe40000011605 */
[----:B------:R-:W-:Y:S02]  /*b9e0*/  CS2R R58, SRZ ;  /* 0x00000000003a7805 */ /* 0x000fe4000001ff00 */
[----:B------:R-:W-:Y:S02]  /*b9f0*/  PLOP3.LUT P2, PT, PT, PT, UP1, 0x80, 0x8 ;  /* 0x000000000008781c */ /* 0x000fe40003f4f018 */
[----:B------:R-:W-:Y:S02]  /*ba00*/  CS2R R56, SRZ ;  /* 0x0000000000387805 */ /* 0x000fe4000001ff00 */
[----:B------:R-:W-:Y:S02]  /*ba10*/  SEL R93, R95, R2, !P0 ;  /* 0x000000025f5d7207 */ /* 0x000fe40004000000 */
[----:B------:R-:W-:Y:S02]  /*ba20*/  CS2R R62, SRZ ;  /* 0x00000000003e7805 */ /* 0x000fe4000001ff00 */
[----:B------:R-:W-:Y:S02]  /*ba30*/  SEL R2, RZ, 0xffffffff, P1 ;  /* 0xffffffffff027807 */ /* 0x000fe40000800000 */
[----:B------:R-:W-:Y:S02]  /*ba40*/  CS2R R60, SRZ ;  /* 0x00000000003c7805 */ /* 0x000fe4000001ff00 */
[----:B------:R-:W-:Y:S01]  /*ba50*/  LOP3.LUT P0, R96, R79, 0xff, RZ, 0xc0, !PT ;  /* 0x000000ff4f607812 */ /* 0x000fe2000780c0ff */
[----:B------:R-:W-:Y:S01]  /*ba60*/  IMAD.HI.U32 R94, R93, UR54, RZ ;  /* 0x000000365d5e7c27 */ /* 0x000fe2000f8e00ff */
[----:B------:R-:W-:Y:S02]  /*ba70*/  ISETP.NE.AND P4, PT, R75, 0x1, PT ;  /* 0x000000014b00780c */ /* 0x000fe40003f85270 */
[----:B------:R-:W-:Y:S02]  /*ba80*/  @P6 SHF.L.U32 R6, RZ, 0x1f, RZ ;  /* 0x0000001fff066819 */ /* 0x000fe400000006ff */
[----:B------:R-:W-:Y:S02]  /*ba90*/  CS2R R66, SRZ ;  /* 0x0000000000427805 */ /* 0x000fe4000001ff00 */
[----:B------:R-:W-:Y:S02]  /*baa0*/  SHF.R.U32.HI R94, RZ, UR55, R94 ;  /* 0x00000037ff5e7c19 */ /* 0x000fe4000801165e */
[----:B------:R-:W-:Y:S01]  /*bab0*/  CS2R R64, SRZ ;  /* 0x0000000000407805 */ /* 0x000fe2000001ff00 */
[----:B------:R-:W1:Y:S01]  /*bac0*/  @P6 SYNCS.PHASECHK.TRANS64.TRYWAIT P3, [UR37+0x40], R6 ;  /* 0x00004006ff0065a7 */ /* 0x000e620008061125 */
[----:B------:R-:W-:Y:S01]  /*bad0*/  @P2 SEL R2, R3, R2, !P0 ;  /* 0x0000000203022207 */ /* 0x000fe20004000000 */
[----:B------:R-:W-:Y:S01]  /*bae0*/  IMAD.MOV R3, RZ, RZ, -R93 ;  /* 0x000000ffff037224 */ /* 0x000fe200078e0a5d */
[----:B------:R-:W-:Y:S02]  /*baf0*/  SEL R94, R93, R94, !P4 ;  /* 0x0000005e5d5e7207 */ /* 0x000fe40006000000 */
[----:B------:R-:W-:Y:S01]  /*bb00*/  LOP3.LUT R2, R2, 0x1, RZ, 0xc0, !PT ;  /* 0x0000000102027812 */ /* 0x000fe200078ec0ff */
[----:B------:R-:W-:Y:S01]  /*bb10*/  IMAD R95, R76, R3, R95 ;  /* 0x000000034c5f7224 */ /* 0x000fe200078e025f */
[----:B------:R-:W-:Y:S01]  /*bb20*/  P2R R97, PR, RZ, 0x40 ;  /* 0x00000040ff617803 */ /* 0x000fe20000000000 */
[----:B------:R-:W-:Y:S01]  /*bb30*/  IMAD.MOV R4, RZ, RZ, -R94 ;  /* 0x000000ffff047224 */ /* 0x000fe200078e0a5e */
[----:B------:R-:W-:Y:S03]  /*bb40*/  ISETP.NE.U32.AND P0, PT, R2, 0x1, PT ;  /* 0x000000010200780c */ /* 0x000fe60003f05070 */
[----:B------:R-:W-:Y:S01]  /*bb50*/  IMAD R93, R75, R4, R93 ;  /* 0x000000044b5d7224 */ /* 0x000fe200078e025d */
[----:B------:R-:W-:Y:S01]  /*bb60*/  P2R R102, PR, RZ, 0x1 ;  /* 0x00000001ff667803 */ /* 0x000fe20000000000 */
[----:B------:R3:W4:Y:S01]  /*bb70*/  SYNCS.PHASECHK.TRANS64.TRYWAIT P5, [R99+URZ+0xa0], R0 ;  /* 0x0000a000630075a7 */ /* 0x00072200080a11ff */
[----:B-1----:R-:W-:Y:S01]  /*bb80*/  @P6 SEL R100, RZ, 0x1, !P3 ;  /* 0x00000001ff646807 */ /* 0x002fe20005800000 */
[----:B---3--:R-:W-:Y:S06]  /*bb90*/  @!P6 BRA `(.L_x_106) ;  /* 0x000000000058e947 */ /* 0x008fec0003800000 */
[----:B------:R-:W-:Y:S01]  /*bba0*/  IMAD.MOV.U32 R55, RZ, RZ, RZ ;  /* 0x000000ffff377224 */ /* 0x000fe200078e00ff */
[----:B------:R-:W-:Y:S01]  /*bbb0*/  ISETP.NE.AND P0, PT, R100, RZ, PT ;  /* 0x000000ff6400720c */ /* 0x000fe20003f05270 */
[----:B------:R-:W-:Y:S01]  /*bbc0*/  BSSY B0, `(.L_x_107) ;  /* 0x000000c000007945 */ /* 0x000fe20003800000 */
[----:B------:R-:W-:Y:S02]  /*bbd0*/  CS2R R66, SRZ ;  /* 0x0000000000427805 */ /* 0x000fe4000001ff00 */
[----:B------:R-:W-:Y:S02]  /*bbe0*/  CS2R R64, SRZ ;  /* 0x0000000000407805 */ /* 0x000fe4000001ff00 */
[----:B------:R-:W-:Y:S02]  /*bbf0*/  CS2R R62, SRZ ;  /* 0x00000000003e7805 */ /* 0x000fe4000001ff00 */
[----:B------:R-:W-:Y:S02]  /*bc00*/  CS2R R60, SRZ ;  /* 0x00000000003c7805 */ /* 0x000fe4000001ff00 */
[----:B------:R-:W-:Y:S02]  /*bc10*/  CS2R R58, SRZ ;  /* 0x00000000003a7805 */ /* 0x000fe4000001ff00 */
[----:B------:R-:W-:Y:S02]  /*bc20*/  CS2R R56, SRZ ;  /* 0x0000000000387805 */ /* 0x000fe4000001ff00 */
[----:B------:R-:W-:Y:S01]  /*bc30*/  CS2R R52, SRZ ;  /* 0x0000000000347805 */ /* 0x000fe2000001ff00 */
[----:B------:R-:W-:Y:S06]  /*bc40*/  @P0 BRA `(.L_x_108) ;  /* 0x00000000000c0947 */ /* 0x000fec0003800000 */
[----:B------:R-:W-:Y:S04]  /*bc50*/  SHF.L.U32 R3, RZ, 0x1f, RZ ;  /* 0x0000001fff037819 */ /* 0x000fe800000006ff */
[----:B------:R-:W1:Y:S02]  /*bc60*/  SYNCS.PHASECHK.TRANS64.TRYWAIT P0, [UR37+0x40], R3 ;  /* 0x00004003ff0075a7 */ /* 0x000e640008001125 */
[----:B-1----:R-:W-:Y:S05]  /*bc70*/  @!P0 BRA `(.L_x_109) ;  /* 0x0000005800488947 */ /* 0x002fea0003800000 */
.L_x_108:
[----:B------:R-:W-:Y:S05]  /*bc80*/  BSYNC B0 ;  /* 0x0000000000007941 */ /* 0x000fea0003800000 */
.L_x_107:
[----:B------:R-:W-:Y:S01]  /*bc90*/  ISETP.NE.AND P0, PT, R102, RZ, PT ;  /* 0x000000ff6600720c */ /* 0x000fe20003f05270 */
[----:B------:R-:W-:Y:S11]  /*bca0*/  HFMA2 R101, -RZ, RZ, 0, 5.9604644775390625e-08 ;  /* 0x00000001ff657431 */ /* 0x000ff600000001ff */
[----:B------:R-:W-:Y:S01]  /*bcb0*/  @!UPT UIADD3 URZ, UPT, UPT, URZ, URZ, URZ ;  /* 0x000000fffffff290 */ /* 0x000fe2000fffe0ff */
[----:B------:R3:W1:Y:S04]  /*bcc0*/  @P0 LDS.128 R64, [R86] ;  /* 0x0000000056400984 */ /* 0x0006680000000c00 */
[----:B------:R3:W1:Y:S04]  /*bcd0*/  @P0 LDS.128 R60, [R92+0x10] ;  /* 0x000010005c3c0984 */ /* 0x0006680000000c00 */
[----:B------:R3:W1:Y:S04]  /*bce0*/  @P0 LDS.128 R56, [R90+0x20] ;  /* 0x000020005a380984 */ /* 0x0006680000000c00 */
[----:B------:R3:W1:Y:S02]  /*bcf0*/  @P0 LDS.128 R52, [R98+0x30] ;  /* 0x0000300062340984 */ /* 0x0006640000000c00 */
.L_x_106:
[----:B------:R-:W-:Y:S05]  /*bd00*/  BSYNC B1 ;  /* 0x0000000000017941 */ /* 0x000fea0003800000 */
.L_x_105:
[----:B-1----:R-:W-:Y:S04]  /*bd10*/  SHF.R.U32.HI R2, RZ, 0x15, R34 ;  /* 0x00000015ff027819 */ /* 0x002fe80000011622 */
[----:B------:R-:W-:Y:S01]  /*bd20*/  LOP3.LUT P0, RZ, R2, 0x3, R89, 0x48, !PT ;  /* 0x0000000302ff7812 */ /* 0x000fe20007804859 */
[----:B------:R-:W-:Y:S01]  /*bd30*/  @!UPT UIADD3 URZ, UPT, UPT, URZ, URZ, URZ ;  /* 0x000000fffffff290 */ /* 0x000fe2000fffe0ff */
[----:B----4-:R-:W-:Y:S11]  /*bd40*/  @P5 BRA `(.L_x_110) ;  /* 0x0000000000085947 */ /* 0x010ff60003800000 */
[----:B------:R-:W1:Y:S02]  /*bd50*/  SYNCS.PHASECHK.TRANS64.TRYWAIT P1, [R99+URZ+0xa0], R0 ;  /* 0x0000a000630075a7 */ /* 0x000e6400080211ff */
[----:B-1----:R-:W-:Y:S05]  /*bd60*/  @!P1 BRA `(.L_x_111) ;  /* 0x0000005800249947 */ /* 0x002fea0003800000 */
.L_x_110:
[----:B------:R-:W-:Y:S05]  /*bd70*/  @!P0 BRA `(.L_x_112) ;  /* 0x0000000000408947 */ /* 0x000fea0003800000 */
[----:B------:R-:W4:Y:S01]  /*bd80*/  LDCU.64 UR8, c[0x4][0x70] ;  /* 0x01000e00ff0877ac */ /* 0x000f220008000a00 */
[----:B------:R-:W-:Y:S01]  /*bd90*/  MOV R3, 0x0 ;  /* 0x0000000000037802 */ /* 0x000fe20000000f00 */
[----:B------:R-:W-:Y:S02]  /*bda0*/  HFMA2 R12, -RZ, RZ, 0, 5.9604644775390625e-08 ;  /* 0x00000001ff0c7431 */ /* 0x000fe400000001ff */
[----:B------:R-:W-:Y:S02]  /*bdb0*/  IMAD.MOV.U32 R8, RZ, RZ, 0x192 ;  /* 0x00000192ff087424 */ /* 0x000fe400078e00ff */
[----:B------:R-:W-:Y:S01]  /*bdc0*/  IMAD.MOV.U32 R13, RZ, RZ, RZ ;  /* 0x000000ffff0d7224 */ /* 0x000fe200078e00ff */
[----:B------:R-:W5:Y:S01]  /*bdd0*/  LDCU.64 UR6, c[0x4][0x78] ;  /* 0x01000f00ff0677ac */ /* 0x000f620008000a00 */
[----:B------:R-:W1:Y:S01]  /*bde0*/  LDC.64 R2, c[0x4][R3] ;  /* 0x0100000003027b82 */ /* 0x000e620000000a00 */
[----:B------:R-:W2:Y:S01]  /*bdf0*/  LDCU.64 UR4, c[0x4][0x10] ;  /* 0x01000200ff0477ac */ /* 0x000ea20008000a00 */
[----:B----4-:R-:W-:Y:S01]  /*be00*/  MOV R5, UR9 ;  /* 0x0000000900057c02 */ /* 0x010fe20008000f00 */
[----:B------:R-:W-:Y:S01]  /*be10*/  IMAD.U32 R4, RZ, RZ, UR8 ;  /* 0x00000008ff047e24 */ /* 0x000fe2000f8e00ff */
[----:B-----5:R-:W-:Y:S01]  /*be20*/  MOV R7, UR7 ;  /* 0x0000000700077c02 */ /* 0x020fe20008000f00 */
[----:B------:R-:W-:Y:S01]  /*be30*/  IMAD.U32 R6, RZ, RZ, UR6 ;  /* 0x00000006ff067e24 */ /* 0x000fe2000f8e00ff */
[----:B--2---:R-:W-:Y:S01]  /*be40*/  MOV R11, UR5 ;  /* 0x00000005000b7c02 */ /* 0x004fe20008000f00 */
[----:B------:R-:W-:Y:S02]  /*be50*/  IMAD.U32 R10, RZ, RZ, UR4 ;  /* 0x00000004ff0a7e24 */ /* 0x000fe4000f8e00ff */
[----:B------:R-:W-:Y:S07]  /*be60*/  LEPC R20, `(.L_x_112) ;  /* 0x000000001014794e */ /* 0x000fee0000000000 */
[----:B-1-3--:R-:W-:Y:S05]  /*be70*/  CALL.ABS.NOINC R2 ;  /* 0x0000000002007343 */ /* 0x00afea0003c00000 */
.L_x_112:
[----:B------:R-:W-:Y:S01]  /*be80*/  LOP3.LUT R20, R64, 0xffffe000, RZ, 0xc0, !PT ;  /* 0xffffe00040147812 */ /* 0x000fe200078ec0ff */
[----:B------:R-:W-:Y:S05]  /*be90*/  WARPSYNC.ALL ;  /* 0x0000000000007948 */ /* 0x000fea0003800000 */
[----:B------:R-:W-:Y:S01]  /*bea0*/  R2UR UR4, R34 ;  /* 0x00000000220472ca */ /* 0x000fe200000e0000 */
[----:B------:R-:W-:Y:S01]  /*beb0*/  BSSY.RECONVERGENT B0, `(.L_x_113) ;  /* 0x000005a000007945 */ /* 0x000fe20003800200 */
[----:B------:R-:W-:Y:S02]  /*bec0*/  LOP3.LUT R21, R65, 0xffffe000, RZ, 0xc0, !PT ;  /* 0xffffe00041157812 */ /* 0x000fe400078ec0ff */
[----:B------:R-:W-:Y:S02]  /*bed0*/  LOP3.LUT R40, R66, 0xffffe000, RZ, 0xc0, !PT ;  /* 0xffffe00042287812 */ /* 0x000fe400078ec0ff */
[----:B------:R-:W-:Y:S02]  /*bee0*/  LOP3.LUT R41, R60, 0xffffe000, RZ, 0xc0, !PT ;  /* 0xffffe0003c297812 */ /* 0x000fe400078ec0ff */
[----:B------:R-:W-:Y:S05]  /*bef0*/  ISETP.NE.AND P0, PT, R88, RZ, PT ;  /* 0x000000ff5800720c */ /* 0x000fea0003f05270 */
[----:B------:R-:W1:Y:S02]  /*bf00*/  LDTM.x16 R4, tmem[UR4] ;  /* 0x00000004000479ee */ /* 0x000e640008240000 */
[C---:B-12---:R-:W-:Y:S01]  /*bf10*/  FMUL R0, R33.reuse, R4 ;  /* 0x0000000421007220 */ /* 0x046fe20000400000 */
[C---:B------:R-:W-:Y:S01]  /*bf20*/  FMUL R2, R33.reuse, R5 ;  /* 0x0000000521027220 */ /* 0x040fe20000400000 */
[C---:B------:R-:W-:Y:S01]  /*bf30*/  FMUL R3, R33.reuse, R6 ;  /* 0x0000000621037220 */ /* 0x040fe20000400000 */
[----:B------:R-:W-:Y:S01]  /*bf40*/  FMUL R7, R33, R7 ;  /* 0x0000000721077220 */ /* 0x000fe20000400000 */
[----:B------:R-:W-:Y:S01]  /*bf50*/  FFMA R36, R35, R20, R0 ;  /* 0x0000001423247223 */ /* 0x000fe20000000000 */
[----:B------:R-:W-:Y:S01]  /*bf60*/  LOP3.LUT R20, R67, 0xffffe000, RZ, 0xc0, !PT ;  /* 0xffffe00043147812 */ /* 0x000fe200078ec0ff */
[C---:B------:R-:W-:Y:S01]  /*bf70*/  FFMA R37, R35.reuse, R21, R2 ;  /* 0x0000001523257223 */ /* 0x040fe20000000002 */
[----:B------:R-:W-:Y:S01]  /*bf80*/  LOP3.LUT R21, R62, 0xffffe000, RZ, 0xc0, !PT ;  /* 0xffffe0003e157812 */ /* 0x000fe200078ec0ff */
[----:B------:R-:W-:Y:S01]  /*bf90*/  FFMA R38, R35, R40, R3 ;  /* 0x0000002823267223 */ /* 0x000fe20000000003 */
[----:B------:R-:W-:Y:S01]  /*bfa0*/  LOP3.LUT R40, R61, 0xffffe000, RZ, 0xc0, !PT ;  /* 0xffffe0003d287812 */ /* 0x000fe200078ec0ff */
[----:B------:R-:W-:Y:S01]  /*bfb0*/  FFMA R39, R35, R20, R7 ;  /* 0x0000001423277223 */ /* 0x000fe20000000007 */
[----:B------:R-:W-:Y:S01]  /*bfc0*/  LOP3.LUT R20, R63, 0xffffe000, RZ, 0xc0, !PT ;  /* 0xffffe0003f147812 */ /* 0x000fe200078ec0ff */
[C---:B------:R-:W-:Y:S01]  /*bfd0*/  FMUL R4, R33.reuse, R8 ;  /* 0x0000000821047220 */ /* 0x040fe20000400000 */
[----:B------:R-:W-:Y:S01]  /*bfe0*/  F2FP.TF32.F32.PACK_B R36, R36 ;  /* 0x00000024ff24723e */ /* 0x000fe200024050ff */
[C---:B------:R-:W-:Y:S01]  /*bff0*/  FMUL R5, R33.reuse, R9 ;  /* 0x0000000921057220 */ /* 0x040fe20000400000 */
[----:B------:R-:W-:Y:S01]  /*c000*/  F2FP.TF32.F32.PACK_B R37, R37 ;  /* 0x00000025ff25723e */ /* 0x000fe200024050ff */
[C---:B------:R-:W-:Y:S01]  /*c010*/  FMUL R6, R33.reuse, R10 ;  /* 0x0000000a21067220 */ /* 0x040fe20000400000 */
[----:B------:R-:W-:Y:S01]  /*c020*/  FMUL R11, R33, R11 ;  /* 0x0000000b210b7220 */ /* 0x000fe20000400000 */
[----:B------:R-:W-:Y:S01]  /*c030*/  F2FP.TF32.F32.PACK_B R38, R38 ;  /* 0x00000026ff26723e */ /* 0x000fe200024050ff */
[C---:B------:R-:W-:Y:S01]  /*c040*/  FFMA R4, R35.reuse, R41, R4 ;  /* 0x0000002923047223 */ /* 0x040fe20000000004 */
[----:B------:R-:W-:Y:S01]  /*c050*/  F2FP.TF32.F32.PACK_B R39, R39 ;  /* 0x00000027ff27723e */ /* 0x000fe200024050ff */
[C---:B------:R-:W-:Y:S01]  /*c060*/  FFMA R5, R35.reuse, R40, R5 ;  /* 0x0000002823057223 */ /* 0x040fe20000000005 */
[C---:B------:R-:W-:Y:S01]  /*c070*/  FFMA R6, R35.reuse, R21, R6 ;  /* 0x0000001523067223 */ /* 0x040fe20000000006 */
[----:B------:R-:W-:Y:S01]  /*c080*/  FFMA R7, R35, R20, R11 ;  /* 0x0000001423077223 */ /* 0x000fe2000000000b */
[----:B------:R-:W-:Y:S01]  /*c090*/  LOP3.LUT R41, R56, 0xffffe000, RZ, 0xc0, !PT ;  /* 0xffffe00038297812 */ /* 0x000fe200078ec0ff */
[----:B------:R1:W-:Y:S01]  /*c0a0*/  STS.128 [R86], R36 ;  /* 0x0000002456007388 */ /* 0x0003e20000000c00 */
[----:B------:R-:W-:Y:S01]  /*c0b0*/  LOP3.LUT R40, R57, 0xffffe000, RZ, 0xc0, !PT ;  /* 0xffffe00039287812 */ /* 0x000fe200078ec0ff */
[C---:B------:R-:W-:Y:S01]  /*c0c0*/  FMUL R8, R33.reuse, R12 ;  /* 0x0000000c21087220 */ /* 0x040fe20000400000 */
[C---:B------:R-:W-:Y:S01]  /*c0d0*/  FMUL R9, R33.reuse, R13 ;  /* 0x0000000d21097220 */ /* 0x040fe20000400000 */
[----:B------:R-:W-:Y:S01]  /*c0e0*/  LOP3.LUT R21, R58, 0xffffe000, RZ, 0xc0, !PT ;  /* 0xffffe0003a157812 */ /* 0x000fe200078ec0ff */
[----:B------:R-:W-:Y:S01]  /*c0f0*/  FMUL R10, R33, R14 ;  /* 0x0000000e210a7220 */ /* 0x000fe20000400000 */
[----:B------:R-:W-:Y:S01]  /*c100*/  LOP3.LUT R20, R59, 0xffffe000, RZ, 0xc0, !PT ;  /* 0xffffe0003b147812 */ /* 0x000fe200078ec0ff */
[----:B------:R-:W-:Y:S01]  /*c110*/  FMUL R15, R33, R15 ;  /* 0x0000000f210f7220 */ /* 0x000fe20000400000 */
[----:B------:R-:W-:Y:S01]  /*c120*/  F2FP.TF32.F32.PACK_B R4, R4 ;  /* 0x00000004ff04723e */ /* 0x000fe200024050ff */
[C---:B------:R-:W-:Y:S01]  /*c130*/  FFMA R8, R35.reuse, R41, R8 ;  /* 0x0000002923087223 */ /* 0x040fe20000000008 */
[----:B------:R-:W-:Y:S01]  /*c140*/  F2FP.TF32.F32.PACK_B R5, R5 ;  /* 0x00000005ff05723e */ /* 0x000fe200024050ff */
[C---:B------:R-:W-:Y:S01]  /*c150*/  FFMA R9, R35.reuse, R40, R9 ;  /* 0x0000002823097223 */ /* 0x040fe20000000009 */
[----:B------:R-:W-:Y:S01]  /*c160*/  F2FP.TF32.F32.PACK_B R6, R6 ;  /* 0x00000006ff06723e */ /* 0x000fe200024050ff */
[C---:B------:R-:W-:Y:S01]  /*c170*/  FFMA R10, R35.reuse, R21, R10 ;  /* 0x00000015230a7223 */ /* 0x040fe2000000000a */
[----:B------:R-:W-:Y:S01]  /*c180*/  F2FP.TF32.F32.PACK_B R7, R7 ;  /* 0x00000007ff07723e */ /* 0x000fe200024050ff */
[----:B------:R-:W-:Y:S01]  /*c190*/  FFMA R11, R35, R20, R15 ;  /* 0x00000014230b7223 */ /* 0x000fe2000000000f */
[----:B------:R-:W-:Y:S01]  /*c1a0*/  LOP3.LUT R41, R52, 0xffffe000, RZ, 0xc0, !PT ;  /* 0xffffe00034297812 */ /* 0x000fe200078ec0ff */
[----:B------:R-:W-:Y:S01]  /*c1b0*/  FMUL R12, R33, R16 ;  /* 0x00000010210c7220 */ /* 0x000fe20000400000 */
[----:B------:R-:W-:Y:S01]  /*c1c0*/  LOP3.LUT R40, R53, 0xffffe000, RZ, 0xc0, !PT ;  /* 0xffffe00035287812 */ /* 0x000fe200078ec0ff */
[----:B------:R1:W-:Y:S01]  /*c1d0*/  STS.128 [R92+0x10], R4 ;  /* 0x000010045c007388 */ /* 0x0003e20000000c00 */
        /* <DEDUP_REMOVED lines=13> */
[----:B------:R-:W-:Y:S02]  /*c2b0*/  F2FP.TF32.F32.PACK_B R12, R12 ;  /* 0x0000000cff0c723e */ /* 0x000fe400024050ff */
[----:B------:R-:W-:Y:S01]  /*c2c0*/  F2FP.TF32.F32.PACK_B R13, R13 ;  /* 0x0000000dff0d723e */ /* 0x000fe200024050ff */
[----:B------:R1:W-:Y:S01]  /*c2d0*/  STS.128 [R90+0x20], R8 ;  /* 0x000020085a007388 */ /* 0x0003e20000000c00 */
[----:B------:R-:W-:Y:S02]  /*c2e0*/  F2FP.TF32.F32.PACK_B R14, R14 ;  /* 0x0000000eff0e723e */ /* 0x000fe400024050ff */
[----:B------:R-:W-:Y:S05]  /*c2f0*/  F2FP.TF32.F32.PACK_B R15, R15 ;  /* 0x0000000fff0f723e */ /* 0x000fea00024050ff */
[----:B------:R1:W-:Y:S01]  /*c300*/  STS.128 [R98+0x30], R12 ;  /* 0x0000300c62007388 */ /* 0x0003e20000000c00 */
[----:B------:R-:W-:Y:S01]  /*c310*/  @!PT LDS RZ, [RZ] ;  /* 0x00000000fffff984 */ /* 0x000fe20000000800 */
[----:B------:R-:W-:Y:S01]  /*c320*/  @!PT LDS RZ, [RZ] ;  /* 0x00000000fffff984 */ /* 0x000fe20000000800 */
[----:B------:R-:W-:Y:S01]  /*c330*/  @!PT LDS RZ, [RZ] ;  /* 0x00000000fffff984 */ /* 0x000fe20000000800 */
[----:B------:R-:W-:Y:S01]  /*c340*/  @!PT LDS RZ, [RZ] ;  /* 0x00000000fffff984 */ /* 0x000fe20000000800 */
[----:B------:R2:W-:Y:S07]  /*c350*/  MEMBAR.ALL.CTA ;  /* 0x0000000000007992 */ /* 0x0005ee0000008000 */
[----:B--2---:R-:W2:Y:S02]  /*c360*/  FENCE.VIEW.ASYNC.S ;  /* 0x00000000000073c6 */ /* 0x004ea40000000000 */
[----:B--2---:R-:W-:Y:S06]  /*c370*/  BAR.SYNC.DEFER_BLOCKING 0x1, 0x80 ;  /* 0x0042000000007b1d */ /* 0x004fec0000010000 */
[----:B------:R-:W-:Y:S05]  /*c380*/  @P0 BRA `(.L_x_114) ;  /* 0x0000000000300947 */ /* 0x000fea0003800000 */
[----:B------:R-:W-:Y:S01]  /*c390*/  UIADD3 UR4, UPT, UPT, UR37, 0x200, URZ ;  /* 0x0000020025047890 */ /* 0x000fe2000fffe0ff */
[----:B------:R-:W-:Y:S02]  /*c3a0*/  R2UR UR42, R95 ;  /* 0x000000005f2a72ca */ /* 0x000fe400000e0000 */
[----:B------:R-:W-:Y:S02]  /*c3b0*/  R2UR UR43, R93 ;  /* 0x000000005d2b72ca */ /* 0x000fe400000e0000 */
[----:B------:R-:W-:Y:S01]  /*c3c0*/  R2UR UR44, R94 ;  /* 0x000000005e2c72ca */ /* 0x000fe200000e0000 */
[----:B------:R-:W-:Y:S01]  /*c3d0*/  IMAD.U32 R81, RZ, RZ, UR4 ;  /* 0x00000004ff517e24 */ /* 0x000fe2000f8e00ff */
[----:B------:R-:W-:Y:S04]  /*c3e0*/  UIADD3 UR4, UP0, UPT, UR46, 0x680, URZ ;  /* 0x000006802e047890 */ /* 0x000fe8000ff1e0ff */
[----:B------:R-:W-:Y:S01]  /*c3f0*/  R2UR UR40, R81 ;  /* 0x00000000512872ca */ /* 0x000fe200000e0000 */
[----:B------:R-:W-:Y:S11]  /*c400*/  UIADD3.X UR5, UPT, UPT, URZ, UR47, URZ, UP0, !UPT ;  /* 0x0000002fff057290 */ /* 0x000ff600087fe4ff */
[----:B------:R-:W-:Y:S01]  /*c410*/  @!UPT UIADD3 URZ, UPT, UPT, URZ, URZ, URZ ;  /* 0x000000fffffff290 */ /* 0x000fe2000fffe0ff */
[----:B------:R2:W-:Y:S01]  /*c420*/  UTMASTG.4D.IM2COL [UR40], [UR4] ;  /* 0x00000028040073b5 */ /* 0x0005e20008058000 */
[----:B------:R0:W-:Y:S01]  /*c430*/  UTMACMDFLUSH ;  /* 0x00000000000079b7 */ /* 0x0001e20000000000 */
[----:B--2---:R-:W-:Y:S04]  /*c440*/  DEPBAR.LE SB0, 0x1 ;  /* 0x000080400000791a */ /* 0x004fe80000000000 */
.L_x_114:
[----:B------:R-:W-:Y:S05]  /*c450*/  BSYNC.RECONVERGENT B0 ;  /* 0x0000000000007941 */ /* 0x000fea0003800200 */
.L_x_113:
[----:B------:R-:W-:Y:S01]  /*c460*/  BAR.SYNC.DEFER_BLOCKING 0x1, 0x80 ;  /* 0x0042000000007b1d */ /* 0x000fe20000010000 */
[----:B------:R-:W-:Y:S01]  /*c470*/  ISETP.NE.AND P1, PT, R97, RZ, PT ;  /* 0x000000ff6100720c */ /* 0x000fe20003f25270 */
[----:B------:R-:W-:Y:S01]  /*c480*/  UISETP.NE.AND UP0, UPT, UR45, URZ, UPT ;  /* 0x000000ff2d00728c */ /* 0x000fe2000bf05270 */
[----:B------:R-:W-:Y:S11]  /*c490*/  LEA R3, R101, UR37, 0x3 ;  /* 0x0000002565037c11 */ /* 0x000ff6000f8e18ff */
[----:B-1----:R-:W-:Y:S01]  /*c4a0*/  @P1 SHF.L.U32 R4, RZ, 0x1f, RZ ;  /* 0x0000001fff041819 */ /* 0x002fe200000006ff */
[----:B------:R-:W-:Y:S06]  /*c4b0*/  BRA.U !UP0, `(.L_x_115) ;  /* 0x0000000108247547 */ /* 0x000fec000b800000 */
[----:B------:R-:W1:Y:S01]  /*c4c0*/  S2R R0, SR_CgaCtaId ;  /* 0x0000000000007919 */ /* 0x000e620000008800 */
[----:B------:R-:W-:Y:S01]  /*c4d0*/  IMAD.U32 R2, RZ, RZ, UR38 ;  /* 0x00000026ff027e24 */ /* 0x000fe2000f8e00ff */
[----:B------:R-:W-:Y:S04]  /*c4e0*/  UIADD3 UR4, UPT, UPT, UR38, 0x1, URZ ;  /* 0x0000000126047890 */ /* 0x000fe8000fffe0ff */
[----:B------:R-:W-:Y:S01]  /*c4f0*/  @P1 LEA R2, R2, UR37, 0x3 ;  /* 0x0000002502021c11 */ /* 0x000fe2000f8e18ff */
[----:B------:R-:W-:Y:S04]  /*c500*/  UISETP.NE.AND UP0, UPT, UR4, 0x4, UPT ;  /* 0x000000040400788c */ /* 0x000fe8000bf05270 */
[----:B------:R-:W-:Y:S01]  /*c510*/  @P1 VIADD R5, R2, 0x60 ;  /* 0x0000006002051836 */ /* 0x000fe20000000000 */
[----:B------:R-:W-:Y:S04]  /*c520*/  USEL UR38, UR4, URZ, UP0 ;  /* 0x000000ff04267287 */ /* 0x000fe80008000000 */
[----:B-1----:R-:W-:Y:S04]  /*c530*/  @P1 PRMT R0, R0, 0x654, R5 ;  /* 0x0000065400001816 */ /* 0x002fe80000000005 */
[----:B------:R1:W-:Y:S04]  /*c540*/  @P1 SYNCS.ARRIVE.TRANS64.RED.A1T0 RZ, [R0+URZ], RZ ;  /* 0x000000ff00ff19a7 */ /* 0x0003e800081004ff */
.L_x_115:
[----:B------:R-:W2:Y:S01]  /*c550*/  @P1 SYNCS.PHASECHK.TRANS64.TRYWAIT P0, [R3+URZ+0x40], R4 ;  /* 0x00004004030015a7 */ /* 0x000ea200080011ff */
[----:B------:R-:W-:Y:S01]  /*c560*/  BSSY B1, `(.L_x_116) ;  /* 0x0000016000017945 */ /* 0x000fe20003800000 */
[----:B--2---:R-:W-:Y:S03]  /*c570*/  @P1 SEL R100, RZ, 0x1, !P0 ;  /* 0x00000001ff641807 */ /* 0x004fe60004000000 */
[----:B------:R-:W-:Y:S05]  /*c580*/  @!P1 BRA `(.L_x_117) ;  /* 0x00000000004c9947 */ /* 0x000fea0003800000 */
[----:B------:R-:W-:Y:S01]  /*c590*/  ISETP.NE.AND P0, PT, R100, RZ, PT ;  /* 0x000000ff6400720c */ /* 0x000fe20003f05270 */
[----:B------:R-:W-:Y:S01]  /*c5a0*/  BSSY B0, `(.L_x_118) ;  /* 0x000000b000007945 */ /* 0x000fe20003800000 */
[----:B------:R-:W-:Y:S11]  /*c5b0*/  ISETP.NE.AND P1, PT, R102, RZ, PT ;  /* 0x000000ff6600720c */ /* 0x000ff60003f25270 */
[----:B------:R-:W-:Y:S02]  /*c5c0*/  @!UPT UIADD3 URZ, UPT, UPT, URZ, URZ, URZ ;  /* 0x000000fffffff290 */ /* 0x000fe4000fffe0ff */
[C---:B------:R-:W-:Y:S01]  /*c5d0*/  @P1 IMAD R6, R101.reuse, 0x2000, R86 ;  /* 0x0000200065061824 */ /* 0x040fe200078e0256 */
[C---:B------:R-:W-:Y:S01]  /*c5e0*/  @P1 LEA R4, R101.reuse, R90, 0xd ;  /* 0x0000005a65041211 */ /* 0x040fe200078e68ff */
[C---:B------:R-:W-:Y:S02]  /*c5f0*/  @P1 IMAD R5, R101.reuse, 0x2000, R92 ;  /* 0x0000200065051824 */ /* 0x040fe400078e025c */
[----:B------:R-:W-:Y:S01]  /*c600*/  @P1 IMAD R2, R101, 0x2000, R98 ;  /* 0x0000200065021824 */ /* 0x000fe200078e0262 */
[----:B------:R-:W-:Y:S06]  /*c610*/  @P0 BRA `(.L_x_119) ;  /* 0x00000000000c0947 */ /* 0x000fec0003800000 */
[----:B-1----:R-:W-:Y:S04]  /*c620*/  SHF.L.U32 R0, RZ, 0x1f, RZ ;  /* 0x0000001fff007819 */ /* 0x002fe800000006ff */
[----:B------:R-:W1:Y:S02]  /*c630*/  SYNCS.PHASECHK.TRANS64.TRYWAIT P0, [R3+URZ+0x40], R0 ;  /* 0x00004000030075a7 */ /* 0x000e6400080011ff */
[----:B-1----:R-:W-:Y:S05]  /*c640*/  @!P0 BRA `(.L_x_120) ;  /* 0x0000005000008947 */ /* 0x002fea0003800000 */
.L_x_119:
[----:B------:R-:W-:Y:S05]  /*c650*/  BSYNC B0 ;  /* 0x0000000000007941 */ /* 0x000fea0003800000 */
.L_x_118:
[----:B------:R-:W-:Y:S02]  /*c660*/  ISETP.NE.AND P0, PT, R102, RZ, PT ;  /* 0x000000ff6600720c */ /* 0x000fe40003f05270 */
[----:B------:R-:W-:Y:S11]  /*c670*/  IADD3 R101, PT, PT, R101, 0x1, RZ ;  /* 0x0000000165657810 */ /* 0x000ff60007ffe0ff */
[----:B------:R2:W4:Y:S04]  /*c680*/  @P0 LDS.128 R64, [R6] ;  /* 0x0000000006400984 */ /* 0x0005280000000c00 */
[----:B------:R2:W1:Y:S04]  /*c690*/  @P0 LDS.128 R60, [R5+0x10] ;  /* 0x00001000053c0984 */ /* 0x0004680000000c00 */
[----:B------:R2:W1:Y:S04]  /*c6a0*/  @P0 LDS.128 R56, [R4+0x20] ;  /* 0x0000200004380984 */ /* 0x0004680000000c00 */
[----:B------:R2:W1:Y:S02]  /*c6b0*/  @P0 LDS.128 R52, [R2+0x30] ;  /* 0x0000300002340984 */ /* 0x0004640000000c00 */
.L_x_117:
[----:B------:R-:W-:Y:S05]  /*c6c0*/  BSYNC B1 ;  /* 0x0000000000017941 */ /* 0x000fea0003800000 */
.L_x_116:
[----:B-1----:R-:W-:Y:S05]  /*c6d0*/  VIADD R0, R34, 0x10 ;  /* 0x0000001022007836 */ /* 0x002fea0000000000 */
[----:B------:R-:W-:Y:S04]  /*c6e0*/  SHF.R.U32.HI R0, RZ, 0x15, R0 ;  /* 0x00000015ff007819 */ /* 0x000fe80000011600 */
[----:B------:R-:W-:Y:S11]  /*c6f0*/  LOP3.LUT P0, RZ, R0, 0x3, R89, 0x48, !PT ;  /* 0x0000000300ff7812 */ /* 0x000ff60007804859 */
[----:B------:R-:W-:Y:S02]  /*c700*/  @!UPT UIADD3 URZ, UPT, UPT, URZ, URZ, URZ ;  /* 0x000000fffffff290 */ /* 0x000fe4000fffe0ff */
[----:B------:R-:W-:Y:S05]  /*c710*/  @!P0 BRA `(.L_x_121) ;  /* 0x0000000000408947 */ /* 0x000fea0003800000 */
[----:B------:R-:W1:Y:S01]  /*c720*/  LDCU.64 UR8, c[0x4][0x70] ;  /* 0x01000e00ff0877ac */ /* 0x000e620008000a00 */
[----:B------:R-:W-:Y:S01]  /*c730*/  MOV R3, 0x0 ;  /* 0x0000000000037802 */ /* 0x000fe20000000f00 */
[----:B------:R-:W-:Y:S02]  /*c740*/  HFMA2 R12, -RZ, RZ, 0, 5.9604644775390625e-08 ;  /* 0x00000001ff0c7431 */ /* 0x000fe400000001ff */
[----:B------:R-:W-:Y:S02]  /*c750*/  IMAD.MOV.U32 R8, RZ, RZ, 0x192 ;  /* 0x00000192ff087424 */ /* 0x000fe400078e00ff */
[----:B------:R-:W-:Y:S01]  /*c760*/  IMAD.MOV.U32 R13, RZ, RZ, RZ ;  /* 0x000000ffff0d7224 */ /* 0x000fe200078e00ff */
[----:B------:R-:W5:Y:S01]  /*c770*/  LDCU.64 UR6, c[0x4][0x78] ;  /* 0x01000f00ff0677ac */ /* 0x000f620008000a00 */
[----:B--2---:R-:W2:Y:S01]  /*c780*/  LDC.64 R2, c[0x4][R3] ;  /* 0x0100000003027b82 */ /* 0x004ea20000000a00 */
[----:B------:R-:W3:Y:S01]  /*c790*/  LDCU.64 UR4, c[0x4][0x10] ;  /* 0x01000200ff0477ac */ /* 0x000ee20008000a00 */
[----:B-1----:R-:W-:Y:S01]  /*c7a0*/  MOV R5, UR9 ;  /* 0x0000000900057c02 */ /* 0x002fe20008000f00 */
[----:B------:R-:W-:Y:S01]  /*c7b0*/  IMAD.U32 R4, RZ, RZ, UR8 ;  /* 0x00000008ff047e24 */ /* 0x000fe2000f8e00ff */
[----:B-----5:R-:W-:Y:S01]  /*c7c0*/  MOV R7, UR7 ;  /* 0x0000000700077c02 */ /* 0x020fe20008000f00 */
[----:B------:R-:W-:Y:S01]  /*c7d0*/  IMAD.U32 R6, RZ, RZ, UR6 ;  /* 0x00000006ff067e24 */ /* 0x000fe2000f8e00ff */
[----:B---3--:R-:W-:Y:S01]  /*c7e0*/  MOV R11, UR5 ;  /* 0x00000005000b7c02 */ /* 0x008fe20008000f00 */
[----:B------:R-:W-:Y:S02]  /*c7f0*/  IMAD.U32 R10, RZ, RZ, UR4 ;  /* 0x00000004ff0a7e24 */ /* 0x000fe4000f8e00ff */
[----:B------:R-:W-:Y:S07]  /*c800*/  LEPC R20, `(.L_x_121) ;  /* 0x000000001014794e */ /* 0x000fee0000000000 */
[----:B--2-4-:R-:W-:Y:S05]  /*c810*/  CALL.ABS.NOINC R2 ;  /* 0x0000000002007343 */ /* 0x014fea0003c00000 */
.L_x_121:
[----:B----4-:R-:W-:Y:S01]  /*c820*/  LOP3.LUT R20, R64, 0xffffe000, RZ, 0xc0, !PT ;  /* 0xffffe00040147812 */ /* 0x010fe200078ec0ff */
[----:B------:R-:W-:Y:S05]  /*c830*/  WARPSYNC.ALL ;  /* 0x0000000000007948 */ /* 0x000fea0003800000 */
[----:B------:R-:W-:Y:S01]  /*c840*/  R2UR UR4, R34 ;  /* 0x00000000220472ca */ /* 0x000fe200000e0000 */
[----:B------:R-:W1:Y:S01]  /*c850*/  S2R R103, SR_CgaCtaId ;  /* 0x0000000000677919 */ /* 0x000e620000008800 */
[----:B------:R-:W-:Y:S01]  /*c860*/  LOP3.LUT R21, R65, 0xffffe000, RZ, 0xc0, !PT ;  /* 0xffffe00041157812 */ /* 0x000fe200078ec0ff */
[----:B------:R-:W-:Y:S01]  /*c870*/  IMAD.U32 R50, RZ, RZ, UR38 ;  /* 0x00000026ff327e24 */ /* 0x000fe2000f8e00ff */
[----:B------:R-:W-:Y:S01]  /*c880*/  LOP3.LUT R49, R66, 0xffffe000, RZ, 0xc0, !PT ;  /* 0xffffe00042317812 */ /* 0x000fe200078ec0ff */
[----:B------:R-:W-:Y:S01]  /*c890*/  BSSY.RECONVERGENT B0, `(.L_x_122) ;  /* 0x000005c000007945 */ /* 0x000fe20003800200 */
[----:B------:R-:W-:Y:S02]  /*c8a0*/  LOP3.LUT R48, R56, 0xffffe000, RZ, 0xc0, !PT ;  /* 0xffffe00038307812 */ /* 0x000fe400078ec0ff */
[----:B------:R-:W-:Y:S02]  /*c8b0*/  ISETP.NE.AND P6, PT, R97, RZ, PT ;  /* 0x000000ff6100720c */ /* 0x000fe40003fc5270 */
[----:B------:R-:W-:Y:S03]  /*c8c0*/  ISETP.NE.AND P0, PT, R88, RZ, PT ;  /* 0x000000ff5800720c */ /* 0x000fe60003f05270 */
[----:B--2---:R-:W2:Y:S08]  /*c8d0*/  LDTM.x16 R4, tmem[UR4+0x10] ;  /* 0x00001004000479ee */ /* 0x004eb00008240000 */
[----:B------:R-:W-:Y:S02]  /*c8e0*/  @P6 LEA R50, R50, UR37, 0x3 ;  /* 0x0000002532326c11 */ /* 0x000fe4000f8e18ff */
[----:B------:R-:W-:Y:S03]  /*c8f0*/  @P6 SHF.L.U32 R105, RZ, 0x1f, RZ ;  /* 0x0000001fff696819 */ /* 0x000fe600000006ff */
[----:B------:R-:W-:Y:S01]  /*c900*/  @P6 VIADD R104, R50, 0x60 ;  /* 0x0000006032686836 */ /* 0x000fe20000000000 */
[----:B------:R-:W-:Y:S04]  /*c910*/  LEA R50, R101, UR37, 0x3 ;  /* 0x0000002565327c11 */ /* 0x000fe8000f8e18ff */
[----:B-1----:R-:W-:Y:S01]  /*c920*/  @P6 PRMT R104, R103, 0x654, R104 ;  /* 0x0000065467686816 */ /* 0x002fe20000000068 */
[C---:B--2---:R-:W-:Y:S01]  /*c930*/  FMUL R0, R33.reuse, R4 ;  /* 0x0000000421007220 */ /* 0x044fe20000400000 */
[C---:B------:R-:W-:Y:S01]  /*c940*/  FMUL R2, R33.reuse, R5 ;  /* 0x0000000521027220 */ /* 0x040fe20000400000 */
[C---:B------:R-:W-:Y:S01]  /*c950*/  FMUL R3, R33.reuse, R10 ;  /* 0x0000000a21037220 */ /* 0x040fe20000400000 */
[----:B------:R-:W-:Y:S01]  /*c960*/  FMUL R4, R33, R11 ;  /* 0x0000000b21047220 */ /* 0x000fe20000400000 */
[C---:B------:R-:W-:Y:S01]  /*c970*/  FFMA R36, R35.reuse, R20, R0 ;  /* 0x0000001423247223 */ /* 0x040fe20000000000 */
[----:B------:R-:W-:Y:S01]  /*c980*/  LOP3.LUT R20, R60, 0xffffe000, RZ, 0xc0, !PT ;  /* 0xffffe0003c147812 */ /* 0x000fe200078ec0ff */
[----:B------:R-:W-:Y:S01]  /*c990*/  FFMA R37, R35, R21, R2 ;  /* 0x0000001523257223 */ /* 0x000fe20000000002 */
[----:B------:R-:W-:Y:S01]  /*c9a0*/  LOP3.LUT R21, R67, 0xffffe000, RZ, 0xc0, !PT ;  /* 0xffffe00043157812 */ /* 0x000fe200078ec0ff */
[C---:B------:R-:W-:Y:S01]  /*c9b0*/  FMUL R0, R33.reuse, R6 ;  /* 0x0000000621007220 */ /* 0x040fe20000400000 */
[----:B------:R-:W-:Y:S01]  /*c9c0*/  F2FP.TF32.F32.PACK_B R36, R36 ;  /* 0x00000024ff24723e */ /* 0x000fe200024050ff */
[----:B------:R-:W-:Y:S01]  /*c9d0*/  FMUL R2, R33, R7 ;  /* 0x0000000721027220 */ /* 0x000fe20000400000 */
[----:B------:R-:W-:Y:S01]  /*c9e0*/  F2FP.TF32.F32.PACK_B R37, R37 ;  /* 0x00000025ff25723e */ /* 0x000fe200024050ff */
[----:B------:R-:W-:Y:S01]  /*c9f0*/  FFMA R38, R35, R49, R0 ;  /* 0x0000003123267223 */ /* 0x000fe20000000000 */
[----:B------:R-:W-:Y:S01]  /*ca00*/  LOP3.LUT R49, R63, 0xffffe000, RZ, 0xc0, !PT ;  /* 0xffffe0003f317812 */ /* 0x000fe200078ec0ff */
[----:B------:R-:W-:Y:S01]  /*ca10*/  FFMA R39, R35, R21, R2 ;  /* 0x0000001523277223 */ /* 0x000fe20000000002 */
[----:B------:R-:W-:Y:S01]  /*ca20*/  LOP3.LUT R21, R61, 0xffffe000, RZ, 0xc0, !PT ;  /* 0xffffe0003d157812 */ /* 0x000fe200078ec0ff */
[C---:B------:R-:W-:Y:S01]  /*ca30*/  FMUL R0, R33.reuse, R8 ;  /* 0x0000000821007220 */ /* 0x040fe20000400000 */
[----:B------:R-:W-:Y:S01]  /*ca40*/  F2FP.TF32.F32.PACK_B R38, R38 ;  /* 0x00000026ff26723e */ /* 0x000fe200024050ff */
[----:B------:R-:W-:Y:S01]  /*ca50*/  FMUL R2, R33, R9 ;  /* 0x0000000921027220 */ /* 0x000fe20000400000 */
[----:B------:R-:W-:Y:S01]  /*ca60*/  F2FP.TF32.F32.PACK_B R39, R39 ;  /* 0x00000027ff27723e */ /* 0x000fe200024050ff */
[C---:B------:R-:W-:Y:S01]  /*ca70*/  FFMA R40, R35.reuse, R20, R0 ;  /* 0x0000001423287223 */ /* 0x040fe20000000000 */
[----:B------:R-:W-:Y:S01]  /*ca80*/  LOP3.LUT R20, R62, 0xffffe000, RZ, 0xc0, !PT ;  /* 0xffffe0003e147812 */ /* 0x000fe200078ec0ff */
[----:B------:R-:W-:Y:S01]  /*ca90*/  FFMA R41, R35, R21, R2 ;  /* 0x0000001523297223 */ /* 0x000fe20000000002 */
[----:B------:R-:W-:Y:S01]  /*caa0*/  FMUL R5, R33, R12 ;  /* 0x0000000c21057220 */ /* 0x000fe20000400000 */
[----:B------:R1:W-:Y:S01]  /*cab0*/  STS.128 [R86+0x2000], R36 ;  /* 0x0020002456007388 */ /* 0x0003e20000000c00 */
[----:B------:R-:W-:Y:S01]  /*cac0*/  LOP3.LUT R21, R57, 0xffffe000, RZ, 0xc0, !PT ;  /* 0xffffe00039157812 */ /* 0x000fe200078ec0ff */
[C---:B------:R-:W-:Y:S01]  /*cad0*/  FFMA R42, R35.reuse, R20, R3 ;  /* 0x00000014232a7223 */ /* 0x040fe20000000003 */
[----:B------:R-:W-:Y:S01]  /*cae0*/  FFMA R43, R35, R49, R4 ;  /* 0x00000031232b7223 */ /* 0x000fe20000000004 */
        /* <DEDUP_REMOVED lines=22> */
[----:B------:R-:W-:Y:S02]  /*cc50*/  F2FP.TF32.F32.PACK_B R44, R44 ;  /* 0x0000002cff2c723e */ /* 0x000fe400024050ff */
[----:B------:R-:W-:Y:S02]  /*cc60*/  F2FP.TF32.F32.PACK_B R45, R45 ;  /* 0x0000002dff2d723e */ /* 0x000fe400024050ff */
[----:B------:R-:W-:Y:S01]  /*cc70*/  F2FP.TF32.F32.PACK_B R46, R46 ;  /* 0x0000002eff2e723e */ /* 0x000fe200024050ff */
[C---:B-1----:R-:W-:Y:S01]  /*cc80*/  FFMA R36, R35.reuse, R20, R9 ;  /* 0x0000001423247223 */ /* 0x042fe20000000009 */
[----:B------:R-:W-:Y:S01]  /*cc90*/  F2FP.TF32.F32.PACK_B R47, R47 ;  /* 0x0000002fff2f723e */ /* 0x000fe200024050ff */
[C---:B------:R-:W-:Y:S01]  /*cca0*/  FFMA R37, R35.reuse, R21, R10 ;  /* 0x0000001523257223 */ /* 0x040fe2000000000a */
[C---:B------:R-:W-:Y:S01]  /*ccb0*/  FFMA R38, R35.reuse, R48, R11 ;  /* 0x0000003023267223 */ /* 0x040fe2000000000b */
[----:B------:R-:W-:Y:S01]  /*ccc0*/  FFMA R39, R35, R49, R12 ;  /* 0x0000003123277223 */ /* 0x000fe2000000000c */
[----:B------:R-:W-:Y:S01]  /*ccd0*/  F2FP.TF32.F32.PACK_B R36, R36 ;  /* 0x00000024ff24723e */ /* 0x000fe200024050ff */
[----:B------:R2:W-:Y:S01]  /*cce0*/  STS.128 [R90+0x2020], R44 ;  /* 0x0020202c5a007388 */ /* 0x0005e20000000c00 */
[----:B------:R-:W-:Y:S02]  /*ccf0*/  F2FP.TF32.F32.PACK_B R37, R37 ;  /* 0x00000025ff25723e */ /* 0x000fe400024050ff */
        /* <DEDUP_REMOVED lines=8> */
[----:B-1----:R-:W1:Y:S02]  /*cd80*/  FENCE.VIEW.ASYNC.S ;  /* 0x00000000000073c6 */ /* 0x002e640000000000 */
[----:B-1----:R-:W-:Y:S06]  /*cd90*/  BAR.SYNC.DEFER_BLOCKING 0x1, 0x80 ;  /* 0x0042000000007b1d */ /* 0x002fec0000010000 */
[----:B------:R-:W-:Y:S05]  /*cda0*/  @P0 BRA `(.L_x_123) ;  /* 0x0000000000280947 */ /* 0x000fea0003800000 */
[----:B------:R-:W-:Y:S01]  /*cdb0*/  R2UR UR10, R95 ;  /* 0x000000005f0a72ca */ /* 0x000fe200000e0000 */
[----:B------:R-:W-:Y:S01]  /*cdc0*/  UIADD3 UR4, UP0, UPT, UR46, 0x680, URZ ;  /* 0x000006802e047890 */ /* 0x000fe2000ff1e0ff */
[----:B------:R-:W-:Y:S01]  /*cdd0*/  R2UR UR11, R93 ;  /* 0x000000005d0b72ca */ /* 0x000fe200000e0000 */
[----:B------:R-:W-:Y:S01]  /*cde0*/  UIADD3 UR9, UPT, UPT, UR41, 0x10, URZ ;  /* 0x0000001029097890 */ /* 0x000fe2000fffe0ff */
[----:B------:R-:W-:Y:S01]  /*cdf0*/  R2UR UR12, R94 ;  /* 0x000000005e0c72ca */ /* 0x000fe200000e0000 */
[----:B------:R-:W-:Y:S02]  /*ce00*/  UIADD3 UR8, UPT, UPT, UR37, 0x2200, URZ ;  /* 0x0000220025087890 */ /* 0x000fe4000fffe0ff */
[----:B------:R-:W-:Y:S10]  /*ce10*/  UIADD3.X UR5, UPT, UPT, URZ, UR47, URZ, UP0, !UPT ;  /* 0x0000002fff057290 */ /* 0x000ff400087fe4ff */
[----:B------:R1:W-:Y:S01]  /*ce20*/  UTMASTG.4D.IM2COL [UR8], [UR4] ;  /* 0x00000008040073b5 */ /* 0x0003e20008058000 */
[----:B------:R0:W-:Y:S01]  /*ce30*/  UTMACMDFLUSH ;  /* 0x00000000000079b7 */ /* 0x0001e20000000000 */
[----:B-1----:R-:W-:Y:S04]  /*ce40*/  DEPBAR.LE SB0, 0x1 ;  /* 0x000080400000791a */ /* 0x002fe80000000000 */
.L_x_123:
[----:B------:R-:W-:Y:S05]  /*ce50*/  BSYNC.RECONVERGENT B0 ;  /* 0x0000000000007941 */ /* 0x000fea0003800200 */
.L_x_122:
[----:B------:R-:W-:Y:S01]  /*ce60*/  BAR.SYNC.DEFER_BLOCKING 0x1, 0x80 ;  /* 0x0042000000007b1d */ /* 0x000fe20000010000 */
[----:B------:R-:W-:Y:S04]  /*ce70*/  UIADD3 UR4, UPT, UPT, UR38, 0x1, URZ ;  /* 0x0000000126047890 */ /* 0x000fe8000fffe0ff */
[----:B------:R-:W-:Y:S04]  /*ce80*/  UISETP.NE.AND UP0, UPT, UR4, 0x4, UPT ;  /* 0x000000040400788c */ /* 0x000fe8000bf05270 */
[----:B------:R-:W-:Y:S01]  /*ce90*/  USEL UR39, UR4, URZ, UP0 ;  /* 0x000000ff04277287 */ /* 0x000fe20008000000 */
[----:B------:R1:W-:Y:S01]  /*cea0*/  @P6 SYNCS.ARRIVE.TRANS64.RED.A1T0 RZ, [R104+URZ], RZ ;  /* 0x000000ff68ff69a7 */ /* 0x0003e200081004ff */
[----:B------:R-:W-:Y:S01]  /*ceb0*/  BSSY B1, `(.L_x_124) ;  /* 0x0000017000017945 */ /* 0x000fe20003800000 */
[----:B------:R-:W4:Y:S02]  /*cec0*/  @P6 SYNCS.PHASECHK.TRANS64.TRYWAIT P0, [R50+URZ+0x40], R105 ;  /* 0x00004069320065a7 */ /* 0x000f2400080011ff */
[----:B----4-:R-:W-:Y:S01]  /*ced0*/  @P6 SEL R100, RZ, 0x1, !P0 ;  /* 0x00000001ff646807 */ /* 0x010fe20004000000 */
[----:B-1----:R-:W-:Y:S06]  /*cee0*/  @!P6 BRA `(.L_x_125) ;  /* 0x00000000004ce947 */ /* 0x002fec0003800000 */
        /* <DEDUP_REMOVED lines=9> */
[----:B------:R-:W-:Y:S04]  /*cf80*/  SHF.L.U32 R5, RZ, 0x1f, RZ ;  /* 0x0000001fff057819 */ /* 0x000fe800000006ff */
[----:B------:R-:W1:Y:S02]  /*cf90*/  SYNCS.PHASECHK.TRANS64.TRYWAIT P0, [R50+URZ+0x40], R5 ;  /* 0x00004005320075a7 */ /* 0x000e6400080011ff */
[----:B-1----:R-:W-:Y:S05]  /*cfa0*/  @!P0 BRA `(.L_x_128) ;  /* 0x0000004400bc8947 */ /* 0x002fea0003800000 */
.L_x_127:
[----:B------:R-:W-:Y:S05]  /*cfb0*/  BSYNC B0 ;  /* 0x0000000000007941 */ /* 0x000fea0003800000 */
.L_x_126:
[----:B------:R-:W-:Y:S02]  /*cfc0*/  ISETP.NE.AND P0, PT, R102, RZ, PT ;  /* 0x000000ff6600720c */ /* 0x000fe40003f05270 */
[----:B------:R-:W-:Y:S11]  /*cfd0*/  IADD3 R101, PT, PT, R101, 0x1, RZ ;  /* 0x0000000165657810 */ /* 0x000ff60007ffe0ff */
[----:B------:R4:W1:Y:S04]  /*cfe0*/  @P0 LDS.128 R64, [R4] ;  /* 0x0000000004400984 */ /* 0x0008680000000c00 */
[----:B------:R4:W1:Y:S04]  /*cff0*/  @P0 LDS.128 R60, [R3+0x10] ;  /* 0x00001000033c0984 */ /* 0x0008680000000c00 */
[----:B------:R4:W1:Y:S04]  /*d000*/  @P0 LDS.128 R56, [R2+0x20] ;  /* 0x0000200002380984 */ /* 0x0008680000000c00 */
[----:B------:R4:W1:Y:S02]  /*d010*/  @P0 LDS.128 R52, [R0+0x30] ;  /* 0x0000300000340984 */ /* 0x0008640000000c00 */
.L_x_125:
[----:B------:R-:W-:Y:S05]  /*d020*/  BSYNC B1 ;  /* 0x0000000000017941 */ /* 0x000fea0003800000 */
.L_x_124:
[----:B----4-:R-:W-:Y:S05]  /*d030*/  VIADD R0, R34, 0x20 ;  /* 0x0000002022007836 */ /* 0x010fea0000000000 */
        /* <DEDUP_REMOVED lines=9> */
[----:B------:R-:W4:Y:S01]  /*d0d0*/  LDCU.64 UR6, c[0x4][0x78] ;  /* 0x01000f00ff0677ac */ /* 0x000f220008000a00 */
[----:B------:R-:W2:Y:S01]  /*d0e0*/  LDC.64 R2, c[0x4][R3] ;  /* 0x0100000003027b82 */ /* 0x000ea20000000a00 */
[----:B------:R-:W5:Y:S01]  /*d0f0*/  LDCU.64 UR4, c[0x4][0x10] ;  /* 0x01000200ff0477ac */ /* 0x000f620008000a00 */
[----:B-1----:R-:W-:Y:S01]  /*d100*/  MOV R5, UR9 ;  /* 0x0000000900057c02 */ /* 0x002fe20008000f00 */
[----:B------:R-:W-:Y:S01]  /*d110*/  IMAD.U32 R4, RZ, RZ, UR8 ;  /* 0x00000008ff047e24 */ /* 0x000fe2000f8e00ff */
[----:B----4-:R-:W-:Y:S01]  /*d120*/  MOV R7, UR7 ;  /* 0x0000000700077c02 */ /* 0x010fe20008000f00 */
[----:B------:R-:W-:Y:S01]  /*d130*/  IMAD.U32 R6, RZ, RZ, UR6 ;  /* 0x00000006ff067e24 */ /* 0x000fe2000f8e00ff */
[----:B-----5:R-:W-:Y:S01]  /*d140*/  MOV R11, UR5 ;  /* 0x00000005000b7c02 */ /* 0x020fe20008000f00 */
[----:B------:R-:W-:Y:S02]  /*d150*/  IMAD.U32 R10, RZ, RZ, UR4 ;  /* 0x00000004ff0a7e24 */ /* 0x000fe4000f8e00ff */
[----:B------:R-:W-:Y:S07]  /*d160*/  LEPC R20, `(.L_x_129) ;  /* 0x000000001014794e */ /* 0x000fee0000000000 */
[----:B--23--:R-:W-:Y:S05]  /*d170*/  CALL.ABS.NOINC R2 ;  /* 0x0000000002007343 */ /* 0x00cfea0003c00000 */
.L_x_129:
[----:B-1----:R-:W-:Y:S01]  /*d180*/  LOP3.LUT R20, R64, 0xffffe000, RZ, 0xc0, !PT ;  /* 0xffffe00040147812 */ /* 0x002fe200078ec0ff */
[----:B------:R-:W-:Y:S05]  /*d190*/  WARPSYNC.ALL ;  /* 0x0000000000007948 */ /* 0x000fea0003800000 */
[----:B------:R-:W-:Y:S01]  /*d1a0*/  R2UR UR4, R34 ;  /* 0x00000000220472ca */ /* 0x000fe200000e0000 */
[----:B------:R-:W-:Y:S01]  /*d1b0*/  IMAD.U32 R104, RZ, RZ, UR39 ;  /* 0x00000027ff687e24 */ /* 0x000fe2000f8e00ff */
[----:B------:R-:W-:Y:S01]  /*d1c0*/  LOP3.LUT R21, R65, 0xffffe000, RZ, 0xc0, !PT ;  /* 0xffffe00041157812 */ /* 0x000fe200078ec0ff */
[----:B------:R-:W-:Y:S01]  /*d1d0*/  BSSY.RECONVERGENT B0, `(.L_x_130) ;  /* 0x000005d000007945 */ /* 0x000fe20003800200 */
[----:B------:R-:W-:Y:S02]  /*d1e0*/  LOP3.LUT R49, R66, 0xffffe000, RZ, 0xc0, !PT ;  /* 0xffffe00042317812 */ /* 0x000fe400078ec0ff */
[----:B------:R-:W-:Y:S02]  /*d1f0*/  LOP3.LUT R48, R62, 0xffffe000, RZ, 0xc0, !PT ;  /* 0xffffe0003e307812 */ /* 0x000fe400078ec0ff */
[----:B------:R-:W-:Y:S02]  /*d200*/  LOP3.LUT R50, R58, 0xffffe000, RZ, 0xc0, !PT ;  /* 0xffffe0003a327812 */ /* 0x000fe400078ec0ff */
[----:B------:R-:W-:Y:S02]  /*d210*/  ISETP.NE.AND P6, PT, R97, RZ, PT ;  /* 0x000000ff6100720c */ /* 0x000fe40003fc5270 */
[----:B------:R-:W-:Y:S01]  /*d220*/  ISETP.NE.AND P0, PT, R88, RZ, PT ;  /* 0x000000ff5800720c */ /* 0x000fe20003f05270 */
[----:B------:R-:W1:Y:S01]  /*d230*/  LDTM.x16 R4, tmem[UR4+0x20] ;  /* 0x00002004000479ee */ /* 0x000e620008240000 */
[----:B------:R-:W-:Y:S09]  /*d240*/  LEA R105, R101, UR37, 0x3 ;  /* 0x0000002565697c11 */ /* 0x000ff2000f8e18ff */
[----:B------:R-:W-:Y:S02]  /*d250*/  @P6 LEA R104, R104, UR37, 0x3 ;  /* 0x0000002568686c11 */ /* 0x000fe4000f8e18ff */
[----:B------:R-:W-:Y:S03]  /*d260*/  @P6 SHF.L.U32 R106, RZ, 0x1f, RZ ;  /* 0x0000001fff6a6819 */ /* 0x000fe600000006ff */
[----:B------:R-:W-:Y:S05]  /*d270*/  @P6 VIADD R104, R104, 0x60 ;  /* 0x0000006068686836 */ /* 0x000fea0000000000 */
[----:B------:R-:W-:Y:S01]  /*d280*/  @P6 PRMT R104, R103, 0x654, R104 ;  /* 0x0000065467686816 */ /* 0x000fe20000000068 */
[C---:B-1----:R-:W-:Y:S01]  /*d290*/  FMUL R0, R33.reuse, R4 ;  /* 0x0000000421007220 */ /* 0x042fe20000400000 */
[C---:B------:R-:W-:Y:S01]  /*d2a0*/  FMUL R2, R33.reuse, R5 ;  /* 0x0000000521027220 */ /* 0x040fe20000400000 */
[C---:B------:R-:W-:Y:S01]  /*d2b0*/  FMUL R3, R33.reuse, R10 ;  /* 0x0000000a21037220 */ /* 0x040fe20000400000 */
[----:B------:R-:W-:Y:S01]  /*d2c0*/  FMUL R4, R33, R11 ;  /* 0x0000000b21047220 */ /* 0x000fe20000400000 */
[C---:B--2---:R-:W-:Y:S01]  /*d2d0*/  FFMA R36, R35.reuse, R20, R0 ;  /* 0x0000001423247223 */ /* 0x044fe20000000000 */
        /* <DEDUP_REMOVED lines=10> */
[C---:B------:R-:W-:Y:S01]  /*d380*/  FMUL R0, R33.reuse, R8 ;  /* 0x0000000821007220 */ /* 0x040fe20000400000 */
[C---:B------:R-:W-:Y:S01]  /*d390*/  FMUL R2, R33.reuse, R9 ;  /* 0x0000000921027220 */ /* 0x040fe20000400000 */
[----:B------:R-:W-:Y:S01]  /*d3a0*/  F2FP.TF32.F32.PACK_B R38, R38 ;  /* 0x00000026ff26723e */ /* 0x000fe200024050ff */
[----:B------:R-:W-:Y:S01]  /*d3b0*/  FMUL R5, R33, R12 ;  /* 0x0000000c21057220 */ /* 0x000fe20000400000 */
[----:B------:R-:W-:Y:S01]  /*d3c0*/  F2FP.TF32.F32.PACK_B R39, R39 ;  /* 0x00000027ff27723e */ /* 0x000fe200024050ff */
[C---:B------:R-:W-:Y:S01]  /*d3d0*/  FFMA R40, R35.reuse, R20, R0 ;  /* 0x0000001423287223 */ /* 0x040fe20000000000 */
[C---:B------:R-:W-:Y:S01]  /*d3e0*/  FFMA R41, R35.reuse, R49, R2 ;  /* 0x0000003123297223 */ /* 0x040fe20000000002 */
[----:B------:R-:W-:Y:S01]  /*d3f0*/  FFMA R42, R35, R48, R3 ;  /* 0x00000030232a7223 */ /* 0x000fe20000000003 */
[----:B------:R-:W-:Y:S01]  /*d400*/  LOP3.LUT R20, R63, 0xffffe000, RZ, 0xc0, !PT ;  /* 0xffffe0003f147812 */ /* 0x000fe200078ec0ff */
[----:B------:R1:W-:Y:S01]  /*d410*/  STS.128 [R86+0x4000], R36 ;  /* 0x0040002456007388 */ /* 0x0003e20000000c00 */
[----:B------:R-:W-:Y:S01]  /*d420*/  LOP3.LUT R48, R56, 0xffffe000, RZ, 0xc0, !PT ;  /* 0xffffe00038307812 */ /* 0x000fe200078ec0ff */
[----:B------:R-:W-:Y:S01]  /*d430*/  FMUL R6, R33, R13 ;  /* 0x0000000d21067220 */ /* 0x000fe20000400000 */
[----:B------:R-:W-:Y:S01]  /*d440*/  LOP3.LUT R21, R57, 0xffffe000, RZ, 0xc0, !PT ;  /* 0xffffe00039157812 */ /* 0x000fe200078ec0ff */
[----:B------:R-:W-:Y:S01]  /*d450*/  FFMA R43, R35, R20, R4 ;  /* 0x00000014232b7223 */ /* 0x000fe20000000004 */
        /* <DEDUP_REMOVED lines=22> */
[----:B------:R-:W-:Y:S02]  /*d5c0*/  F2FP.TF32.F32.PACK_B R46, R46 ;  /* 0x0000002eff2e723e */ /* 0x000fe400024050ff */
[----:B------:R-:W-:Y:S01]  /*d5d0*/  F2FP.TF32.F32.PACK_B R47, R47 ;  /* 0x0000002fff2f723e */ /* 0x000fe200024050ff */
[C---:B-1----:R-:W-:Y:S01]  /*d5e0*/  FFMA R36, R35.reuse, R20, R9 ;  /* 0x0000001423247223 */ /* 0x042fe20000000009 */
[C---:B------:R-:W-:Y:S01]  /*d5f0*/  FFMA R37, R35.reuse, R21, R10 ;  /* 0x0000001523257223 */ /* 0x040fe2000000000a */
[C---:B------:R-:W-:Y:S01]  /*d600*/  FFMA R38, R35.reuse, R48, R11 ;  /* 0x0000003023267223 */ /* 0x040fe2000000000b */
[----:B------:R-:W-:Y:S01]  /*d610*/  FFMA R39, R35, R49, R12 ;  /* 0x0000003123277223 */ /* 0x000fe2000000000c */
[----:B------:R2:W-:Y:S01]  /*d620*/  STS.128 [R90+0x4020], R44 ;  /* 0x0040202c5a007388 */ /* 0x0005e20000000c00 */
[----:B------:R-:W-:Y:S02]  /*d630*/  F2FP.TF32.F32.PACK_B R36, R36 ;  /* 0x00000024ff24723e */ /* 0x000fe400024050ff */
        /* <DEDUP_REMOVED lines=22> */
.L_x_131:
[----:B------:R-:W-:Y:S05]  /*d7a0*/  BSYNC.RECONVERGENT B0 ;  /* 0x0000000000007941 */ /* 0x000fea0003800200 */
.L_x_130:
[----:B------:R-:W-:Y:S01]  /*d7b0*/  BAR.SYNC.DEFER_BLOCKING 0x1, 0x80 ;  /* 0x0042000000007b1d */ /* 0x000fe20000010000 */
[----:B------:R-:W-:Y:S04]  /*d7c0*/  UIADD3 UR4, UPT, UPT, UR39, 0x1, URZ ;  /* 0x0000000127047890 */ /* 0x000fe8000fffe0ff */
[----:B------:R-:W-:Y:S04]  /*d7d0*/  UISETP.NE.AND UP0, UPT, UR4, 0x4, UPT ;  /* 0x000000040400788c */ /* 0x000fe8000bf05270 */
[----:B------:R-:W-:Y:S01]  /*d7e0*/  USEL UR38, UR4, URZ, UP0 ;  /* 0x000000ff04267287 */ /* 0x000fe20008000000 */
[----:B------:R1:W-:Y:S01]  /*d7f0*/  @P6 SYNCS.ARRIVE.TRANS64.RED.A1T0 RZ, [R104+URZ], RZ ;  /* 0x000000ff68ff69a7 */ /* 0x0003e200081004ff */
[----:B------:R-:W-:Y:S01]  /*d800*/  BSSY B1, `(.L_x_132) ;  /* 0x000001c000017945 */ /* 0x000fe20003800000 */
[----:B------:R-:W4:Y:S01]  /*d810*/  @P6 SYNCS.PHASECHK.TRANS64.TRYWAIT P0, [R105+URZ+0x40], R106 ;  /* 0x0000406a690065a7 */ /* 0x000f2200080011ff */
[----:B-1----:R-:W-:Y:S02]  /*d820*/  MOV R104, RZ ;  /* 0x000000ff00687202 */ /* 0x002fe40000000f00 */
[----:B----4-:R-:W-:Y:S01]  /*d830*/  @P6 SEL R100, RZ, 0x1, !P0 ;  /* 0x00000001ff646807 */ /* 0x010fe20004000000 */
[----:B------:R-:W-:Y:S06]  /*d840*/  @!P6 BRA `(.L_x_133) ;  /* 0x00000000005ce947 */ /* 0x000fec0003800000 */
        /* <DEDUP_REMOVED lines=12> */
.L_x_135:
[----:B------:R-:W-:Y:S05]  /*d910*/  BSYNC B0 ;  /* 0x0000000000007941 */ /* 0x000fea0003800000 */
.L_x_134:
[----:B------:R-:W-:Y:S01]  /*d920*/  ISETP.NE.AND P0, PT, R102, RZ, PT ;  /* 0x000000ff6600720c */ /* 0x000fe20003f05270 */
[----:B------:R-:W-:Y:S11]  /*d930*/  VIADD R101, R101, 0x1 ;  /* 0x0000000165657836 */ /* 0x000ff60000000000 */
[----:B------:R-:W-:Y:S01]  /*d940*/  @!UPT UIADD3 URZ, UPT, UPT, URZ, URZ, URZ ;  /* 0x000000fffffff290 */ /* 0x000fe2000fffe0ff */
[----:B------:R4:W1:Y:S04]  /*d950*/  @P0 LDS.128 R64, [R4] ;  /* 0x0000000004400984 */ /* 0x0008680000000c00 */
[----:B------:R4:W1:Y:S04]  /*d960*/  @P0 LDS.128 R60, [R3+0x10] ;  /* 0x00001000033c0984 */ /* 0x0008680000000c00 */
[----:B------:R4:W1:Y:S04]  /*d970*/  @P0 LDS.128 R56, [R2+0x20] ;  /* 0x0000200002380984 */ /* 0x0008680000000c00 */
[----:B------:R4:W1:Y:S01]  /*d980*/  @P0 LDS.128 R52, [R0+0x30] ;  /* 0x0000300000340984 */ /* 0x0008620000000c00 */
[C---:B------:R-:W-:Y:S04]  /*d990*/  ISETP.NE.AND P0, PT, R101.reuse, 0x4, PT ;  /* 0x000000046500780c */ /* 0x040fe80003f05270 */
[----:B------:R-:W-:Y:S02]  /*d9a0*/  SEL R101, R101, RZ, P0 ;  /* 0x000000ff65657207 */ /* 0x000fe40000000000 */
[----:B------:R-:W-:Y:S02]  /*d9b0*/  SEL R104, RZ, 0x1, P0 ;  /* 0x00000001ff687807 */ /* 0x000fe40000000000 */
.L_x_133:
[----:B------:R-:W-:Y:S05]  /*d9c0*/  BSYNC B1 ;  /* 0x0000000000017941 */ /* 0x000fea0003800000 */
.L_x_132:
[----:B----4-:R-:W-:Y:S05]  /*d9d0*/  VIADD R0, R34, 0x30 ;  /* 0x0000003022007836 */ /* 0x010fea0000000000 */
[----:B------:R-:W-:Y:S04]  /*d9e0*/  SHF.R.U32.HI R0, RZ, 0x15, R0 ;  /* 0x00000015ff007819 */ /* 0x000fe80000011600 */
[----:B------:R-:W-:Y:S11]  /*d9f0*/  LOP3.LUT P0, RZ, R0, 0x3, R89, 0x48, !PT ;  /* 0x0000000300ff7812 */ /* 0x000ff60007804859 */
[----:B------:R-:W-:Y:S02]  /*da00*/  @!UPT UIADD3 URZ, UPT, UPT, URZ, URZ, URZ ;  /* 0x000000fffffff290 */ /* 0x000fe4000fffe0ff */
[----:B------:R-:W-:Y:S05]  /*da10*/  @!P0 BRA `(.L_x_137) ;  /* 0x0000000000408947 */ /* 0x000fea0003800000 */
[----:B------:R-:W4:Y:S01]  /*da20*/  LDCU.64 UR8, c[0x4][0x70] ;  /* 0x01000e00ff0877ac */ /* 0x000f220008000a00 */
[----:B------:R-:W-:Y:S01]  /*da30*/  MOV R3, 0x0 ;  /* 0x0000000000037802 */ /* 0x000fe20000000f00 */
[----:B------:R-:W-:Y:S02]  /*da40*/  HFMA2 R12, -RZ, RZ, 0, 5.9604644775390625e-08 ;  /* 0x00000001ff0c7431 */ /* 0x000fe400000001ff */
[----:B------:R-:W-:Y:S02]  /*da50*/  IMAD.MOV.U32 R8, RZ, RZ, 0x192 ;  /* 0x00000192ff087424 */ /* 0x000fe400078e00ff */
[----:B------:R-:W-:Y:S01]  /*da60*/  IMAD.MOV.U32 R13, RZ, RZ, RZ ;  /* 0x000000ffff0d7224 */ /* 0x000fe200078e00ff */
[----:B------:R-:W5:Y:S01]  /*da70*/  LDCU.64 UR6, c[0x4][0x78] ;  /* 0x01000f00ff0677ac */ /* 0x000f620008000a00 */
[----:B------:R-:W2:Y:S01]  /*da80*/  LDC.64 R2, c[0x4][R3] ;  /* 0x0100000003027b82 */ /* 0x000ea20000000a00 */
[----:B------:R-:W3:Y:S01]  /*da90*/  LDCU.64 UR4, c[0x4][0x10] ;  /* 0x01000200ff0477ac */ /* 0x000ee20008000a00 */
[----:B----4-:R-:W-:Y:S01]  /*daa0*/  MOV R5, UR9 ;  /* 0x0000000900057c02 */ /* 0x010fe20008000f00 */
[----:B------:R-:W-:Y:S01]  /*dab0*/  IMAD.U32 R4, RZ, RZ, UR8 ;  /* 0x00000008ff047e24 */ /* 0x000fe2000f8e00ff */
[----:B-----5:R-:W-:Y:S01]  /*dac0*/  MOV R7, UR7 ;  /* 0x0000000700077c02 */ /* 0x020fe20008000f00 */
[----:B-1----:R-:W-:Y:S01]  /*dad0*/  IMAD.U32 R6, RZ, RZ, UR6 ;  /* 0x00000006ff067e24 */ /* 0x002fe2000f8e00ff */
[----:B---3--:R-:W-:Y:S01]  /*dae0*/  MOV R11, UR5 ;  /* 0x00000005000b7c02 */ /* 0x008fe20008000f00 */
[----:B------:R-:W-:Y:S02]  /*daf0*/  IMAD.U32 R10, RZ, RZ, UR4 ;  /* 0x00000004ff0a7e24 */ /* 0x000fe4000f8e00ff */
[----:B------:R-:W-:Y:S07]  /*db00*/  LEPC R20, `(.L_x_137) ;  /* 0x000000001014794e */ /* 0x000fee0000000000 */
[----:B--2---:R-:W-:Y:S05]  /*db10*/  CALL.ABS.NOINC R2 ;  /* 0x0000000002007343 */ /* 0x004fea0003c00000 */
.L_x_137:
        /* <DEDUP_REMOVED lines=13> */
[----:B------:R-:W-:Y:S05]  /*dbf0*/  @P6 LEA R105, R105, UR37, 0x3 ;  /* 0x0000002569696c11 */ /* 0x000fea000f8e18ff */
[----:B------:R-:W-:Y:S01]  /*dc00*/  @P6 VIADD R108, R105, 0x60 ;  /* 0x00000060696c6836 */ /* 0x000fe20000000000 */
[----:B------:R-:W-:Y:S04]  /*dc10*/  @P6 SHF.L.U32 R105, R104, 0x1f, RZ ;  /* 0x0000001f68696819 */ /* 0x000fe800000006ff */
        /* <DEDUP_REMOVED lines=82> */
.L_x_139:
[----:B------:R-:W-:Y:S05]  /*e140*/  BSYNC.RECONVERGENT B0 ;  /* 0x0000000000007941 */ /* 0x000fea0003800200 */
.L_x_138:
        /* <DEDUP_REMOVED lines=18> */
[----:B------:R-:W-:Y:S04]  /*e270*/  SHF.L.U32 R5, R104, 0x1f, RZ ;  /* 0x0000001f68057819 */ /* 0x000fe800000006ff */
[----:B------:R-:W1:Y:S02]  /*e280*/  SYNCS.PHASECHK.TRANS64.TRYWAIT P0, [R106+URZ+0x40], R5 ;  /* 0x000040056a0075a7 */ /* 0x000e6400080011ff */
[----:B-1----:R-:W-:Y:S05]  /*e290*/  @!P0 BRA `(.L_x_144) ;  /* 0x0000003400288947 */ /* 0x002fea0003800000 */
.L_x_143:
[----:B------:R-:W-:Y:S05]  /*e2a0*/  BSYNC B0 ;  /* 0x0000000000007941 */ /* 0x000fea0003800000 */
.L_x_142:
[----:B------:R-:W-:Y:S01]  /*e2b0*/  ISETP.NE.AND P0, PT, R102, RZ, PT ;  /* 0x000000ff6600720c */ /* 0x000fe20003f05270 */
[----:B------:R-:W-:Y:S11]  /*e2c0*/  VIADD R101, R101, 0x1 ;  /* 0x0000000165657836 */ /* 0x000ff60000000000 */
[----:B------:R-:W-:Y:S01]  /*e2d0*/  @!UPT UIADD3 URZ, UPT, UPT, URZ, URZ, URZ ;  /* 0x000000fffffff290 */ /* 0x000fe2000fffe0ff */
[----:B------:R4:W2:Y:S04]  /*e2e0*/  @P0 LDS.128 R64, [R4] ;  /* 0x0000000004400984 */ /* 0x0008a80000000c00 */
[----:B------:R4:W2:Y:S04]  /*e2f0*/  @P0 LDS.128 R60, [R3+0x10] ;  /* 0x00001000033c0984 */ /* 0x0008a80000000c00 */
[----:B------:R4:W2:Y:S04]  /*e300*/  @P0 LDS.128 R56, [R2+0x20] ;  /* 0x0000200002380984 */ /* 0x0008a80000000c00 */
[----:B------:R4:W2:Y:S01]  /*e310*/  @P0 LDS.128 R52, [R0+0x30] ;  /* 0x0000300000340984 */ /* 0x0008a20000000c00 */
[C---:B------:R-:W-:Y:S04]  /*e320*/  ISETP.NE.AND P0, PT, R101.reuse, 0x4, PT ;  /* 0x000000046500780c */ /* 0x040fe80003f05270 */
[----:B-1----:R-:W-:Y:S02]  /*e330*/  SEL R5, RZ, 0x1, P0 ;  /* 0x00000001ff057807 */ /* 0x002fe40000000000 */
[----:B------:R-:W-:Y:S02]  /*e340*/  SEL R101, R101, RZ, P0 ;  /* 0x000000ff65657207 */ /* 0x000fe40000000000 */
[----:B------:R-:W-:Y:S02]  /*e350*/  LOP3.LUT R104, R104, R5, RZ, 0x3c, !PT ;  /* 0x0000000568687212 */ /* 0x000fe400078e3cff */
.L_x_141:
[----:B------:R-:W-:Y:S05]  /*e360*/  BSYNC B1 ;  /* 0x0000000000017941 */ /* 0x000fea0003800000 */
.L_x_140:
        /* <DEDUP_REMOVED lines=21> */
.L_x_145:
[----:B--2---:R-:W-:Y:S01]  /*e4c0*/  LOP3.LUT R20, R64, 0xffffe000, RZ, 0xc0, !PT ;  /* 0xffffe00040147812 */ /* 0x004fe200078ec0ff */
        /* <DEDUP_REMOVED lines=40> */
[----:B------:R1:W-:Y:S01]  /*e750*/  STS.128 [R86], R36 ;  /* 0x0000002456007388 */ /* 0x0003e20000000c00 */
        /* <DEDUP_REMOVED lines=46> */
[----:B------:R-:W-:Y:S01]  /*ea40*/  UIADD3 UR4, UPT, UPT, UR37, 0x200, URZ ;  /* 0x0000020025047890 */ /* 0x000fe2000fffe0ff */
[----:B------:R-:W-:Y:S01]  /*ea50*/  R2UR UR10, R95 ;  /* 0x000000005f0a72ca */ /* 0x000fe200000e0000 */
[----:B------:R-:W-:Y:S01]  /*ea60*/  UIADD3 UR9, UPT, UPT, UR41, 0x40, URZ ;  /* 0x0000004029097890 */ /* 0x000fe2000fffe0ff */
        /* <DEDUP_REMOVED lines=9> */
[----:B-1----:R-:W-:Y:S04]  /*eb00*/  DEPBAR.LE SB0, 0x1 ;  /* 0x000080400000791a */ /* 0x002fe80000000000 */
.L_x_147:
[----:B------:R-:W-:Y:S05]  /*eb10*/  BSYNC.RECONVERGENT B0 ;  /* 0x0000000000007941 */ /* 0x000fea0003800200 */
.L_x_146:
        /* <DEDUP_REMOVED lines=21> */
.L_x_151:
[----:B------:R-:W-:Y:S05]  /*ec70*/  BSYNC B0 ;  /* 0x0000000000007941 */ /* 0x000fea0003800000 */
.L_x_150:
        /* <DEDUP_REMOVED lines=11> */
.L_x_149:
[----:B------:R-:W-:Y:S05]  /*ed30*/  BSYNC B1 ;  /* 0x0000000000017941 */ /* 0x000fea0003800000 */
.L_x_148:
        /* <DEDUP_REMOVED lines=21> */
.L_x_153:
        /* <DEDUP_REMOVED lines=98> */
.L_x_155:
[----:B------:R-:W-:Y:S05]  /*f4b0*/  BSYNC.RECONVERGENT B0 ;  /* 0x0000000000007941 */ /* 0x000fea0003800200 */
.L_x_154:
        /* <DEDUP_REMOVED lines=21> */
.L_x_159:
[----:B------:R-:W-:Y:S05]  /*f610*/  BSYNC B0 ;  /* 0x0000000000007941 */ /* 0x000fea0003800000 */
.L_x_158:
        /* <DEDUP_REMOVED lines=11> */
.L_x_157:
[----:B------:R-:W-:Y:S05]  /*f6d0*/  BSYNC B1 ;  /* 0x0000000000017941 */ /* 0x000fea0003800000 */
.L_x_156:
        /* <DEDUP_REMOVED lines=21> */
.L_x_161:
        /* <DEDUP_REMOVED lines=11> */
[----:B------:R-:W1:Y:S10]  /*f8e0*/  LDTM.x16 R4, tmem[UR4+0x60] ;  /* 0x00006004000479ee */ /* 0x000e740008240000 */
[----:B------:R-:W-:Y:S02]  /*f8f0*/  @P6 LEA R105, R105, UR37, 0x3 ;  /* 0x0000002569696c11 */ /* 0x000fe4000f8e18ff */
[----:B------:R-:W-:Y:S03]  /*f900*/  @P6 SHF.L.U32 R108, R104, 0x1f, RZ ;  /* 0x0000001f686c6819 */ /* 0x000fe600000006ff */
[----:B------:R-:W-:Y:S01]  /*f910*/  @P6 VIADD R106, R105, 0x60 ;  /* 0x00000060696a6836 */ /* 0x000fe20000000000 */
[----:B------:R-:W-:Y:S04]  /*f920*/  LEA R105, R101, UR37, 0x3 ;  /* 0x0000002565697c11 */ /* 0x000fe8000f8e18ff */
        /* <DEDUP_REMOVED lines=82> */
.L_x_163:
[----:B------:R-:W-:Y:S05]  /*fe50*/  BSYNC.RECONVERGENT B0 ;  /* 0x0000000000007941 */ /* 0x000fea0003800200 */
.L_x_162:
        /* <DEDUP_REMOVED lines=21> */
.L_x_167:
[----:B------:R-:W-:Y:S05]  /*ffb0*/  BSYNC B0 ;  /* 0x0000000000007941 */ /* 0x000fea0003800000 */
.L_x_166:
[----:B------:R-:W-:Y:S11]  /*ffc0*/  ISETP.NE.AND P0, PT, R102, RZ, PT ;  /* 0x000000ff6600720c */ /* 0x000ff60003f05270 */
[----:B------:R-:W-:Y:S02]  /*ffd0*/  @!UPT UIADD3 URZ, UPT, UPT, URZ, URZ, URZ ;  /* 0x000000fffffff290 */ /* 0x000fe4000fffe0ff */
[----:B------:R4:W1:Y:S04]  /*ffe0*/  @P0 LDS.128 R64, [R3] ;  /* 0x0000000003400984 */ /* 0x0008680000000c00 */
[----:B------:R4:W1:Y:S04]  /*fff0*/  @P0 LDS.128 R60, [R2+0x10] ;  /* 0x00001000023c0984 */ /* 0x0008680000000c00 */
[----:B------:R4:W1:Y:S04]  /*10000*/  @P0 LDS.128 R56, [R0+0x20] ;  /* 0x0000200000380984 */ /* 0x0008680000000c00 */
[----:B------:R4:W1:Y:S02]  /*10010*/  @P0 LDS.128 R52, [R101+0x30] ;  /* 0x0000300065340984 */ /* 0x0008640000000c00 */
.L_x_165:
[----:B------:R-:W-:Y:S05]  /*10020*/  BSYNC B1 ;  /* 0x0000000000017941 */ /* 0x000fea0003800000 */
.L_x_164:
        /* <DEDUP_REMOVED lines=21> */
.L_x_169:
[----:B------:R-:W-:Y:S01]  /*10180*/  ISETP.NE.AND P0, PT, R88, RZ, PT ;  /* 0x000000ff5800720c */ /* 0x000fe20003f05270 */
[----:B------:R-:W-:Y:S05]  /*10190*/  WARPSYNC.ALL ;  /* 0x0000000000007948 */ /* 0x000fea0003800000 */
[----:B------:R-:W-:Y:S01]  /*101a0*/  R2UR UR4, R34 ;  /* 0x00000000220472ca */ /* 0x000fe200000e0000 */
[----:B------:R-:W-:Y:S01]  /*101b0*/  VIADD R99, R99, 0xb0 ;  /* 0x000000b063637836 */ /* 0x000fe20000000000 */
[----:B-1----:R-:W-:Y:S01]  /*101c0*/  LOP3.LUT R0, R64, 0xffffe000, RZ, 0xc0, !PT ;  /* 0xffffe00040007812 */ /* 0x002fe200078ec0ff */
[----:B------:R-:W-:Y:S01]  /*101d0*/  BSSY.RECONVERGENT B0, `(.L_x_170) ;  /* 0x000005a000007945 */ /* 0x000fe20003800200 */
[----:B------:R-:W-:Y:S02]  /*101e0*/  LOP3.LUT R2, R65, 0xffffe000, RZ, 0xc0, !PT ;  /* 0xffffe00041027812 */ /* 0x000fe400078ec0ff */
[----:B------:R-:W-:Y:S02]  /*101f0*/  LOP3.LUT R3, R66, 0xffffe000, RZ, 0xc0, !PT ;  /* 0xffffe00042037812 */ /* 0x000fe400078ec0ff */
[----:B------:R-:W-:Y:S02]  /*10200*/  LOP3.LUT R20, R67, 0xffffe000, RZ, 0xc0, !PT ;  /* 0xffffe00043147812 */ /* 0x000fe400078ec0ff */
[----:B------:R-:W-:Y:S02]  /*10210*/  LOP3.LUT R21, R60, 0xffffe000, RZ, 0xc0, !PT ;  /* 0xffffe0003c157812 */ /* 0x000fe400078ec0ff */
[----:B--2---:R-:W-:Y:S01]  /*10220*/  LOP3.LUT R36, R61, 0xffffe000, RZ, 0xc0, !PT ;  /* 0xffffe0003d247812 */ /* 0x004fe200078ec0ff */
[----:B------:R-:W1:Y:S01]  /*10230*/  LDTM.x16 R4, tmem[UR4+0x70] ;  /* 0x00007004000479ee */ /* 0x000e620008240000 */
[----:B------:R-:W-:Y:S01]  /*10240*/  LOP3.LUT R37, R62, 0xffffe000, RZ, 0xc0, !PT ;  /* 0xffffe0003e257812 */ /* 0x000fe200078ec0ff */
[----:B------:R-:W-:Y:S01]  /*10250*/  NOP ;  /* 0x0000000000007918 */ /* 0x000fe20000000000 */
[----:B------:R-:W-:Y:S02]  /*10260*/  LOP3.LUT R38, R63, 0xffffe000, RZ, 0xc0, !PT ;  /* 0xffffe0003f267812 */ /* 0x000fe400078ec0ff */
[----:B------:R-:W-:Y:S02]  /*10270*/  LOP3.LUT R99, R99, 0xfefffff8, RZ, 0xc0, !PT ;  /* 0xfefffff863637812 */ /* 0x000fe400078ec0ff */
[----:B------:R-:W-:Y:S02]  /*10280*/  LOP3.LUT R39, R56, 0xffffe000, RZ, 0xc0, !PT ;  /* 0xffffe00038277812 */ /* 0x000fe400078ec0ff */
[----:B------:R-:W-:Y:S01]  /*10290*/  LOP3.LUT R40, R57, 0xffffe000, RZ, 0xc0, !PT ;  /* 0xffffe00039287812 */ /* 0x000fe200078ec0ff */
[----:B-1----:R1:W-:Y:S01]  /*102a0*/  SYNCS.ARRIVE.TRANS64.RED.A1T0 RZ, [R99+URZ], RZ ;  /* 0x000000ff63ff79a7 */ /* 0x0023e200081004ff */
[----:B------:R-:W-:Y:S02]  /*102b0*/  LOP3.LUT R41, R58, 0xffffe000, RZ, 0xc0, !PT ;  /* 0xffffe0003a297812 */ /* 0x000fe400078ec0ff */
[----:B------:R-:W-:Y:S02]  /*102c0*/  LOP3.LUT R42, R59, 0xffffe000, RZ, 0xc0, !PT ;  /* 0xffffe0003b2a7812 */ /* 0x000fe400078ec0ff */
[----:B------:R-:W-:Y:S02]  /*102d0*/  LOP3.LUT R43, R52, 0xffffe000, RZ, 0xc0, !PT ;  /* 0xffffe000342b7812 */ /* 0x000fe400078ec0ff */
[----:B------:R-:W-:Y:S02]  /*102e0*/  LOP3.LUT R44, R53, 0xffffe000, RZ, 0xc0, !PT ;  /* 0xffffe000352c7812 */ /* 0x000fe400078ec0ff */
[----:B------:R-:W-:Y:S02]  /*102f0*/  LOP3.LUT R45, R54, 0xffffe000, RZ, 0xc0, !PT ;  /* 0xffffe000362d7812 */ /* 0x000fe400078ec0ff */
[----:B------:R-:W-:Y:S01]  /*10300*/  LOP3.LUT R46, R55, 0xffffe000, RZ, 0xc0, !PT ;  /* 0xffffe000372e7812 */ /* 0x000fe200078ec0ff */
[C---:B------:R-:W-:Y:S01]  /*10310*/  FMUL R4, R33.reuse, R4 ;  /* 0x0000000421047220 */ /* 0x040fe20000400000 */
[C---:B------:R-:W-:Y:S01]  /*10320*/  FMUL R5, R33.reuse, R5 ;  /* 0x0000000521057220 */ /* 0x040fe20000400000 */
[C---:B------:R-:W-:Y:S01]  /*10330*/  FMUL R6, R33.reuse, R6 ;  /* 0x0000000621067220 */ /* 0x040fe20000400000 */
[----:B------:R-:W-:Y:S01]  /*10340*/  FMUL R7, R33, R7 ;  /* 0x0000000721077220 */ /* 0x000fe20000400000 */
[C---:B------:R-:W-:Y:S01]  /*10350*/  FFMA R4, R35.reuse, R0, R4 ;  /* 0x0000000023047223 */ /* 0x040fe20000000004 */
[C---:B------:R-:W-:Y:S01]  /*10360*/  FFMA R5, R35.reuse, R2, R5 ;  /* 0x0000000223057223 */ /* 0x040fe20000000005 */
[C---:B------:R-:W-:Y:S01]  /*10370*/  FFMA R6, R35.reuse, R3, R6 ;  /* 0x0000000323067223 */ /* 0x040fe20000000006 */
[----:B------:R-:W-:Y:S01]  /*10380*/  FFMA R7, R35, R20, R7 ;  /* 0x0000001423077223 */ /* 0x000fe20000000007 */
[C---:B------:R-:W-:Y:S01]  /*10390*/  FMUL R8, R33.reuse, R8 ;  /* 0x0000000821087220 */ /* 0x040fe20000400000 */
[C---:B------:R-:W-:Y:S01]  /*103a0*/  FMUL R9, R33.reuse, R9 ;  /* 0x0000000921097220 */ /* 0x040fe20000400000 */
[C---:B------:R-:W-:Y:S01]  /*103b0*/  FMUL R10, R33.reuse, R10 ;  /* 0x0000000a210a7220 */ /* 0x040fe20000400000 */
        /* <DEDUP_REMOVED lines=9> */
[C---:B------:R-:W-:Y:S01]  /*10450*/  FMUL R12, R33.reuse, R12 ;  /* 0x0000000c210c7220 */ /* 0x040fe20000400000 */
[----:B------:R-:W-:Y:S01]  /*10460*/  F2FP.TF32.F32.PACK_B R8, R8 ;  /* 0x00000008ff08723e */ /* 0x000fe200024050ff */
[C---:B------:R-:W-:Y:S01]  /*10470*/  FMUL R13, R33.reuse, R13 ;  /* 0x0000000d210d7220 */ /* 0x040fe20000400000 */
[----:B------:R1:W-:Y:S01]  /*10480*/  STS.128 [R86+0x6000], R4 ;  /* 0x0060000456007388 */ /* 0x0003e20000000c00 */
        /* <DEDUP_REMOVED lines=8> */
[----:B------:R-:W-:Y:S01]  /*10510*/  FFMA R15, R35, R42, R15 ;  /* 0x0000002a230f7223 */ /* 0x000fe2000000000f */
[C---:B------:R-:W-:Y:S01]  /*10520*/  FMUL R16, R33.reuse, R16 ;  /* 0x0000001021107220 */ /* 0x040fe20000400000 */
[----:B------:R-:W-:Y:S01]  /*10530*/  F2FP.TF32.F32.PACK_B R12, R12 ;  /* 0x0000000cff0c723e */ /* 0x000fe200024050ff */
[----:B------:R1:W-:Y:S01]  /*10540*/  STS.128 [R92+0x6010], R8 ;  /* 0x006010085c007388 */ /* 0x0003e20000000c00 */
        /* <DEDUP_REMOVED lines=10> */
[----:B------:R-:W-:Y:S02]  /*105f0*/  F2FP.TF32.F32.PACK_B R16, R16 ;  /* 0x00000010ff10723e */ /* 0x000fe400024050ff */
        /* <DEDUP_REMOVED lines=22> */
[----:B--2---:R-:W-:Y:S04]  /*10760*/  DEPBAR.LE SB0, 0x1 ;  /* 0x000080400000791a */ /* 0x004fe80000000000 */
.L_x_171:
[----:B------:R-:W-:Y:S05]  /*10770*/  BSYNC.RECONVERGENT B0 ;  /* 0x0000000000007941 */ /* 0x000fea0003800200 */
.L_x_170:
[----:B------:R-:W-:Y:S01]  /*10780*/  BAR.SYNC.DEFER_BLOCKING 0x1, 0x80 ;  /* 0x0042000000007b1d */ /* 0x000fe20000010000 */
[----:B------:R-:W-:Y:S01]  /*10790*/  UISETP.NE.AND UP0, UPT, UR45, -0x8, UPT ;  /* 0xfffffff82d00788c */ /* 0x000fe2000bf05270 */
[----:B------:R-:W-:Y:S08]  /*107a0*/  IADD3 R0, PT, PT, R30, 0x1, RZ ;  /* 0x000000011e007810 */ /* 0x000ff00007ffe0ff */
[----:B------:R-:W-:Y:S05]  /*107b0*/  BRA.U !UP0, `(.L_x_172) ;  /* 0x0000000108247547 */ /* 0x000fea000b800000 */
[----:B------:R-:W-:Y:S01]  /*107c0*/  ISETP.NE.AND P0, PT, R97, RZ, PT ;  /* 0x000000ff6100720c */ /* 0x000fe20003f05270 */
[----:B------:R-:W-:Y:S01]  /*107d0*/  IMAD.U32 R2, RZ, RZ, UR38 ;  /* 0x00000026ff027e24 */ /* 0x000fe2000f8e00ff */
[----:B------:R-:W-:Y:S04]  /*107e0*/  UIADD3 UR4, UPT, UPT, UR38, 0x1, URZ ;  /* 0x0000000126047890 */ /* 0x000fe8000fffe0ff */
[----:B------:R-:W-:Y:S04]  /*107f0*/  UISETP.NE.AND UP0, UPT, UR4, 0x4, UPT ;  /* 0x000000040400788c */ /* 0x000fe8000bf05270 */
[----:B------:R-:W-:Y:S03]  /*10800*/  USEL UR38, UR4, URZ, UP0 ;  /* 0x000000ff04267287 */ /* 0x000fe60008000000 */
[----:B------:R-:W-:Y:S05]  /*10810*/  @P0 LEA R2, R2, UR37, 0x3 ;  /* 0x0000002502020c11 */ /* 0x000fea000f8e18ff */
[----:B------:R-:W-:Y:S05]  /*10820*/  @P0 VIADD R2, R2, 0x60 ;  /* 0x0000006002020836 */ /* 0x000fea0000000000 */
[----:B------:R-:W-:Y:S04]  /*10830*/  @P0 PRMT R2, R103, 0x654, R2 ;  /* 0x0000065467020816 */ /* 0x000fe80000000002 */
[----:B------:R2:W-:Y:S03]  /*10840*/  @P0 SYNCS.ARRIVE.TRANS64.RED.A1T0 RZ, [R2+URZ], RZ ;  /* 0x000000ff02ff09a7 */ /* 0x0005e600081004ff */
.L_x_172:
[----:B------:R-:W-:Y:S01]  /*10850*/  ISETP.NE.AND P1, PT, R91, RZ, PT ;  /* 0x000000ff5b00720c */ /* 0x000fe20003f25270 */
[----:B------:R-:W-:Y:S01]  /*10860*/  UIADD3 UR45, UPT, UPT, UR45, 0x8, URZ ;  /* 0x000000082d2d7890 */ /* 0x000fe2000fffe0ff */
[----:B------:R-:W-:Y:S01]  /*10870*/  ISETP.NE.AND P0, PT, R0, 0x2, PT ;  /* 0x000000020000780c */ /* 0x000fe20003f05270 */
[----:B------:R-:W-:Y:S01]  /*10880*/  UMOV UR39, UR50 ;  /* 0x0000003200277c82 */ /* 0x000fe20008000000 */
[----:B------:R-:W-:Y:S01]  /*10890*/  LOP3.LUT R84, R84, 0x1, RZ, 0x3c, !PT ;  /* 0x0000000154547812 */ /* 0x000fe200078e3cff */
[----:B-1----:R-:W-:Y:S01]  /*108a0*/  IMAD.IADD R16, R29, 0x1, R51 ;  /* 0x000000011d107824 */ /* 0x002fe200078e0233 */
[----:B--2---:R-:W-:Y:S01]  /*108b0*/  SEL R2, RZ, 0x1, P0 ;  /* 0x00000001ff027807 */ /* 0x004fe20000000000 */
[----:B------:R-:W-:Y:S01]  /*108c0*/  IMAD.IADD R19, R31, 0x1, R78 ;  /* 0x000000011f137824 */ /* 0x000fe200078e024e */
[----:B------:R-:W-:Y:S02]  /*108d0*/  SEL R30, R0, RZ, P0 ;  /* 0x000000ff001e7207 */ /* 0x000fe40000000000 */
[----:B------:R-:W-:Y:S03]  /*108e0*/  LOP3.LUT R85, R85, R2, RZ, 0x3c, !PT ;  /* 0x0000000255557212 */ /* 0x000fe600078e3cff */
[----:B------:R-:W-:Y:S05]  /*108f0*/  @P1 BRA `(.L_x_173) ;  /* 0xffffffa400801947 */ /* 0x000fea000383ffff */
[----:B------:R-:W-:-:S09]  /*10900*/  UISETP.NE.AND UP0, UPT, UR51, URZ, UPT ;  /* 0x000000ff3300728c */ /* 0x000fd2000bf05270 */
[----:B------:R-:W-:Y:S05]  /*10910*/  BRA.U !UP0, `(.L_x_174) ;  /* 0x0000000108487547 */ /* 0x000fea000b800000 */
[----:B------:R-:W1:Y:S02]  /*10920*/  LDCU.64 UR4, c[0x0][0x890] ;  /* 0x00011200ff0477ac */ /* 0x000e640008000a00 */
[----:B-1----:R-:W-:-:S04]  /*10930*/  UISETP.NE.U32.AND UP0, UPT, UR4, URZ, UPT ;  /* 0x000000ff0400728c */ /* 0x002fc8000bf05070 */
[----:B------:R-:W-:-:S09]  /*10940*/  UISETP.NE.AND.EX UP0, UPT, UR5, URZ, UPT, UP0 ;  /* 0x000000ff0500728c */ /* 0x000fd2000bf05300 */
[----:B------:R-:W-:Y:S05]  /*10950*/  BRA.U UP0, `(.L_x_175) ;  /* 0x00000001000c7547 */ /* 0x000fea000b800000 */
[----:B------:R-:W-:-:S13]  /*10960*/  FSETP.NEU.AND P0, PT, R35, RZ, PT ;  /* 0x000000ff2300720b */ /* 0x000fda0003f0d000 */
[----:B------:R-:W-:Y:S05]  /*10970*/  @!P0 EXIT ;  /* 0x000000000000894d */ /* 0x000fea0003800000 */
[----:B------:R-:W-:Y:S05]  /*10980*/  BRA `(.L_x_174) ;  /* 0x00000000002c7947 */ /* 0x000fea0003800000 */
.L_x_175:
[----:B------:R-:W-:Y:S01]  /*10990*/  ISETP.NE.AND P0, PT, R96, RZ, PT ;  /* 0x000000ff6000720c */ /* 0x000fe20003f05270 */
[----:B------:R-:W-:-:S12]  /*109a0*/  BSSY.RECONVERGENT B0, `(.L_x_174) ;  /* 0x0000009000007945 */ /* 0x000fd80003800200 */
[----:B------:R-:W-:Y:S05]  /*109b0*/  @P0 BRA `(.L_x_176) ;  /* 0x0000000000140947 */ /* 0x000fea0003800000 */
[----:B------:R-:W1:Y:S02]  /*109c0*/  LDCU.64 UR4, c[0x0][0x888] ;  /* 0x00011100ff0477ac */ /* 0x000e640008000a00 */
[----:B-1----:R-:W-:-:S04]  /*109d0*/  ISETP.NE.U32.AND P0, PT, RZ, UR4, PT ;  /* 0x00000004ff007c0c */ /* 0x002fc8000bf05070 */
[----:B------:R-:W-:-:S13]  /*109e0*/  ISETP.NE.AND.EX P0, PT, RZ, UR5, PT, P0 ;  /* 0x00000005ff007c0c */ /* 0x000fda000bf05300 */
[----:B------:R-:W-:Y:S05]  /*109f0*/  @!P0 EXIT ;  /* 0x000000000000894d */ /* 0x000fea0003800000 */
[----:B------:R-:W-:Y:S05]  /*10a00*/  BRA `(.L_x_177) ;  /* 0x0000000000087947 */ /* 0x000fea0003800000 */
.L_x_176:
[----:B------:R-:W-:-:S13]  /*10a10*/  FSETP.NEU.AND P0, PT, R35, RZ, PT ;  /* 0x000000ff2300720b */ /* 0x000fda0003f0d000 */
[----:B------:R-:W-:Y:S05]  /*10a20*/  @!P0 EXIT ;  /* 0x000000000000894d */ /* 0x000fea0003800000 */
.L_x_177:
[----:B------:R-:W-:Y:S05]  /*10a30*/  BSYNC.RECONVERGENT B0 ;  /* 0x0000000000007941 */ /* 0x000fea0003800200 */
.L_x_174:
[----:B------:R-:W-:Y:S01]  /*10a40*/  ULEA UR4, UR38, UR37, 0x3 ;  /* 0x0000002526047291 */ /* 0x000fe2000f8e18ff */
[----:B------:R-:W-:-:S04]  /*10a50*/  DEPBAR.LE SB0, 0x0 ;  /* 0x000080000000791a */ /* 0x000fc80000000000 */
[----:B------:R-:W-:-:S04]  /*10a60*/  UIADD3 UR4, UPT, UPT, UR4, 0x60, URZ ;  /* 0x0000006004047890 */ /* 0x000fc8000fffe0ff */
[----:B------:R-:W-:-:S09]  /*10a70*/  UPRMT UR4, UR58, 0x654, UR4 ;  /* 0x000006543a047896 */ /* 0x000fd20008000004 */
[----:B------:R-:W-:Y:S01]  /*10a80*/  SYNCS.ARRIVE.TRANS64.RED.A1T0 RZ, [UR4], RZ ;  /* 0x000000ffffff79a7 */ /* 0x000fe20008100404 */
[----:B------:R-:W-:Y:S05]  /*10a90*/  EXIT ;  /* 0x000000000000794d */ /* 0x000fea0003800000 */
.L_x_24:
[----:B-1----:R1:W2:Y:S02]  /*10aa0*/  SYNCS.PHASECHK.TRANS64.TRYWAIT P0, [R11+URZ+0x20], R68 ;  /* 0x000020440b0075a7 */ /* 0x0022a400080011ff */
[----:B--2---:R-:W-:Y:S05]  /*10ab0*/  @!P0 NANOSLEEP.SYNCS 0x989680 ;  /* 0x009896800000895d */ /* 0x004fea0003900000 */
[----:B------:R-:W2:Y:S02]  /*10ac0*/  @!P0 SYNCS.PHASECHK.TRANS64 P0, [R11+URZ+0x20], R68 ;  /* 0x000020440b0085a7 */ /* 0x000ea400080010ff */
[----:B--2---:R-:W-:Y:S05]  /*10ad0*/  @!P0 BRA `(.L_x_24) ;  /* 0xfffffffc00f08947 */ /* 0x004fea000383ffff */
[----:B------:R-:W-:Y:S05]  /*10ae0*/  BRA `(.L_x_23) ;  /* 0xffffff2000887947 */ /* 0x000fea000383ffff */
.L_x_31:
[----:B-1----:R1:W2:Y:S02]  /*10af0*/  SYNCS.PHASECHK.TRANS64.TRYWAIT P0, [R11+URZ+0x20], R64 ;  /* 0x000020400b0075a7 */ /* 0x0022a400080011ff */
[----:B--2---:R-:W-:Y:S05]  /*10b00*/  @!P0 NANOSLEEP.SYNCS 0x989680 ;  /* 0x009896800000895d */ /* 0x004fea0003900000 */
[----:B------:R-:W2:Y:S02]  /*10b10*/  @!P0 SYNCS.PHASECHK.TRANS64 P0, [R11+URZ+0x20], R64 ;  /* 0x000020400b0085a7 */ /* 0x000ea400080010ff */
[----:B--2---:R-:W-:Y:S05]  /*10b20*/  @!P0 BRA `(.L_x_31) ;  /* 0xfffffffc00f08947 */ /* 0x004fea000383ffff */
[----:B------:R-:W-:Y:S05]  /*10b30*/  BRA `(.L_x_30) ;  /* 0xffffff5000347947 */ /* 0x000fea000383ffff */
.L_x_36:
[----:B-1----:R1:W3:Y:S02]  /*10b40*/  SYNCS.PHASECHK.TRANS64.TRYWAIT P0, [R0+URZ+0x90], R11 ;  /* 0x0000900b000075a7 */ /* 0x0022e400080011ff */
[----:B---3--:R-:W-:Y:S05]  /*10b50*/  @!P0 NANOSLEEP.SYNCS 0x989680 ;  /* 0x009896800000895d */ /* 0x008fea0003900000 */
[----:B------:R-:W3:Y:S02]  /*10b60*/  @!P0 SYNCS.PHASECHK.TRANS64 P0, [R0+URZ+0x90], R11 ;  /* 0x0000900b000085a7 */ /* 0x000ee400080010ff */
[----:B---3--:R-:W-:Y:S05]  /*10b70*/  @!P0 BRA `(.L_x_36) ;  /* 0xfffffffc00f08947 */ /* 0x008fea000383ffff */
[----:B------:R-:W-:Y:S05]  /*10b80*/  BRA `(.L_x_178) ;  /* 0xffffff6800707947 */ /* 0x000fea000383ffff */
.L_x_40:
[----:B-1----:R1:W2:Y:S02]  /*10b90*/  SYNCS.PHASECHK.TRANS64.TRYWAIT P0, [R3+URZ], R0 ;  /* 0x00000000030075a7 */ /* 0x0022a400080011ff */
[----:B--2---:R-:W-:Y:S05]  /*10ba0*/  @!P0 NANOSLEEP.SYNCS 0x989680 ;  /* 0x009896800000895d */ /* 0x004fea0003900000 */
[----:B------:R-:W2:Y:S02]  /*10bb0*/  @!P0 SYNCS.PHASECHK.TRANS64 P0, [R3+URZ], R0 ;  /* 0x00000000030085a7 */ /* 0x000ea400080010ff */
[----:B--2---:R-:W-:Y:S05]  /*10bc0*/  @!P0 BRA `(.L_x_40) ;  /* 0xfffffffc00f08947 */ /* 0x004fea000383ffff */
[----:B------:R-:W-:Y:S05]  /*10bd0*/  BRA `(.L_x_179) ;  /* 0xffffff6c00e47947 */ /* 0x000fea000383ffff */
.L_x_41:
[----:B-1----:R1:W2:Y:S02]  /*10be0*/  SYNCS.PHASECHK.TRANS64.TRYWAIT P0, [R4+URZ], R7 ;  /* 0x00000007040075a7 */ /* 0x0022a400080011ff */
[----:B--2---:R-:W-:Y:S05]  /*10bf0*/  @!P0 NANOSLEEP.SYNCS 0x989680 ;  /* 0x009896800000895d */ /* 0x004fea0003900000 */
[----:B------:R-:W2:Y:S02]  /*10c00*/  @!P0 SYNCS.PHASECHK.TRANS64 P0, [R4+URZ], R7 ;  /* 0x00000007040085a7 */ /* 0x000ea400080010ff */
[----:B--2---:R-:W-:Y:S05]  /*10c10*/  @!P0 BRA `(.L_x_41) ;  /* 0xfffffffc00f08947 */ /* 0x004fea000383ffff */
[----:B------:R-:W-:Y:S05]  /*10c20*/  BRA `(.L_x_180) ;  /* 0xffffff6c00f47947 */ /* 0x000fea000383ffff */
.L_x_42:
[----:B-1----:R1:W2:Y:S02]  /*10c30*/  SYNCS.PHASECHK.TRANS64.TRYWAIT P0, [R0+URZ], R5 ;  /* 0x00000005000075a7 */ /* 0x0022a400080011ff */
[----:B--2---:R-:W-:Y:S05]  /*10c40*/  @!P0 NANOSLEEP.SYNCS 0x989680 ;  /* 0x009896800000895d */ /* 0x004fea0003900000 */
[----:B------:R-:W2:Y:S02]  /*10c50*/  @!P0 SYNCS.PHASECHK.TRANS64 P0, [R0+URZ], R5 ;  /* 0x00000005000085a7 */ /* 0x000ea400080010ff */
[----:B--2---:R-:W-:Y:S05]  /*10c60*/  @!P0 BRA `(.L_x_42) ;  /* 0xfffffffc00f08947 */ /* 0x004fea000383ffff */
[----:B------:R-:W-:Y:S05]  /*10c70*/  BRA `(.L_x_181) ;  /* 0xffffff6c00fc7947 */ /* 0x000fea000383ffff */
.L_x_45:
[----:B------:R-:W-:-:S07]  /*10c80*/  MOV R4, UR4 ;  /* 0x0000000400047c02 */ /* 0x000fce0008000f00 */
.L_x_182:
[----:B-1----:R1:W2:Y:S02]  /*10c90*/  SYNCS.PHASECHK.TRANS64.TRYWAIT P0, [R4+URZ+0x98], R7 ;  /* 0x00009807040075a7 */ /* 0x0022a400080011ff */
[----:B--2---:R-:W-:Y:S05]  /*10ca0*/  @!P0 NANOSLEEP.SYNCS 0x989680 ;  /* 0x009896800000895d */ /* 0x004fea0003900000 */
[----:B------:R-:W2:Y:S02]  /*10cb0*/  @!P0 SYNCS.PHASECHK.TRANS64 P0, [R4+URZ+0x98], R7 ;  /* 0x00009807040085a7 */ /* 0x000ea400080010ff */
[----:B--2---:R-:W-:Y:S05]  /*10cc0*/  @!P0 BRA `(.L_x_182) ;  /* 0xfffffffc00f08947 */ /* 0x004fea000383ffff */
[----:B------:R-:W-:Y:S05]  /*10cd0*/  BRA `(.L_x_183) ;  /* 0xffffff7000487947 */ /* 0x000fea000383ffff */
.L_x_46:
[----:B-1----:R-:W-:-:S07]  /*10ce0*/  MOV R4, UR4 ;  /* 0x0000000400047c02 */ /* 0x002fce0008000f00 */
.L_x_184:
[----:B-1----:R1:W2:Y:S02]  /*10cf0*/  SYNCS.PHASECHK.TRANS64.TRYWAIT P0, [R4+URZ+0x90], R5 ;  /* 0x00009005040075a7 */ /* 0x0022a400080011ff */
[----:B--2---:R-:W-:Y:S05]  /*10d00*/  @!P0 NANOSLEEP.SYNCS 0x989680 ;  /* 0x009896800000895d */ /* 0x004fea0003900000 */
[----:B------:R-:W2:Y:S02]  /*10d10*/  @!P0 SYNCS.PHASECHK.TRANS64 P0, [R4+URZ+0x90], R5 ;  /* 0x00009005040085a7 */ /* 0x000ea400080010ff */
[----:B--2---:R-:W-:Y:S05]  /*10d20*/  @!P0 BRA `(.L_x_184) ;  /* 0xfffffffc00f08947 */ /* 0x004fea000383ffff */
[----:B------:R-:W-:Y:S05]  /*10d30*/  BRA `(.L_x_185) ;  /* 0xffffff7000507947 */ /* 0x000fea000383ffff */
.L_x_56:
[----:B-1----:R-:W-:-:S04]  /*10d40*/  MOV R4, UR5 ;  /* 0x0000000500047c02 */ /* 0x002fc80008000f00 */
[----:B------:R1:W2:Y:S03]  /*10d50*/  SYNCS.PHASECHK.TRANS64.TRYWAIT P0, [R4+URZ+0x8], R5 ;  /* 0x00000805040075a7 */ /* 0x0002a600080011ff */
[----:B--2---:R-:W-:Y:S05]  /*10d60*/  @!P0 NANOSLEEP.SYNCS 0x989680 ;  /* 0x009896800000895d */ /* 0x004fea0003900000 */
[----:B------:R-:W2:Y:S02]  /*10d70*/  @!P0 SYNCS.PHASECHK.TRANS64 P0, [R4+URZ+0x8], R5 ;  /* 0x00000805040085a7 */ /* 0x000ea400080010ff */
[----:B--2---:R-:W-:Y:S05]  /*10d80*/  @!P0 BRA `(.L_x_56) ;  /* 0xfffffffc00ec8947 */ /* 0x004fea000383ffff */
[----:B------:R-:W-:Y:S05]  /*10d90*/  BRA `(.L_x_55) ;  /* 0xffffff7400187947 */ /* 0x000fea000383ffff */
.L_x_58:
[----:B------:R-:W-:Y:S01]  /*10da0*/  BSSY B0, `(.L_x_186) ;  /* 0x0000006000007945 */ /* 0x000fe20003800000 */
[----:B------:R-:W-:-:S07]  /*10db0*/  MOV R15, 0xffffffff ;  /* 0xffffffff000f7802 */ /* 0x000fce0000000f00 */
[----:B-1---5:R-:W-:Y:S05]  /*10dc0*/  WARPSYNC.COLLECTIVE R15, `(.L_x_187) ;  /* 0x000000000f0c7348 */ /* 0x022fea0003c00000 */
[----:B------:R-:W-:Y:S02]  /*10dd0*/  ELECT P6, UR79, PT ;  /* 0x00000000004f782f */ /* 0x000fe400038c0000 */
[----:B------:R-:W-:Y:S01]  /*10de0*/  MOV R14, UR79 ;  /* 0x0000004f000e7c02 */ /* 0x000fe20008000f00 */
[----:B-1---5:R-:W-:Y:S10]  /*10df0*/  ENDCOLLECTIVE ;  /* 0x000000000000791b */ /* 0x022ff40003800000 */
.L_x_187:
[----:B------:R-:W-:Y:S05]  /*10e00*/  BSYNC B0 ;  /* 0x0000000000007941 */ /* 0x000fea0003800000 */
.L_x_186:
[----:B------:R-:W-:Y:S05]  /*10e10*/  BRA `(.L_x_188) ;  /* 0xffffff7400487947 */ /* 0x000fea000383ffff */
.L_x_60:
[----:B-1----:R-:W-:-:S04]  /*10e20*/  MOV R2, UR5 ;  /* 0x0000000500027c02 */ /* 0x002fc80008000f00 */
[----:B------:R1:W2:Y:S03]  /*10e30*/  SYNCS.PHASECHK.TRANS64.TRYWAIT P0, [R2+URZ+0x8], R3 ;  /* 0x00000803020075a7 */ /* 0x0002a600080011ff */
[----:B--2---:R-:W-:Y:S05]  /*10e40*/  @!P0 NANOSLEEP.SYNCS 0x989680 ;  /* 0x009896800000895d */ /* 0x004fea0003900000 */
[----:B------:R-:W2:Y:S02]  /*10e50*/  @!P0 SYNCS.PHASECHK.TRANS64 P0, [R2+URZ+0x8], R3 ;  /* 0x00000803020085a7 */ /* 0x000ea400080010ff */
[----:B--2---:R-:W-:Y:S05]  /*10e60*/  @!P0 BRA `(.L_x_60) ;  /* 0xfffffffc00ec8947 */ /* 0x004fea000383ffff */
[----:B------:R-:W-:Y:S05]  /*10e70*/  BRA `(.L_x_59) ;  /* 0xffffff74004c7947 */ /* 0x000fea000383ffff */
.L_x_61:
[----:B------:R-:W-:-:S07]  /*10e80*/  MOV R5, UR22 ;  /* 0x0000001600057c02 */ /* 0x000fce0008000f00 */
.L_x_189:
[----:B-1----:R1:W2:Y:S02]  /*10e90*/  SYNCS.PHASECHK.TRANS64.TRYWAIT P0, [R5+URZ+0x90], R6 ;  /* 0x00009006050075a7 */ /* 0x0022a400080011ff */
[----:B--2---:R-:W-:Y:S05]  /*10ea0*/  @!P0 NANOSLEEP.SYNCS 0x989680 ;  /* 0x009896800000895d */ /* 0x004fea0003900000 */
[----:B------:R-:W2:Y:S02]  /*10eb0*/  @!P0 SYNCS.PHASECHK.TRANS64 P0, [R5+URZ+0x90], R6 ;  /* 0x00009006050085a7 */ /* 0x000ea400080010ff */
[----:B--2---:R-:W-:Y:S05]  /*10ec0*/  @!P0 BRA `(.L_x_189) ;  /* 0xfffffffc00f08947 */ /* 0x004fea000383ffff */
[----:B------:R-:W-:Y:S05]  /*10ed0*/  BRA `(.L_x_190) ;  /* 0xffffff7800687947 */ /* 0x000fea000383ffff */
.L_x_63:
[----:B------:R-:W-:-:S07]  /*10ee0*/  MOV R5, UR27 ;  /* 0x0000001b00057c02 */ /* 0x000fce0008000f00 */
.L_x_191:
[----:B-1----:R1:W2:Y:S02]  /*10ef0*/  SYNCS.PHASECHK.TRANS64.TRYWAIT P0, [R5+URZ+0xb0], R6 ;  /* 0x0000b006050075a7 */ /* 0x0022a400080011ff */
[----:B--2---:R-:W-:Y:S05]  /*10f00*/  @!P0 NANOSLEEP.SYNCS 0x989680 ;  /* 0x009896800000895d */ /* 0x004fea0003900000 */
[----:B------:R-:W2:Y:S02]  /*10f10*/  @!P0 SYNCS.PHASECHK.TRANS64 P0, [R5+URZ+0xb0], R6 ;  /* 0x0000b006050085a7 */ /* 0x000ea400080010ff */
[----:B--2---:R-:W-:Y:S05]  /*10f20*/  @!P0 BRA `(.L_x_191) ;  /* 0xfffffffc00f08947 */ /* 0x004fea000383ffff */
[----:B------:R-:W-:Y:S05]  /*10f30*/  BRA `(.L_x_62) ;  /* 0xffffff7800887947 */ /* 0x000fea000383ffff */
.L_x_67:
[----:B-1----:R-:W-:Y:S07]  /*10f40*/  MOV R5, UR20 ;  /* 0x0000001400057c02 */ /* 0x002fee0008000f00 */
.L_x_192:
[----:B-1----:R1:W2:Y:S02]  /*10f50*/  SYNCS.PHASECHK.TRANS64.TRYWAIT P0, [R5+URZ], R8 ;  /* 0x00000008050075a7 */ /* 0x0022a400080011ff */
[----:B--2---:R-:W-:Y:S05]  /*10f60*/  @!P0 NANOSLEEP.SYNCS 0x989680 ;  /* 0x009896800000895d */ /* 0x004fea0003900000 */
[----:B------:R-:W2:Y:S02]  /*10f70*/  @!P0 SYNCS.PHASECHK.TRANS64 P0, [R5+URZ], R8 ;  /* 0x00000008050085a7 */ /* 0x000ea400080010ff */
[----:B--2---:R-:W-:Y:S05]  /*10f80*/  @!P0 BRA `(.L_x_192) ;  /* 0xfffffffc00f08947 */ /* 0x004fea000383ffff */
[----:B------:R-:W-:Y:S05]  /*10f90*/  BRA `(.L_x_66) ;  /* 0xffffff7800ac7947 */ /* 0x000fea000383ffff */
.L_x_71:
[----:B--2---:R-:W-:-:S07]  /*10fa0*/  MOV R0, UR4 ;  /* 0x0000000400007c02 */ /* 0x004fce0008000f00 */
.L_x_193:
[----:B-1----:R1:W2:Y:S02]  /*10fb0*/  SYNCS.PHASECHK.TRANS64.TRYWAIT P0, [R0+URZ], R5 ;  /* 0x00000005000075a7 */ /* 0x0022a400080011ff */
[----:B--2---:R-:W-:Y:S05]  /*10fc0*/  @!P0 NANOSLEEP.SYNCS 0x989680 ;  /* 0x009896800000895d */ /* 0x004fea0003900000 */
[----:B------:R-:W2:Y:S02]  /*10fd0*/  @!P0 SYNCS.PHASECHK.TRANS64 P0, [R0+URZ], R5 ;  /* 0x00000005000085a7 */ /* 0x000ea400080010ff */
[----:B--2---:R-:W-:Y:S05]  /*10fe0*/  @!P0 BRA `(.L_x_193) ;  /* 0xfffffffc00f08947 */ /* 0x004fea000383ffff */
[----:B------:R-:W-:Y:S05]  /*10ff0*/  BRA `(.L_x_194) ;  /* 0xffffff8000147947 */ /* 0x000fea000383ffff */
.L_x_74:
[----:B------:R-:W-:-:S07]  /*11000*/  MOV R0, UR22 ;  /* 0x0000001600007c02 */ /* 0x000fce0008000f00 */
.L_x_195:
[----:B-1----:R1:W2:Y:S02]  /*11010*/  SYNCS.PHASECHK.TRANS64.TRYWAIT P1, [R0+URZ+0xc0], R3 ;  /* 0x0000c003000075a7 */ /* 0x0022a400080211ff */
[----:B--2---:R-:W-:Y:S05]  /*11020*/  @!P1 NANOSLEEP.SYNCS 0x989680 ;  /* 0x009896800000995d */ /* 0x004fea0003900000 */
[----:B------:R-:W2:Y:S02]  /*11030*/  @!P1 SYNCS.PHASECHK.TRANS64 P1, [R0+URZ+0xc0], R3 ;  /* 0x0000c003000095a7 */ /* 0x000ea400080210ff */
[----:B--2---:R-:W-:Y:S05]  /*11040*/  @!P1 BRA `(.L_x_195) ;  /* 0xfffffffc00f09947 */ /* 0x004fea000383ffff */
[----:B------:R-:W-:Y:S05]  /*11050*/  BRA `(.L_x_196) ;  /* 0xffffff8000607947 */ /* 0x000fea000383ffff */
.L_x_79:
[----:B------:R-:W-:Y:S07]  /*11060*/  MOV R0, UR4 ;  /* 0x0000000400007c02 */ /* 0x000fee0008000f00 */
.L_x_197:
[----:B--2---:R2:W3:Y:S02]  /*11070*/  SYNCS.PHASECHK.TRANS64.TRYWAIT P0, [R0+URZ+0x90], R3 ;  /* 0x00009003000075a7 */ /* 0x0044e400080011ff */
[----:B---3--:R-:W-:Y:S05]  /*11080*/  @!P0 NANOSLEEP.SYNCS 0x989680 ;  /* 0x009896800000895d */ /* 0x008fea0003900000 */
[----:B------:R-:W3:Y:S02]  /*11090*/  @!P0 SYNCS.PHASECHK.TRANS64 P0, [R0+URZ+0x90], R3 ;  /* 0x00009003000085a7 */ /* 0x000ee400080010ff */
[----:B---3--:R-:W-:Y:S05]  /*110a0*/  @!P0 BRA `(.L_x_197) ;  /* 0xfffffffc00f08947 */ /* 0x008fea000383ffff */
[----:B------:R-:W-:Y:S05]  /*110b0*/  BRA `(.L_x_198) ;  /* 0xffffff8400947947 */ /* 0x000fea000383ffff */
.L_x_82:
[----:B------:R-:W-:Y:S07]  /*110c0*/  MOV R0, UR4 ;  /* 0x0000000400007c02 */ /* 0x000fee0008000f00 */
.L_x_199:
[----:B--2---:R2:W3:Y:S02]  /*110d0*/  SYNCS.PHASECHK.TRANS64.TRYWAIT P0, [R0+URZ+0x88], R3 ;  /* 0x00008803000075a7 */ /* 0x0044e400080011ff */
[----:B---3--:R-:W-:Y:S05]  /*110e0*/  @!P0 NANOSLEEP.SYNCS 0x989680 ;  /* 0x009896800000895d */ /* 0x008fea0003900000 */
[----:B------:R-:W3:Y:S02]  /*110f0*/  @!P0 SYNCS.PHASECHK.TRANS64 P0, [R0+URZ+0x88], R3 ;  /* 0x00008803000085a7 */ /* 0x000ee400080010ff */
[----:B---3--:R-:W-:Y:S05]  /*11100*/  @!P0 BRA `(.L_x_199) ;  /* 0xfffffffc00f08947 */ /* 0x008fea000383ffff */
[----:B------:R-:W-:Y:S05]  /*11110*/  BRA `(.L_x_81) ;  /* 0xffffff88006c7947 */ /* 0x000fea000383ffff */
.L_x_85:
[----:B------:R-:W-:Y:S07]  /*11120*/  MOV R3, UR4 ;  /* 0x0000000400037c02 */ /* 0x000fee0008000f00 */
.L_x_200:
[----:B-1----:R1:W2:Y:S02]  /*11130*/  SYNCS.PHASECHK.TRANS64.TRYWAIT P0, [R3+URZ+0x60], R12 ;  /* 0x0000600c030075a7 */ /* 0x0022a400080011ff */
[----:B--2---:R-:W-:Y:S05]  /*11140*/  @!P0 NANOSLEEP.SYNCS 0x989680 ;  /* 0x009896800000895d */ /* 0x004fea0003900000 */
[----:B------:R-:W2:Y:S02]  /*11150*/  @!P0 SYNCS.PHASECHK.TRANS64 P0, [R3+URZ+0x60], R12 ;  /* 0x0000600c030085a7 */ /* 0x000ea400080010ff */
[----:B--2---:R-:W-:Y:S05]  /*11160*/  @!P0 BRA `(.L_x_200) ;  /* 0xfffffffc00f08947 */ /* 0x004fea000383ffff */
[----:B------:R-:W-:Y:S05]  /*11170*/  BRA `(.L_x_201) ;  /* 0xffffff8c00247947 */ /* 0x000fea000383ffff */
.L_x_86:
[----:B-1----:R-:W-:Y:S07]  /*11180*/  MOV R3, UR4 ;  /* 0x0000000400037c02 */ /* 0x002fee0008000f00 */
.L_x_202:
[----:B-1----:R1:W2:Y:S02]  /*11190*/  SYNCS.PHASECHK.TRANS64.TRYWAIT P0, [R3+URZ+0x68], R12 ;  /* 0x0000680c030075a7 */ /* 0x0022a400080011ff */
[----:B--2---:R-:W-:Y:S05]  /*111a0*/  @!P0 NANOSLEEP.SYNCS 0x989680 ;  /* 0x009896800000895d */ /* 0x004fea0003900000 */
[----:B------:R-:W2:Y:S02]  /*111b0*/  @!P0 SYNCS.PHASECHK.TRANS64 P0, [R3+URZ+0x68], R12 ;  /* 0x0000680c030085a7 */ /* 0x000ea400080010ff */
[----:B--2---:R-:W-:Y:S05]  /*111c0*/  @!P0 BRA `(.L_x_202) ;  /* 0xfffffffc00f08947 */ /* 0x004fea000383ffff */
[----:B------:R-:W-:Y:S05]  /*111d0*/  BRA `(.L_x_203) ;  /* 0xffffff8c005c7947 */ /* 0x000fea000383ffff */
.L_x_87:
[----:B-1----:R-:W-:Y:S07]  /*111e0*/  MOV R3, UR4 ;  /* 0x0000000400037c02 */ /* 0x002fee0008000f00 */
.L_x_204:
[----:B-1----:R1:W2:Y:S02]  /*111f0*/  SYNCS.PHASECHK.TRANS64.TRYWAIT P0, [R3+URZ+0x70], R12 ;  /* 0x0000700c030075a7 */ /* 0x0022a400080011ff */
[----:B--2---:R-:W-:Y:S05]  /*11200*/  @!P0 NANOSLEEP.SYNCS 0x989680 ;  /* 0x009896800000895d */ /* 0x004fea0003900000 */
[----:B------:R-:W2:Y:S02]  /*11210*/  @!P0 SYNCS.PHASECHK.TRANS64 P0, [R3+URZ+0x70], R12 ;  /* 0x0000700c030085a7 */ /* 0x000ea400080010ff */
[----:B--2---:R-:W-:Y:S05]  /*11220*/  @!P0 BRA `(.L_x_204) ;  /* 0xfffffffc00f08947 */ /* 0x004fea000383ffff */
[----:B------:R-:W-:Y:S05]  /*11230*/  BRA `(.L_x_205) ;  /* 0xffffff8c00a47947 */ /* 0x000fea000383ffff */
.L_x_88:
[----:B-1----:R-:W-:Y:S07]  /*11240*/  MOV R3, UR4 ;  /* 0x0000000400037c02 */ /* 0x002fee0008000f00 */
.L_x_206:
[----:B-1----:R1:W2:Y:S02]  /*11250*/  SYNCS.PHASECHK.TRANS64.TRYWAIT P0, [R3+URZ+0x78], R12 ;  /* 0x0000780c030075a7 */ /* 0x0022a400080011ff */
[----:B--2---:R-:W-:Y:S05]  /*11260*/  @!P0 NANOSLEEP.SYNCS 0x989680 ;  /* 0x009896800000895d */ /* 0x004fea0003900000 */
[----:B------:R-:W2:Y:S02]  /*11270*/  @!P0 SYNCS.PHASECHK.TRANS64 P0, [R3+URZ+0x78], R12 ;  /* 0x0000780c030085a7 */ /* 0x000ea400080010ff */
[----:B--2---:R-:W-:Y:S05]  /*11280*/  @!P0 BRA `(.L_x_206) ;  /* 0xfffffffc00f08947 */ /* 0x004fea000383ffff */
[----:B------:R-:W-:Y:S05]  /*11290*/  BRA `(.L_x_207) ;  /* 0xffffff8c00ec7947 */ /* 0x000fea000383ffff */
.L_x_89:
[----:B-1----:R-:W-:Y:S07]  /*112a0*/  MOV R3, UR4 ;  /* 0x0000000400037c02 */ /* 0x002fee0008000f00 */
.L_x_208:
[----:B-1----:R1:W2:Y:S02]  /*112b0*/  SYNCS.PHASECHK.TRANS64.TRYWAIT P0, [R3+URZ+0x60], R16 ;  /* 0x00006010030075a7 */ /* 0x0022a400080011ff */
[----:B--2---:R-:W-:Y:S05]  /*112c0*/  @!P0 NANOSLEEP.SYNCS 0x989680 ;  /* 0x009896800000895d */ /* 0x004fea0003900000 */
[----:B------:R-:W2:Y:S02]  /*112d0*/  @!P0 SYNCS.PHASECHK.TRANS64 P0, [R3+URZ+0x60], R16 ;  /* 0x00006010030085a7 */ /* 0x000ea400080010ff */
[----:B--2---:R-:W-:Y:S05]  /*112e0*/  @!P0 BRA `(.L_x_208) ;  /* 0xfffffffc00f08947 */ /* 0x004fea000383ffff */
[----:B------:R-:W-:Y:S05]  /*112f0*/  BRA `(.L_x_209) ;  /* 0xffffff9000387947 */ /* 0x000fea000383ffff */
.L_x_90:
[----:B-1----:R-:W-:Y:S07]  /*11300*/  MOV R3, UR4 ;  /* 0x0000000400037c02 */ /* 0x002fee0008000f00 */
.L_x_210:
[----:B-1----:R1:W2:Y:S02]  /*11310*/  SYNCS.PHASECHK.TRANS64.TRYWAIT P0, [R3+URZ+0x68], R16 ;  /* 0x00006810030075a7 */ /* 0x0022a400080011ff */
[----:B--2---:R-:W-:Y:S05]  /*11320*/  @!P0 NANOSLEEP.SYNCS 0x989680 ;  /* 0x009896800000895d */ /* 0x004fea0003900000 */
[----:B------:R-:W2:Y:S02]  /*11330*/  @!P0 SYNCS.PHASECHK.TRANS64 P0, [R3+URZ+0x68], R16 ;  /* 0x00006810030085a7 */ /* 0x000ea400080010ff */
[----:B--2---:R-:W-:Y:S05]  /*11340*/  @!P0 BRA `(.L_x_210) ;  /* 0xfffffffc00f08947 */ /* 0x004fea000383ffff */
[----:B------:R-:W-:Y:S05]  /*11350*/  BRA `(.L_x_211) ;  /* 0xffffff9000847947 */ /* 0x000fea000383ffff */
.L_x_91:
[----:B-1----:R-:W-:Y:S07]  /*11360*/  MOV R3, UR4 ;  /* 0x0000000400037c02 */ /* 0x002fee0008000f00 */
.L_x_212:
[----:B-1----:R1:W2:Y:S02]  /*11370*/  SYNCS.PHASECHK.TRANS64.TRYWAIT P0, [R3+URZ+0x70], R16 ;  /* 0x00007010030075a7 */ /* 0x0022a400080011ff */
[----:B--2---:R-:W-:Y:S05]  /*11380*/  @!P0 NANOSLEEP.SYNCS 0x989680 ;  /* 0x009896800000895d */ /* 0x004fea0003900000 */
[----:B------:R-:W2:Y:S02]  /*11390*/  @!P0 SYNCS.PHASECHK.TRANS64 P0, [R3+URZ+0x70], R16 ;  /* 0x00007010030085a7 */ /* 0x000ea400080010ff */
[----:B--2---:R-:W-:Y:S05]  /*113a0*/  @!P0 BRA `(.L_x_212) ;  /* 0xfffffffc00f08947 */ /* 0x004fea000383ffff */
[----:B------:R-:W-:Y:S05]  /*113b0*/  BRA `(.L_x_213) ;  /* 0xffffff9000d07947 */ /* 0x000fea000383ffff */
.L_x_92:
[----:B------:R-:W-:Y:S07]  /*113c0*/  MOV R3, UR4 ;  /* 0x0000000400037c02 */ /* 0x000fee0008000f00 */
.L_x_214:
[----:B-1----:R1:W2:Y:S02]  /*113d0*/  SYNCS.PHASECHK.TRANS64.TRYWAIT P0, [R3+URZ+0x78], R16 ;  /* 0x00007810030075a7 */ /* 0x0022a400080011ff */
[----:B--2---:R-:W-:Y:S05]  /*113e0*/  @!P0 NANOSLEEP.SYNCS 0x989680 ;  /* 0x009896800000895d */ /* 0x004fea0003900000 */
[----:B------:R-:W2:Y:S02]  /*113f0*/  @!P0 SYNCS.PHASECHK.TRANS64 P0, [R3+URZ+0x78], R16 ;  /* 0x00007810030085a7 */ /* 0x000ea400080010ff */
[----:B--2---:R-:W-:Y:S05]  /*11400*/  @!P0 BRA `(.L_x_214) ;  /* 0xfffffffc00f08947 */ /* 0x004fea000383ffff */
[----:B------:R-:W-:Y:S05]  /*11410*/  BRA `(.L_x_215) ;  /* 0xffffff94005c7947 */ /* 0x000fea000383ffff */
.L_x_94:
[----:B------:R-:W-:-:S07]  /*11420*/  MOV R3, UR4 ;  /* 0x0000000400037c02 */ /* 0x000fce0008000f00 */
.L_x_216:
[----:B-1----:R1:W3:Y:S02]  /*11430*/  SYNCS.PHASECHK.TRANS64.TRYWAIT P0, [R3+URZ+0x60], R12 ;  /* 0x0000600c030075a7 */ /* 0x0022e400080011ff */
[----:B---3--:R-:W-:Y:S05]  /*11440*/  @!P0 NANOSLEEP.SYNCS 0x989680 ;  /* 0x009896800000895d */ /* 0x008fea0003900000 */
[----:B------:R-:W3:Y:S02]  /*11450*/  @!P0 SYNCS.PHASECHK.TRANS64 P0, [R3+URZ+0x60], R12 ;  /* 0x0000600c030085a7 */ /* 0x000ee400080010ff */
[----:B---3--:R-:W-:Y:S05]  /*11460*/  @!P0 BRA `(.L_x_216) ;  /* 0xfffffffc00f08947 */ /* 0x008fea000383ffff */
[----:B------:R-:W-:Y:S05]  /*11470*/  BRA `(.L_x_217) ;  /* 0xffffff9400b87947 */ /* 0x000fea000383ffff */
.L_x_95:
[----:B-1----:R-:W-:-:S07]  /*11480*/  MOV R3, UR4 ;  /* 0x0000000400037c02 */ /* 0x002fce0008000f00 */
.L_x_218:
[----:B-1----:R1:W3:Y:S02]  /*11490*/  SYNCS.PHASECHK.TRANS64.TRYWAIT P0, [R3+URZ+0x68], R12 ;  /* 0x0000680c030075a7 */ /* 0x0022e400080011ff */
[----:B---3--:R-:W-:Y:S05]  /*114a0*/  @!P0 NANOSLEEP.SYNCS 0x989680 ;  /* 0x009896800000895d */ /* 0x008fea0003900000 */
[----:B------:R-:W3:Y:S02]  /*114b0*/  @!P0 SYNCS.PHASECHK.TRANS64 P0, [R3+URZ+0x68], R12 ;  /* 0x0000680c030085a7 */ /* 0x000ee400080010ff */
[----:B---3--:R-:W-:Y:S05]  /*114c0*/  @!P0 BRA `(.L_x_218) ;  /* 0xfffffffc00f08947 */ /* 0x008fea000383ffff */
[----:B------:R-:W-:Y:S05]  /*114d0*/  BRA `(.L_x_219) ;  /* 0xffffff9400a87947 */ /* 0x000fea000383ffff */
.L_x_96:
[----:B-1----:R-:W-:-:S07]  /*114e0*/  MOV R3, UR4 ;  /* 0x0000000400037c02 */ /* 0x002fce0008000f00 */
.L_x_220:
[----:B-1----:R1:W3:Y:S02]  /*114f0*/  SYNCS.PHASECHK.TRANS64.TRYWAIT P0, [R3+URZ+0x70], R12 ;  /* 0x0000700c030075a7 */ /* 0x0022e400080011ff */
[----:B---3--:R-:W-:Y:S05]  /*11500*/  @!P0 NANOSLEEP.SYNCS 0x989680 ;  /* 0x009896800000895d */ /* 0x008fea0003900000 */
[----:B------:R-:W3:Y:S02]  /*11510*/  @!P0 SYNCS.PHASECHK.TRANS64 P0, [R3+URZ+0x70], R12 ;  /* 0x0000700c030085a7 */ /* 0x000ee400080010ff */
[----:B---3--:R-:W-:Y:S05]  /*11520*/  @!P0 BRA `(.L_x_220) ;  /* 0xfffffffc00f08947 */ /* 0x008fea000383ffff */
[----:B------:R-:W-:Y:S05]  /*11530*/  BRA `(.L_x_221) ;  /* 0xffffff94009c7947 */ /* 0x000fea000383ffff */
.L_x_98:
[----:B------:R-:W-:Y:S07]  /*11540*/  MOV R0, UR37 ;  /* 0x0000002500007c02 */ /* 0x000fee0008000f00 */
.L_x_222:
[----:B---3--:R3:W4:Y:S02]  /*11550*/  SYNCS.PHASECHK.TRANS64.TRYWAIT P0, [R0+URZ+0x90], R3 ;  /* 0x00009003000075a7 */ /* 0x00872400080011ff */
[----:B----4-:R-:W-:Y:S05]  /*11560*/  @!P0 NANOSLEEP.SYNCS 0x989680 ;  /* 0x009896800000895d */ /* 0x010fea0003900000 */
[----:B------:R-:W4:Y:S02]  /*11570*/  @!P0 SYNCS.PHASECHK.TRANS64 P0, [R0+URZ+0x90], R3 ;  /* 0x00009003000085a7 */ /* 0x000f2400080010ff */
[----:B----4-:R-:W-:Y:S05]  /*11580*/  @!P0 BRA `(.L_x_222) ;  /* 0xfffffffc00f08947 */ /* 0x010fea000383ffff */
[----:B------:R-:W-:Y:S05]  /*11590*/  BRA `(.L_x_223) ;  /* 0xffffff9800647947 */ /* 0x000fea000383ffff */
.L_x_109:
[----:B-1----:R-:W-:Y:S04]  /*115a0*/  MOV R2, UR37 ;  /* 0x0000002500027c02 */ /* 0x002fe80008000f00 */
[----:B------:R1:W3:Y:S03]  /*115b0*/  SYNCS.PHASECHK.TRANS64.TRYWAIT P0, [R2+URZ+0x40], R3 ;  /* 0x00004003020075a7 */ /* 0x0002e600080011ff */
[----:B---3--:R-:W-:Y:S05]  /*115c0*/  @!P0 NANOSLEEP.SYNCS 0x989680 ;  /* 0x009896800000895d */ /* 0x008fea0003900000 */
[----:B------:R-:W3:Y:S02]  /*115d0*/  @!P0 SYNCS.PHASECHK.TRANS64 P0, [R2+URZ+0x40], R3 ;  /* 0x00004003020085a7 */ /* 0x000ee400080010ff */
[----:B---3--:R-:W-:Y:S05]  /*115e0*/  @!P0 BRA `(.L_x_109) ;  /* 0xfffffffc00ec8947 */ /* 0x008fea000383ffff */
[----:B------:R-:W-:Y:S05]  /*115f0*/  BRA `(.L_x_108) ;  /* 0xffffffa400a07947 */ /* 0x000fea000383ffff */
.L_x_111:
[----:B-1----:R1:W4:Y:S02]  /*11600*/  SYNCS.PHASECHK.TRANS64.TRYWAIT P1, [R99+URZ+0xa0], R0 ;  /* 0x0000a000630075a7 */ /* 0x00232400080211ff */
[----:B----4-:R-:W-:Y:S05]  /*11610*/  @!P1 NANOSLEEP.SYNCS 0x989680 ;  /* 0x009896800000995d */ /* 0x010fea0003900000 */
[----:B------:R-:W4:Y:S02]  /*11620*/  @!P1 SYNCS.PHASECHK.TRANS64 P1, [R99+URZ+0xa0], R0 ;  /* 0x0000a000630095a7 */ /* 0x000f2400080210ff */
[----:B----4-:R-:W-:Y:S05]  /*11630*/  @!P1 BRA `(.L_x_111) ;  /* 0xfffffffc00f09947 */ /* 0x010fea000383ffff */
[----:B------:R-:W-:Y:S05]  /*11640*/  BRA `(.L_x_110) ;  /* 0xffffffa400c87947 */ /* 0x000fea000383ffff */
.L_x_120:
[----:B-1----:R1:W2:Y:S02]  /*11650*/  SYNCS.PHASECHK.TRANS64.TRYWAIT P0, [R3+URZ+0x40], R0 ;  /* 0x00004000030075a7 */ /* 0x0022a400080011ff */
[----:B--2---:R-:W-:Y:S05]  /*11660*/  @!P0 NANOSLEEP.SYNCS 0x989680 ;  /* 0x009896800000895d */ /* 0x004fea0003900000 */
[----:B------:R-:W2:Y:S02]  /*11670*/  @!P0 SYNCS.PHASECHK.TRANS64 P0, [R3+URZ+0x40], R0 ;  /* 0x00004000030085a7 */ /* 0x000ea400080010ff */
[----:B--2---:R-:W-:Y:S05]  /*11680*/  @!P0 BRA `(.L_x_120) ;  /* 0xfffffffc00f08947 */ /* 0x004fea000383ffff */
[----:B------:R-:W-:Y:S05]  /*11690*/  BRA `(.L_x_119) ;  /* 0xffffffac00ec7947 */ /* 0x000fea000383ffff */
.L_x_128:
[----:B-1----:R1:W4:Y:S02]  /*116a0*/  SYNCS.PHASECHK.TRANS64.TRYWAIT P0, [R50+URZ+0x40], R5 ;  /* 0x00004005320075a7 */ /* 0x00232400080011ff */
[----:B----4-:R-:W-:Y:S05]  /*116b0*/  @!P0 NANOSLEEP.SYNCS 0x989680 ;  /* 0x009896800000895d */ /* 0x010fea0003900000 */
[----:B------:R-:W4:Y:S02]  /*116c0*/  @!P0 SYNCS.PHASECHK.TRANS64 P0, [R50+URZ+0x40], R5 ;  /* 0x00004005320085a7 */ /* 0x000f2400080010ff */
[----:B----4-:R-:W-:Y:S05]  /*116d0*/  @!P0 BRA `(.L_x_128) ;  /* 0xfffffffc00f08947 */ /* 0x010fea000383ffff */
[----:B------:R-:W-:Y:S05]  /*116e0*/  BRA `(.L_x_127) ;  /* 0xffffffb800307947 */ /* 0x000fea000383ffff */
.L_x_136:
[----:B-1----:R1:W4:Y:S02]  /*116f0*/  SYNCS.PHASECHK.TRANS64.TRYWAIT P0, [R105+URZ+0x40], R6 ;  /* 0x00004006690075a7 */ /* 0x00232400080011ff */
[----:B----4-:R-:W-:Y:S05]  /*11700*/  @!P0 NANOSLEEP.SYNCS 0x989680 ;  /* 0x009896800000895d */ /* 0x010fea0003900000 */
[----:B------:R-:W4:Y:S02]  /*11710*/  @!P0 SYNCS.PHASECHK.TRANS64 P0, [R105+URZ+0x40], R6 ;  /* 0x00004006690085a7 */ /* 0x000f2400080010ff */
[----:B----4-:R-:W-:Y:S05]  /*11720*/  @!P0 BRA `(.L_x_136) ;  /* 0xfffffffc00f08947 */ /* 0x010fea000383ffff */
[----:B------:R-:W-:Y:S05]  /*11730*/  BRA `(.L_x_135) ;  /* 0xffffffc000747947 */ /* 0x000fea000383ffff */
.L_x_144:
[----:B-1----:R1:W4:Y:S02]  /*11740*/  SYNCS.PHASECHK.TRANS64.TRYWAIT P0, [R106+URZ+0x40], R5 ;  /* 0x000040056a0075a7 */ /* 0x00232400080011ff */
[----:B----4-:R-:W-:Y:S05]  /*11750*/  @!P0 NANOSLEEP.SYNCS 0x989680 ;  /* 0x009896800000895d */ /* 0x010fea0003900000 */
[----:B------:R-:W4:Y:S02]  /*11760*/  @!P0 SYNCS.PHASECHK.TRANS64 P0, [R106+URZ+0x40], R5 ;  /* 0x000040056a0085a7 */ /* 0x000f2400080010ff */
[----:B----4-:R-:W-:Y:S05]  /*11770*/  @!P0 BRA `(.L_x_144) ;  /* 0xfffffffc00f08947 */ /* 0x010fea000383ffff */
[----:B------:R-:W-:Y:S05]  /*11780*/  BRA `(.L_x_143) ;  /* 0xffffffc800c47947 */ /* 0x000fea000383ffff */
.L_x_152:
[----:B-1----:R1:W4:Y:S02]  /*11790*/  SYNCS.PHASECHK.TRANS64.TRYWAIT P0, [R106+URZ+0x40], R5 ;  /* 0x000040056a0075a7 */ /* 0x00232400080011ff */
[----:B----4-:R-:W-:Y:S05]  /*117a0*/  @!P0 NANOSLEEP.SYNCS 0x989680 ;  /* 0x009896800000895d */ /* 0x010fea0003900000 */
[----:B------:R-:W4:Y:S02]  /*117b0*/  @!P0 SYNCS.PHASECHK.TRANS64 P0, [R106+URZ+0x40], R5 ;  /* 0x000040056a0085a7 */ /* 0x000f2400080010ff */
[----:B----4-:R-:W-:Y:S05]  /*117c0*/  @!P0 BRA `(.L_x_152) ;  /* 0xfffffffc00f08947 */ /* 0x010fea000383ffff */
[----:B------:R-:W-:Y:S05]  /*117d0*/  BRA `(.L_x_151) ;  /* 0xffffffd400247947 */ /* 0x000fea000383ffff */
.L_x_160:
[----:B-1----:R1:W4:Y:S02]  /*117e0*/  SYNCS.PHASECHK.TRANS64.TRYWAIT P0, [R106+URZ+0x40], R5 ;  /* 0x000040056a0075a7 */ /* 0x00232400080011ff */
[----:B----4-:R-:W-:Y:S05]  /*117f0*/  @!P0 NANOSLEEP.SYNCS 0x989680 ;  /* 0x009896800000895d */ /* 0x010fea0003900000 */
[----:B------:R-:W4:Y:S02]  /*11800*/  @!P0 SYNCS.PHASECHK.TRANS64 P0, [R106+URZ+0x40], R5 ;  /* 0x000040056a0085a7 */ /* 0x000f2400080010ff */
[----:B----4-:R-:W-:Y:S05]  /*11810*/  @!P0 BRA `(.L_x_160) ;  /* 0xfffffffc00f08947 */ /* 0x010fea000383ffff */
[----:B------:R-:W-:Y:S05]  /*11820*/  BRA `(.L_x_159) ;  /* 0xffffffdc00787947 */ /* 0x000fea000383ffff */
.L_x_168:
[----:B-1----:R1:W4:Y:S02]  /*11830*/  SYNCS.PHASECHK.TRANS64.TRYWAIT P0, [R105+URZ+0x40], R104 ;  /* 0x00004068690075a7 */ /* 0x00232400080011ff */
[----:B----4-:R-:W-:Y:S05]  /*11840*/  @!P0 NANOSLEEP.SYNCS 0x989680 ;  /* 0x009896800000895d */ /* 0x010fea0003900000 */
[----:B------:R-:W4:Y:S02]  /*11850*/  @!P0 SYNCS.PHASECHK.TRANS64 P0, [R105+URZ+0x40], R104 ;  /* 0x00004068690085a7 */ /* 0x000f2400080010ff */
[----:B----4-:R-:W-:Y:S05]  /*11860*/  @!P0 BRA `(.L_x_168) ;  /* 0xfffffffc00f08947 */ /* 0x010fea000383ffff */
[----:B------:R-:W-:Y:S05]  /*11870*/  BRA `(.L_x_167) ;  /* 0xffffffe400cc7947 */ /* 0x000fea000383ffff */
        .weak           $__internal_0_$__cuda_sm10x_tcgen05_guardrail_trap_col_being_dealloced_not_returned_by_alloc
        .type           $__internal_0_$__cuda_sm10x_tcgen05_guardrail_trap_col_being_dealloced_not_returned_by_alloc,@function
        .size           $__internal_0_$__cuda_sm10x_tcgen05_guardrail_trap_col_being_dealloced_not_returned_by_alloc,($__internal_1_$__cuda_sm10x_tcgen05_guardrail_trap_phase_invalid_during_alloc - $__internal_0_$__cuda_sm10x_tcgen05_guardrail_trap_col_being_dealloced_not_returned_by_alloc)
$__internal_0_$__cuda_sm10x_tcgen05_guardrail_trap_col_being_dealloced_not_returned_by_alloc:
[----:B------:R-:W-:Y:S05]  /*11880*/  BPT.TRAP 0x1 ;  /* 0x000000040000795c */ /* 0x000fea0000300000 */
[----:B------:R-:W-:-:S04]  /*11890*/  HFMA2 R3, -RZ, RZ, 0, 0 ;  /* 0x00000000ff037431 */ /* 0x000fc800000001ff */
[----:B------:R-:W-:Y:S05]  /*118a0*/  RET.REL.NODEC R2 `(_ZN7cutlass13device_kernelINS_4conv6kernel13ConvUniversalINS1_16ConvProblemShapeILNS1_8OperatorE0ELi2EEENS1_10collective14CollectiveConvINS1_47MainloopSm100TmaUmmaWarpSpecializedImplicitGemmILS5_0ELi4ELi2ELi1ELi2EN4cute5tupleIJNSA_1CILi2EEENSC_ILi1EEESE_EEEEENSB_IJNSC_ILi256EEENSC_ILi128EEENSB_IJNSC_ILi64EEEEEEEEENS_10tfloat32_tESM_NSA_8TiledMMAINSA_8MMA_AtomIJNSA_23SM100_MMA_TF32_2x1SM_SSISM_SM_fLi256ELi128ELNSA_4UMMA5MajorE0ELSR_0ELNSQ_7ScaleInE0ELSS_0EEEEEENSA_6LayoutINSB_IJSE_SE_SE_EEENSB_IJNSC_ILi0EEESX_SX_EEEEENSB_IJNSA_10UnderscoreES10_S10_EEEEENS7_6detail27Sm100ImplicitGemmTileTraitsINSA_25SM100_TMA_2SM_LOAD_IM2COLENSA_14ComposedLayoutINSA_7SwizzleILi3ELi4ELi3EEENSA_18smem_ptr_flag_bitsILi32EEENSV_INSB_IJNSC_ILi8EEENSC_ILi32EEEEEENSB_IJS1C_SE_EEEEEEEvEENS14_INSA_18SM100_TMA_2SM_LOADES1G_vEEEENS_8epilogue10collective18CollectiveEpilogueINS1L_23Sm100TmaWarpSpecializedILi4ELi2ELi16ELb1ELb0EEEJNSB_IJSI_SI_SK_EEENSB_IJNSV_ISI_SE_EENSV_INSC_ILi16EEESE_EEEEESM_NSB_IJNSB_IJlllEEESE_SX_EEESM_S1W_NS1L_6fusion15FusionCallbacksIS1P_NS1X_17LinearCombinationISM_fSM_fLNS_15FloatRoundStyleE2EEES1Q_S1U_JEEENSA_5SM1004TMEM4LOAD26SM100_TMEM_LOAD_32dp32b16xENSA_20SM90_TMA_LOAD_IM2COLENS16_INS17_ILi2ELi4ELi3EEES1A_NSV_INSB_IJS1B_S1S_EEENSB_IJS1S_SE_EEEEEEENSA_39AutoVectorizingCopyWithAssumedAlignmentILi128EEENSA_21SM90_TMA_STORE_IM2COLES2C_S2E_S2E_EEEvvEEEEvNT_6ParamsE) ;  /* 0xfffffee402d47950 */ /* 0x000fea0003c3ffff */
        .weak           $__internal_1_$__cuda_sm10x_tcgen05_guardrail_trap_phase_invalid_during_alloc
        .type           $__internal_1_$__cuda_sm10x_tcgen05_guardrail_trap_phase_invalid_during_alloc,@function
        .size           $__internal_1_$__cuda_sm10x_tcgen05_guardrail_trap_phase_invalid_during_alloc,($__internal_2_$__cuda_sm10x_tcgen05_guardrail_trap_unallocated_columns_being_dealloced - $__internal_1_$__cuda_sm10x_tcgen05_guardrail_trap_phase_invalid_during_alloc)
$__internal_1_$__cuda_sm10x_tcgen05_guardrail_trap_phase_invalid_during_alloc:
[----:B------:R-:W-:Y:S05]  /*118b0*/  BPT.TRAP 0x1 ;  /* 0x000000040000795c */ /* 0x000fea0000300000 */
[----:B------:R-:W-:-:S04]  /*118c0*/  MOV R3, 0x0 ;  /* 0x0000000000037802 */ /* 0x000fc80000000f00 */
[----:B------:R-:W-:Y:S05]  /*118d0*/  RET.REL.NODEC R2 `(_ZN7cutlass13device_kernelINS_4conv6kernel13ConvUniversalINS1_16ConvProblemShapeILNS1_8OperatorE0ELi2EEENS1_10collective14CollectiveConvINS1_47MainloopSm100TmaUmmaWarpSpecializedImplicitGemmILS5_0ELi4ELi2ELi1ELi2EN4cute5tupleIJNSA_1CILi2EEENSC_ILi1EEESE_EEEEENSB_IJNSC_ILi256EEENSC_ILi128EEENSB_IJNSC_ILi64EEEEEEEEENS_10tfloat32_tESM_NSA_8TiledMMAINSA_8MMA_AtomIJNSA_23SM100_MMA_TF32_2x1SM_SSISM_SM_fLi256ELi128ELNSA_4UMMA5MajorE0ELSR_0ELNSQ_7ScaleInE0ELSS_0EEEEEENSA_6LayoutINSB_IJSE_SE_SE_EEENSB_IJNSC_ILi0EEESX_SX_EEEEENSB_IJNSA_10UnderscoreES10_S10_EEEEENS7_6detail27Sm100ImplicitGemmTileTraitsINSA_25SM100_TMA_2SM_LOAD_IM2COLENSA_14ComposedLayoutINSA_7SwizzleILi3ELi4ELi3EEENSA_18smem_ptr_flag_bitsILi32EEENSV_INSB_IJNSC_ILi8EEENSC_ILi32EEEEEENSB_IJS1C_SE_EEEEEEEvEENS14_INSA_18SM100_TMA_2SM_LOADES1G_vEEEENS_8epilogue10collective18CollectiveEpilogueINS1L_23Sm100TmaWarpSpecializedILi4ELi2ELi16ELb1ELb0EEEJNSB_IJSI_SI_SK_EEENSB_IJNSV_ISI_SE_EENSV_INSC_ILi16EEESE_EEEEESM_NSB_IJNSB_IJlllEEESE_SX_EEESM_S1W_NS1L_6fusion15FusionCallbacksIS1P_NS1X_17LinearCombinationISM_fSM_fLNS_15FloatRoundStyleE2EEES1Q_S1U_JEEENSA_5SM1004TMEM4LOAD26SM100_TMEM_LOAD_32dp32b16xENSA_20SM90_TMA_LOAD_IM2COLENS16_INS17_ILi2ELi4ELi3EEES1A_NSV_INSB_IJS1B_S1S_EEENSB_IJS1S_SE_EEEEEEENSA_39AutoVectorizingCopyWithAssumedAlignmentILi128EEENSA_21SM90_TMA_STORE_IM2COLES2C_S2E_S2E_EEEvvEEEEvNT_6ParamsE) ;  /* 0xfffffee402c87950 */ /* 0x000fea0003c3ffff */
        .weak           $__internal_2_$__cuda_sm10x_tcgen05_guardrail_trap_unallocated_columns_being_dealloced
        .type           $__internal_2_$__cuda_sm10x_tcgen05_guardrail_trap_unallocated_columns_being_dealloced,@function
        .size           $__internal_2_$__cuda_sm10x_tcgen05_guardrail_trap_unallocated_columns_being_dealloced,(.L_x_225 - $__internal_2_$__cuda_sm10x_tcgen05_guardrail_trap_unallocated_columns_being_dealloced)
$__internal_2_$__cuda_sm10x_tcgen05_guardrail_trap_unallocated_columns_being_dealloced:
[----:B------:R-:W-:Y:S05]  /*118e0*/  BPT.TRAP 0x1 ;  /* 0x000000040000795c */ /* 0x000fea0000300000 */
[----:B------:R-:W-:-:S04]  /*118f0*/  HFMA2 R3, -RZ, RZ, 0, 0 ;  /* 0x00000000ff037431 */ /* 0x000fc800000001ff */
[----:B------:R-:W-:Y:S05]  /*11900*/  RET.REL.NODEC R2 `(_ZN7cutlass13device_kernelINS_4conv6kernel13ConvUniversalINS1_16ConvProblemShapeILNS1_8OperatorE0ELi2EEENS1_10collective14CollectiveConvINS1_47MainloopSm100TmaUmmaWarpSpecializedImplicitGemmILS5_0ELi4ELi2ELi1ELi2EN4cute5tupleIJNSA_1CILi2EEENSC_ILi1EEESE_EEEEENSB_IJNSC_ILi256EEENSC_ILi128EEENSB_IJNSC_ILi64EEEEEEEEENS_10tfloat32_tESM_NSA_8TiledMMAINSA_8MMA_AtomIJNSA_23SM100_MMA_TF32_2x1SM_SSISM_SM_fLi256ELi128ELNSA_4UMMA5MajorE0ELSR_0ELNSQ_7ScaleInE0ELSS_0EEEEEENSA_6LayoutINSB_IJSE_SE_SE_EEENSB_IJNSC_ILi0EEESX_SX_EEEEENSB_IJNSA_10UnderscoreES10_S10_EEEEENS7_6detail27Sm100ImplicitGemmTileTraitsINSA_25SM100_TMA_2SM_LOAD_IM2COLENSA_14ComposedLayoutINSA_7SwizzleILi3ELi4ELi3EEENSA_18smem_ptr_flag_bitsILi32EEENSV_INSB_IJNSC_ILi8EEENSC_ILi32EEEEEENSB_IJS1C_SE_EEEEEEEvEENS14_INSA_18SM100_TMA_2SM_LOADES1G_vEEEENS_8epilogue10collective18CollectiveEpilogueINS1L_23Sm100TmaWarpSpecializedILi4ELi2ELi16ELb1ELb0EEEJNSB_IJSI_SI_SK_EEENSB_IJNSV_ISI_SE_EENSV_INSC_ILi16EEESE_EEEEESM_NSB_IJNSB_IJlllEEESE_SX_EEESM_S1W_NS1L_6fusion15FusionCallbacksIS1P_NS1X_17LinearCombinationISM_fSM_fLNS_15FloatRoundStyleE2EEES1Q_S1U_JEEENSA_5SM1004TMEM4LOAD26SM100_TMEM_LOAD_32dp32b16xENSA_20SM90_TMA_LOAD_IM2COLENS16_INS17_ILi2ELi4ELi3EEES1A_NSV_INSB_IJS1B_S1S_EEENSB_IJS1S_SE_EEEEEEENSA_39AutoVectorizingCopyWithAssumedAlignmentILi128EEENSA_21SM90_TMA_STORE_IM2COLES2C_S2E_S2E_EEEvvEEEEvNT_6ParamsE) ;  /* 0xfffffee402bc7950 */ /* 0x000fea0003c3ffff */
.L_x_224:
[----:B------:R-:W-:-:S00]  /*11910*/  BRA `(.L_x_224) ;  /* 0xfffffffc00fc7947 */ /* 0x000fc0000383ffff */
[----:B------:R-:W-:-:S00]  /*11920*/  NOP ;  /* 0x0000000000007918 */ /* 0x000fc00000000000 */
        /* <DEDUP_REMOVED lines=13> */
.L_x_225:


//--------------------- .nv.global.init           --------------------------
	.section	.nv.global.init,"aw",@progbits
.nv.global.init:
	.type		$str$29,@object
	.size		$str$29,($str$30 - $str$29)
$str$29:
        /*0000*/ 	.byte	0x28, 0x61, 0x64, 0x64, 0x72, 0x65, 0x73, 0x73, 0x20, 0x26, 0x20, 0x6d, 0x61, 0x73, 0x6b, 0x29
        /*0010*/ 	.byte	0x20, 0x3d, 0x3d, 0x20, 0x30, 0x00
	.type		$str$30,@object
	.size		$str$30,($str$28 - $str$30)
$str$30:
        /*0016*/ 	.byte	0x2f, 0x74, 0x6d, 0x70, 0x2f, 0x63, 0x75, 0x74, 0x6c, 0x61, 0x73, 0x73, 0x5f, 0x73, 0x77, 0x65
        /*0026*/ 	.byte	0x65, 0x70, 0x5f, 0x73, 0x72, 0x63, 0x2f, 0x69, 0x6e, 0x63, 0x6c, 0x75, 0x64, 0x65, 0x2f, 0x63
        /*0036*/ 	.byte	0x75, 0x74, 0x65, 0x2f, 0x70, 0x6f, 0x69, 0x6e, 0x74, 0x65, 0x72, 0x5f, 0x66, 0x6c, 0x61, 0x67
        /*0046*/ 	.byte	0x67, 0x65, 0x64, 0x2e, 0x68, 0x70, 0x70, 0x00
	.type		$str$28,@object
	.size		$str$28,($str$27 - $str$28)
$str$28:
        /*004e*/ 	.byte	0x2f, 0x74, 0x6d, 0x70, 0x2f, 0x63, 0x75, 0x74, 0x6c, 0x61, 0x73, 0x73, 0x5f, 0x73, 0x77, 0x65
        /*005e*/ 	.byte	0x65, 0x70, 0x5f, 0x73, 0x72, 0x63, 0x2f, 0x69, 0x6e, 0x63, 0x6c, 0x75, 0x64, 0x65, 0x2f, 0x63
        /*006e*/ 	.byte	0x75, 0x74, 0x65, 0x2f, 0x61, 0x74, 0x6f, 0x6d, 0x2f, 0x63, 0x6f, 0x70, 0x79, 0x5f, 0x74, 0x72
        /*007e*/ 	.byte	0x61, 0x69, 0x74, 0x73, 0x5f, 0x73, 0x6d, 0x31, 0x30, 0x30, 0x2e, 0x68, 0x70, 0x70, 0x00
	.type		$str$27,@object
	.size		$str$27,(__unnamed_1 - $str$27)
$str$27:
        /*008d*/ 	.byte	0x28, 0x28, 0x75, 0x69, 0x6e, 0x74, 0x33, 0x32, 0x5f, 0x74, 0x28, 0x74, 0x68, 0x72, 0x65, 0x61
        /*009d*/ 	.byte	0x64, 0x49, 0x64, 0x78, 0x2e, 0x78, 0x29, 0x20, 0x2f, 0x20, 0x33, 0x32, 0x29, 0x20, 0x25, 0x20
        /*00ad*/ 	.byte	0x34, 0x29, 0x20, 0x3d, 0x3d, 0x20, 0x28, 0x28, 0x28, 0x74, 0x6d, 0x65, 0x6d, 0x5f, 0x61, 0x64
        /*00bd*/ 	.byte	0x64, 0x72, 0x20, 0x3e, 0x3e, 0x20, 0x31, 0x36, 0x29, 0x20, 0x2f, 0x20, 0x33, 0x32, 0x29, 0x20
        /*00cd*/ 	.byte	0x25, 0x20, 0x34, 0x29, 0x00
	.type		__unnamed_1,@object
	.size		__unnamed_1,(__unnamed_2 - __unnamed_1)
__unnamed_1:
        /*00d2*/ 	.byte	0x61, 0x75, 0x74, 0x6f, 0x20, 0x63, 0x75, 0x74, 0x65, 0x3a, 0x3a, 0x61, 0x73, 0x5f, 0x70, 0x6f
        /* <DEDUP_REMOVED lines=24> */
        /*0262*/ 	.byte	0x32, 0x30, 0x34, 0x38, 0x3e, 0x3e, 0x3e, 0x3e, 0x5d, 0x00
	.type		__unnamed_2,@object
	.size		__unnamed_2,(.L_2 - __unnamed_2)
__unnamed_2:
        /* <DEDUP_REMOVED lines=42> */
        /*050c*/ 	.byte	0x3e, 0x5d, 0x00
.L_2:


//--------------------- .nv.shared._ZN7cutlass13device_kernelINS_4conv6kernel13ConvUniversalINS1_16ConvProblemShapeILNS1_8OperatorE0ELi2EEENS1_10collective14CollectiveConvINS1_47MainloopSm100TmaUmmaWarpSpecializedImplicitGemmILS5_0ELi4ELi2ELi1ELi2EN4cute5tupleIJNSA_1CILi2EEENSC_ILi1EEESE_EEEEENSB_IJNSC_ILi256EEENSC_ILi128EEENSB_IJNSC_ILi64EEEEEEEEENS_10tfloat32_tESM_NSA_8TiledMMAINSA_8MMA_AtomIJNSA_23SM100_MMA_TF32_2x1SM_SSISM_SM_fLi256ELi128ELNSA_4UMMA5MajorE0ELSR_0ELNSQ_7ScaleInE0ELSS_0EEEEEENSA_6LayoutINSB_IJSE_SE_SE_EEENSB_IJNSC_ILi0EEESX_SX_EEEEENSB_IJNSA_10UnderscoreES10_S10_EEEEENS7_6detail27Sm100ImplicitGemmTileTraitsINSA_25SM100_TMA_2SM_LOAD_IM2COLENSA_14ComposedLayoutINSA_7SwizzleILi3ELi4ELi3EEENSA_18smem_ptr_flag_bitsILi32EEENSV_INSB_IJNSC_ILi8EEENSC_ILi32EEEEEENSB_IJS1C_SE_EEEEEEEvEENS14_INSA_18SM100_TMA_2SM_LOADES1G_vEEEENS_8epilogue10collective18CollectiveEpilogueINS1L_23Sm100TmaWarpSpecializedILi4ELi2ELi16ELb1ELb0EEEJNSB_IJSI_SI_SK_EEENSB_IJNSV_ISI_SE_EENSV_INSC_ILi16EEESE_EEEEESM_NSB_IJNSB_IJlllEEESE_SX_EEESM_S1W_NS1L_6fusion15FusionCallbacksIS1P_NS1X_17LinearCombinationISM_fSM_fLNS_15FloatRoundStyleE2EEES1Q_S1U_JEEENSA_5SM1004TMEM4LOAD26SM100_TMEM_LOAD_32dp32b16xENSA_20SM90_TMA_LOAD_IM2COLENS16_INS17_ILi2ELi4ELi3EEES1A_NSV_INSB_IJS1B_S1S_EEENSB_IJS1S_SE_EEEEEEENSA_39AutoVectorizingCopyWithAssumedAlignmentILi128EEENSA_21SM90_TMA_STORE_IM2COLES2C_S2E_S2E_EEEvvEEEEvNT_6ParamsE --------------------------
	.section	.nv.shared._ZN7cutlass13device_kernelINS_4conv6kernel13ConvUniversalINS1_16ConvProblemShapeILNS1_8OperatorE0ELi2EEENS1_10collective14CollectiveConvINS1_47MainloopSm100TmaUmmaWarpSpecializedImplicitGemmILS5_0ELi4ELi2ELi1ELi2EN4cute5tupleIJNSA_1CILi2EEENSC_ILi1EEESE_EEEEENSB_IJNSC_ILi256EEENSC_ILi128EEENSB_IJNSC_ILi64EEEEEEEEENS_10tfloat32_tESM_NSA_8TiledMMAINSA_8MMA_AtomIJNSA_23SM100_MMA_TF32_2x1SM_SSISM_SM_fLi256ELi128ELNSA_4UMMA5MajorE0ELSR_0ELNSQ_7ScaleInE0ELSS_0EEEEEENSA_6LayoutINSB_IJSE_SE_SE_EEENSB_IJNSC_ILi0EEESX_SX_EEEEENSB_IJNSA_10UnderscoreES10_S10_EEEEENS7_6detail27Sm100ImplicitGemmTileTraitsINSA_25SM100_TMA_2SM_LOAD_IM2COLENSA_14ComposedLayoutINSA_7SwizzleILi3ELi4ELi3EEENSA_18smem_ptr_flag_bitsILi32EEENSV_INSB_IJNSC_ILi8EEENSC_ILi32EEEEEENSB_IJS1C_SE_EEEEEEEvEENS14_INSA_18SM100_TMA_2SM_LOADES1G_vEEEENS_8epilogue10collective18CollectiveEpilogueINS1L_23Sm100TmaWarpSpecializedILi4ELi2ELi16ELb1ELb0EEEJNSB_IJSI_SI_SK_EEENSB_IJNSV_ISI_SE_EENSV_INSC_ILi16EEESE_EEEEESM_NSB_IJNSB_IJlllEEESE_SX_EEESM_S1W_NS1L_6fusion15FusionCallbacksIS1P_NS1X_17LinearCombinationISM_fSM_fLNS_15FloatRoundStyleE2EEES1Q_S1U_JEEENSA_5SM1004TMEM4LOAD26SM100_TMEM_LOAD_32dp32b16xENSA_20SM90_TMA_LOAD_IM2COLENS16_INS17_ILi2ELi4ELi3EEES1A_NSV_INSB_IJS1B_S1S_EEENSB_IJS1S_SE_EEEEEEENSA_39AutoVectorizingCopyWithAssumedAlignmentILi128EEENSA_21SM90_TMA_STORE_IM2COLES2C_S2E_S2E_EEEvvEEEEvNT_6ParamsE,"aw",@nobits
	.sectionflags	@""
	.align	16
	.zero		1024


//--------------------- .nv.shared.reserved.0     --------------------------
	.section	.nv.shared.reserved.0,"aw",@nobits
	.weak		__nv_reservedSMEM_offset_0_alias
	.size		__nv_reservedSMEM_offset_0_alias, 0, 64
	.other		__nv_reservedSMEM_offset_0_alias,@"STO_CUDA_RESERVED_SHARED STV_DEFAULT"
__nv_reservedSMEM_offset_0_alias:
	.zero		0
.nv.shared.reserved.0:
	.zero		64
	.weak		__nv_reservedSMEM_tcgen05_partition
	.type		__nv_reservedSMEM_tcgen05_partition,@object
	.size		__nv_reservedSMEM_tcgen05_partition,(.L_0 - __nv_reservedSMEM_tcgen05_partition)
__nv_reservedSMEM_tcgen05_partition:
	.zero		32
.L_0:


//--------------------- .nv.global                --------------------------
	.section	.nv.global,"aw",@nobits
.nv.global:
	.type		_ZN39_INTERNAL_9df43fa5_4_k_cu_bd627c47_34454cute1_E,@object
	.size		_ZN39_INTERNAL_9df43fa5_4_k_cu_bd627c47_34454cute1_E,(_ZN39_INTERNAL_9df43fa5_4_k_cu_bd627c47_34454cuda3std3__45__cpo6cbeginE - _ZN39_INTERNAL_9df43fa5_4_k_cu_bd627c47_34454cute1_E)
_ZN39_INTERNAL_9df43fa5_4_k_cu_bd627c47_34454cute1_E:
	.zero		1
	.type		_ZN39_INTERNAL_9df43fa5_4_k_cu_bd627c47_34454cuda3std3__45__cpo6cbeginE,@object
	.size		_ZN39_INTERNAL_9df43fa5_4_k_cu_bd627c47_34454cuda3std3__45__cpo6cbeginE,(_ZN39_INTERNAL_9df43fa5_4_k_cu_bd627c47_34454cuda3std3__48in_placeE - _ZN39_INTERNAL_9df43fa5_4_k_cu_bd627c47_34454cuda3std3__45__cpo6cbeginE)
_ZN39_INTERNAL_9df43fa5_4_k_cu_bd627c47_34454cuda3std3__45__cpo6cbeginE:
	.zero		1
	.type		_ZN39_INTERNAL_9df43fa5_4_k_cu_bd627c47_34454cuda3std3__48in_placeE,@object
	.size		_ZN39_INTERNAL_9df43fa5_4_k_cu_bd627c47_34454cuda3std3__48in_placeE,(_ZN39_INTERNAL_9df43fa5_4_k_cu_bd627c47_34454cuda3std6ranges3__45__cpo9iter_moveE - _ZN39_INTERNAL_9df43fa5_4_k_cu_bd627c47_34454cuda3std3__48in_placeE)
_ZN39_INTERNAL_9df43fa5_4_k_cu_bd627c47_34454cuda3std3__48in_placeE:
	.zero		1
	.type		_ZN39_INTERNAL_9df43fa5_4_k_cu_bd627c47_34454cuda3std6ranges3__45__cpo9iter_moveE,@object
	.size		_ZN39_INTERNAL_9df43fa5_4_k_cu_bd627c47_34454cuda3std6ranges3__45__cpo9iter_moveE,(_ZN39_INTERNAL_9df43fa5_4_k_cu_bd627c47_34454cuda3std3__45__cpo5beginE - _ZN39_INTERNAL_9df43fa5_4_k_cu_bd627c47_34454cuda3std6ranges3__45__cpo9iter_moveE)
_ZN39_INTERNAL_9df43fa5_4_k_cu_bd627c47_34454cuda3std6ranges3__45__cpo9iter_moveE:
	.zero		1
	.type		_ZN39_INTERNAL_9df43fa5_4_k_cu_bd627c47_34454cuda3std3__45__cpo5beginE,@object
	.size		_ZN39_INTERNAL_9df43fa5_4_k_cu_bd627c47_34454cuda3std3__45__cpo5beginE,(_ZN39_INTERNAL_9df43fa5_4_k_cu_bd627c47_34454cuda3std3__441_GLOBAL__N__9df43fa5_4_k_cu_bd627c47_34456ignoreE - _ZN39_INTERNAL_9df43fa5_4_k_cu_bd627c47_34454cuda3std3__45__cpo5beginE)
_ZN39_INTERNAL_9df43fa5_4_k_cu_bd627c47_34454cuda3std3__45__cpo5beginE:
	.zero		1
	.type		_ZN39_INTERNAL_9df43fa5_4_k_cu_bd627c47_34454cuda3std3__441_GLOBAL__N__9df43fa5_4_k_cu_bd627c47_34456ignoreE,@object
	.size		_ZN39_INTERNAL_9df43fa5_4_k_cu_bd627c47_34454cuda3std3__441_GLOBAL__N__9df43fa5_4_k_cu_bd627c47_34456ignoreE,(_ZN39_INTERNAL_9df43fa5_4_k_cu_bd627c47_34454cute7productE - _ZN39_INTERNAL_9df43fa5_4_k_cu_bd627c47_34454cuda3std3__441_GLOBAL__N__9df43fa5_4_k_cu_bd627c47_34456ignoreE)
_ZN39_INTERNAL_9df43fa5_4_k_cu_bd627c47_34454cuda3std3__441_GLOBAL__N__9df43fa5_4_k_cu_bd627c47_34456ignoreE:
	.zero		1
	.type		_ZN39_INTERNAL_9df43fa5_4_k_cu_bd627c47_34454cute7productE,@object
	.size		_ZN39_INTERNAL_9df43fa5_4_k_cu_bd627c47_34454cute7productE,(_ZN39_INTERNAL_9df43fa5_4_k_cu_bd627c47_34454cuda3std3__45__cpo3endE - _ZN39_INTERNAL_9df43fa5_4_k_cu_bd627c47_34454cute7productE)
_ZN39_INTERNAL_9df43fa5_4_k_cu_bd627c47_34454cute7productE:
	.zero		1
	.type		_ZN39_INTERNAL_9df43fa5_4_k_cu_bd627c47_34454cuda3std3__45__cpo3endE,@object
	.size		_ZN39_INTERNAL_9df43fa5_4_k_cu_bd627c47_34454cuda3std3__45__cpo3endE,(_ZN39_INTERNAL_9df43fa5_4_k_cu_bd627c47_34454cuda3std3__419piecewise_constructE - _ZN39_INTERNAL_9df43fa5_4_k_cu_bd627c47_34454cuda3std3__45__cpo3endE)
_ZN39_INTERNAL_9df43fa5_4_k_cu_bd627c47_34454cuda3std3__45__cpo3endE:
	.zero		1
	.type		_ZN39_INTERNAL_9df43fa5_4_k_cu_bd627c47_34454cuda3std3__419piecewise_constructE,@object
	.size		_ZN39_INTERNAL_9df43fa5_4_k_cu_bd627c47_34454cuda3std3__419piecewise_constructE,(_ZN39_INTERNAL_9df43fa5_4_k_cu_bd627c47_34454cuda3std3__45__cpo4cendE - _ZN39_INTERNAL_9df43fa5_4_k_cu_bd627c47_34454cuda3std3__419piecewise_constructE)
_ZN39_INTERNAL_9df43fa5_4_k_cu_bd627c47_34454cuda3std3__419piecewise_constructE:
	.zero		1
	.type		_ZN39_INTERNAL_9df43fa5_4_k_cu_bd627c47_34454cuda3std3__45__cpo4cendE,@object
	.size		_ZN39_INTERNAL_9df43fa5_4_k_cu_bd627c47_34454cuda3std3__45__cpo4cendE,(_ZN39_INTERNAL_9df43fa5_4_k_cu_bd627c47_34454cuda3std6ranges3__45__cpo4swapE - _ZN39_INTERNAL_9df43fa5_4_k_cu_bd627c47_34454cuda3std3__45__cpo4cendE)
_ZN39_INTERNAL_9df43fa5_4_k_cu_bd627c47_34454cuda3std3__45__cpo4cendE:
	.zero		1
	.type		_ZN39_INTERNAL_9df43fa5_4_k_cu_bd627c47_34454cuda3std6ranges3__45__cpo4swapE,@object
	.size		_ZN39_INTERNAL_9df43fa5_4_k_cu_bd627c47_34454cuda3std6ranges3__45__cpo4swapE,(.L_10 - _ZN39_INTERNAL_9df43fa5_4_k_cu_bd627c47_34454cuda3std6ranges3__45__cpo4swapE)
_ZN39_INTERNAL_9df43fa5_4_k_cu_bd627c47_34454cuda3std6ranges3__45__cpo4swapE:
	.zero		1
.L_10:


//--------------------- .nv.constant0._ZN7cutlass13device_kernelINS_4conv6kernel13ConvUniversalINS1_16ConvProblemShapeILNS1_8OperatorE0ELi2EEENS1_10collective14CollectiveConvINS1_47MainloopSm100TmaUmmaWarpSpecializedImplicitGemmILS5_0ELi4ELi2ELi1ELi2EN4cute5tupleIJNSA_1CILi2EEENSC_ILi1EEESE_EEEEENSB_IJNSC_ILi256EEENSC_ILi128EEENSB_IJNSC_ILi64EEEEEEEEENS_10tfloat32_tESM_NSA_8TiledMMAINSA_8MMA_AtomIJNSA_23SM100_MMA_TF32_2x1SM_SSISM_SM_fLi256ELi128ELNSA_4UMMA5MajorE0ELSR_0ELNSQ_7ScaleInE0ELSS_0EEEEEENSA_6LayoutINSB_IJSE_SE_SE_EEENSB_IJNSC_ILi0EEESX_SX_EEEEENSB_IJNSA_10UnderscoreES10_S10_EEEEENS7_6detail27Sm100ImplicitGemmTileTraitsINSA_25SM100_TMA_2SM_LOAD_IM2COLENSA_14ComposedLayoutINSA_7SwizzleILi3ELi4ELi3EEENSA_18smem_ptr_flag_bitsILi32EEENSV_INSB_IJNSC_ILi8EEENSC_ILi32EEEEEENSB_IJS1C_SE_EEEEEEEvEENS14_INSA_18SM100_TMA_2SM_LOADES1G_vEEEENS_8epilogue10collective18CollectiveEpilogueINS1L_23Sm100TmaWarpSpecializedILi4ELi2ELi16ELb1ELb0EEEJNSB_IJSI_SI_SK_EEENSB_IJNSV_ISI_SE_EENSV_INSC_ILi16EEESE_EEEEESM_NSB_IJNSB_IJlllEEESE_SX_EEESM_S1W_NS1L_6fusion15FusionCallbacksIS1P_NS1X_17LinearCombinationISM_fSM_fLNS_15FloatRoundStyleE2EEES1Q_S1U_JEEENSA_5SM1004TMEM4LOAD26SM100_TMEM_LOAD_32dp32b16xENSA_20SM90_TMA_LOAD_IM2COLENS16_INS17_ILi2ELi4ELi3EEES1A_NSV_INSB_IJS1B_S1S_EEENSB_IJS1S_SE_EEEEEEENSA_39AutoVectorizingCopyWithAssumedAlignmentILi128EEENSA_21SM90_TMA_STORE_IM2COLES2C_S2E_S2E_EEEvvEEEEvNT_6ParamsE --------------------------
	.section	.nv.constant0._ZN7cutlass13device_kernelINS_4conv6kernel13ConvUniversalINS1_16ConvProblemShapeILNS1_8OperatorE0ELi2EEENS1_10collective14CollectiveConvINS1_47MainloopSm100TmaUmmaWarpSpecializedImplicitGemmILS5_0ELi4ELi2ELi1ELi2EN4cute5tupleIJNSA_1CILi2EEENSC_ILi1EEESE_EEEEENSB_IJNSC_ILi256EEENSC_ILi128EEENSB_IJNSC_ILi64EEEEEEEEENS_10tfloat32_tESM_NSA_8TiledMMAINSA_8MMA_AtomIJNSA_23SM100_MMA_TF32_2x1SM_SSISM_SM_fLi256ELi128ELNSA_4UMMA5MajorE0ELSR_0ELNSQ_7ScaleInE0ELSS_0EEEEEENSA_6LayoutINSB_IJSE_SE_SE_EEENSB_IJNSC_ILi0EEESX_SX_EEEEENSB_IJNSA_10UnderscoreES10_S10_EEEEENS7_6detail27Sm100ImplicitGemmTileTraitsINSA_25SM100_TMA_2SM_LOAD_IM2COLENSA_14ComposedLayoutINSA_7SwizzleILi3ELi4ELi3EEENSA_18smem_ptr_flag_bitsILi32EEENSV_INSB_IJNSC_ILi8EEENSC_ILi32EEEEEENSB_IJS1C_SE_EEEEEEEvEENS14_INSA_18SM100_TMA_2SM_LOADES1G_vEEEENS_8epilogue10collective18CollectiveEpilogueINS1L_23Sm100TmaWarpSpecializedILi4ELi2ELi16ELb1ELb0EEEJNSB_IJSI_SI_SK_EEENSB_IJNSV_ISI_SE_EENSV_INSC_ILi16EEESE_EEEEESM_NSB_IJNSB_IJlllEEESE_SX_EEESM_S1W_NS1L_6fusion15FusionCallbacksIS1P_NS1X_17LinearCombinationISM_fSM_fLNS_15FloatRoundStyleE2EEES1Q_S1U_JEEENSA_5SM1004TMEM4LOAD26SM100_TMEM_LOAD_32dp32b16xENSA_20SM90_TMA_LOAD_IM2COLENS16_INS17_ILi2ELi4ELi3EEES1A_NSV_INSB_IJS1B_S1S_EEENSB_IJS1S_SE_EEEEEEENSA_39AutoVectorizingCopyWithAssumedAlignmentILi128EEENSA_21SM90_TMA_STORE_IM2COLES2C_S2E_S2E_EEEvvEEEEvNT_6ParamsE,"a",@progbits
	.sectionflags	@""
	.align	4
.nv.constant0._ZN7cutlass13device_kernelINS_4conv6kernel13ConvUniversalINS1_16ConvProblemShapeILNS1_8OperatorE0ELi2EEENS1_10collective14CollectiveConvINS1_47MainloopSm100TmaUmmaWarpSpecializedImplicitGemmILS5_0ELi4ELi2ELi1ELi2EN4cute5tupleIJNSA_1CILi2EEENSC_ILi1EEESE_EEEEENSB_IJNSC_ILi256EEENSC_ILi128EEENSB_IJNSC_ILi64EEEEEEEEENS_10tfloat32_tESM_NSA_8TiledMMAINSA_8MMA_AtomIJNSA_23SM100_MMA_TF32_2x1SM_SSISM_SM_fLi256ELi128ELNSA_4UMMA5MajorE0ELSR_0ELNSQ_7ScaleInE0ELSS_0EEEEEENSA_6LayoutINSB_IJSE_SE_SE_EEENSB_IJNSC_ILi0EEESX_SX_EEEEENSB_IJNSA_10UnderscoreES10_S10_EEEEENS7_6detail27Sm100ImplicitGemmTileTraitsINSA_25SM100_TMA_2SM_LOAD_IM2COLENSA_14ComposedLayoutINSA_7SwizzleILi3ELi4ELi3EEENSA_18smem_ptr_flag_bitsILi32EEENSV_INSB_IJNSC_ILi8EEENSC_ILi32EEEEEENSB_IJS1C_SE_EEEEEEEvEENS14_INSA_18SM100_TMA_2SM_LOADES1G_vEEEENS_8epilogue10collective18CollectiveEpilogueINS1L_23Sm100TmaWarpSpecializedILi4ELi2ELi16ELb1ELb0EEEJNSB_IJSI_SI_SK_EEENSB_IJNSV_ISI_SE_EENSV_INSC_ILi16EEESE_EEEEESM_NSB_IJNSB_IJlllEEESE_SX_EEESM_S1W_NS1L_6fusion15FusionCallbacksIS1P_NS1X_17LinearCombinationISM_fSM_fLNS_15FloatRoundStyleE2EEES1Q_S1U_JEEENSA_5SM1004TMEM4LOAD26SM100_TMEM_LOAD_32dp32b16xENSA_20SM90_TMA_LOAD_IM2COLENS16_INS17_ILi2ELi4ELi3EEES1A_NSV_INSB_IJS1B_S1S_EEENSB_IJS1S_SE_EEEEEEENSA_39AutoVectorizingCopyWithAssumedAlignmentILi128EEENSA_21SM90_TMA_STORE_IM2COLES2C_S2E_S2E_EEEvvEEEEvNT_6ParamsE:
	.zero		2944


//--------------------- SYMBOLS --------------------------

	.type		.nv.reservedSmem.offset0,@object
	.size		.nv.reservedSmem.offset0,0x4
	.type		.nv.reservedSmem.cap,@object
	.size		.nv.reservedSmem.cap,0x4
	.type		__assertfail,@function
